def matmul_kernel(
    a_ptr,
    b_ptr,
    c_ptr,
    M,
    N,
    K,
    stride_am,
    stride_ak,
    stride_bk,
    stride_bn,
    stride_cm,
    stride_cn,
    BLOCK_M: tl.constexpr,
    BLOCK_N: tl.constexpr,
    BLOCK_K: tl.constexpr,
    GROUP_M: tl.constexpr,
):
    pid = tl.program_id(axis=0)
    num_pid_m = tl.cdiv(M, BLOCK_M)
    num_pid_n = tl.cdiv(N, BLOCK_N)
    num_pid_in_group = GROUP_M * num_pid_n
    group_id = pid // num_pid_in_group
    first_pid_m = group_id * GROUP_M
    group_size_m = min(num_pid_m - first_pid_m, GROUP_M)
    pid_m = first_pid_m + ((pid % num_pid_in_group) % group_size_m)
    pid_n = (pid % num_pid_in_group) // group_size_m

    offs_am = (pid_m * BLOCK_M + tl.arange(0, BLOCK_M)) % M
    offs_bn = (pid_n * BLOCK_N + tl.arange(0, BLOCK_N)) % N
    offs_k = tl.arange(0, BLOCK_K)
    a_ptrs = a_ptr + offs_am[:, None] * stride_am + offs_k[None, :] * stride_ak
    b_ptrs = b_ptr + offs_k[:, None] * stride_bk + offs_bn[None, :] * stride_bn

    acc = tl.zeros((BLOCK_M, BLOCK_N), dtype=tl.float32)
    for kk in range(0, tl.cdiv(K, BLOCK_K)):
        a = tl.load(a_ptrs, mask=offs_k[None, :] < K - kk * BLOCK_K, other=0.0)
        b = tl.load(b_ptrs, mask=offs_k[:, None] < K - kk * BLOCK_K, other=0.0)
        acc = tl.dot(a, b, acc)
        a_ptrs += BLOCK_K * stride_ak
        b_ptrs += BLOCK_K * stride_bk

    c = acc.to(c_ptr.dtype.element_ty)
    offs_cm = pid_m * BLOCK_M + tl.arange(0, BLOCK_M)
    offs_cn = pid_n * BLOCK_N + tl.arange(0, BLOCK_N)
    c_ptrs = c_ptr + offs_cm[:, None] * stride_cm + offs_cn[None, :] * stride_cn
    mask = (offs_cm[:, None] < M) & (offs_cn[None, :] < N)
    tl.store(c_ptrs, c, mask=mask)

# config = {"BLOCK_K": 32, "BLOCK_M": 256, "BLOCK_N": 512, "GROUP_M": 8, "arch": "sm_90", "dtype": "fp16", "num_ctas": 4, "num_stages": 3, "num_warps": 4}
# arch = sm_90


// ===== COMPILED SASS (sm_90a) =====

	.target	sm_90a

	.elftype	@"ET_EXEC"


//--------------------- .note.nv.tkinfo           --------------------------
	.section	.note.nv.tkinfo,"",@"SHT_NOTE"
	.sectionflags	@"SHF_NOTE_NV_TKINFO"
	.tkinfo
        /*0018*/ 	.word	0x00000002
        /*0030*/ 	.string	""
        /*0030*/ 	.string	"ptxas"
        /*0030*/ 	.string	"Cuda compilation tools, release 13.0, V13.0.88"
        /*0030*/ 	.string	"Build cuda_13.0.r13.0/compiler.36424714_0"
        /*0030*/ 	.string	"-v  -suppress-debug-info  -lineinfo  -arch sm_90a "



//--------------------- .note.nv.cuinfo           --------------------------
	.section	.note.nv.cuinfo,"",@"SHT_NOTE"
	.sectionflags	@"SHF_NOTE_NV_CUINFO"
        /*0018*/ 	.short	0x0002
        /*001a*/ 	.short	0x005a
        /*001c*/ 	.short	0x0082
	.zero		2


//--------------------- .nv.info                  --------------------------
	.section	.nv.info,"",@"SHT_CUDA_INFO"
	.align	4


	//----- nvinfo : EIATTR_REGCOUNT
	.align		4
        /*0000*/ 	.byte	0x04, 0x2f
        /*0002*/ 	.short	(.L_1 - .L_0)
	.align		4
.L_0:
        /*0004*/ 	.word	index@(matmul_kernel)
        /*0008*/ 	.word	0x000000ff


	//----- nvinfo : EIATTR_FRAME_SIZE
	.align		4
.L_1:
        /*000c*/ 	.byte	0x04, 0x11
        /*000e*/ 	.short	(.L_3 - .L_2)
	.align		4
.L_2:
        /*0010*/ 	.word	index@(matmul_kernel)
        /*0014*/ 	.word	0x00000608


	//----- nvinfo : EIATTR_MIN_STACK_SIZE
	.align		4
.L_3:
        /*0018*/ 	.byte	0x04, 0x12
        /*001a*/ 	.short	(.L_5 - .L_4)
	.align		4
.L_4:
        /*001c*/ 	.word	index@(matmul_kernel)
        /*0020*/ 	.word	0x00000608
.L_5:


//--------------------- .nv.compat                --------------------------
	.section	.nv.compat,"",@"SHT_CUDA_COMPAT_INFO"
	.align	4
        /*0000*/ 	.byte	0x02, 0x09, 0x01, 0x00, 0x02, 0x02, 0x04, 0x00, 0x02, 0x05, 0x05, 0x00, 0x03, 0x07, 0x01, 0x01
        /*0010*/ 	.byte	0x02, 0x03, 0x00, 0x00, 0x02, 0x06, 0x01, 0x00, 0x04, 0x0b, 0x08, 0x00, 0x00, 0x00, 0x00, 0x00
        /*0020*/ 	.byte	0x00, 0x00, 0x00, 0x00


//--------------------- .nv.info.matmul_kernel    --------------------------
	.section	.nv.info.matmul_kernel,"",@"SHT_CUDA_INFO"
	.sectionflags	@""
	.align	4


	//----- nvinfo : EIATTR_CUDA_API_VERSION
	.align		4
        /*0000*/ 	.byte	0x04, 0x37
        /*0002*/ 	.short	(.L_7 - .L_6)
.L_6:
        /*0004*/ 	.word	0x00000082


	//----- nvinfo : EIATTR_KPARAM_INFO
	.align		4
.L_7:
        /*0008*/ 	.byte	0x04, 0x17
        /*000a*/ 	.short	(.L_9 - .L_8)
.L_8:
        /*000c*/ 	.word	0x00000000
        /*0010*/ 	.short	0x000d
        /*0012*/ 	.short	0x0048
        /*0014*/ 	.byte	0x00, 0xf4, 0x21, 0x00


	//----- nvinfo : EIATTR_KPARAM_INFO
	.align		4
.L_9:
        /*0018*/ 	.byte	0x04, 0x17
        /*001a*/ 	.short	(.L_11 - .L_10)
.L_10:
        /*001c*/ 	.word	0x00000000
        /*0020*/ 	.short	0x000c
        /*0022*/ 	.short	0x0040
        /*0024*/ 	.byte	0x00, 0xf4, 0x21, 0x00


	//----- nvinfo : EIATTR_KPARAM_INFO
	.align		4
.L_11:
        /*0028*/ 	.byte	0x04, 0x17
        /*002a*/ 	.short	(.L_13 - .L_12)
.L_12:
        /*002c*/ 	.word	0x00000000
        /*0030*/ 	.short	0x000b
        /*0032*/ 	.short	0x0038
        /*0034*/ 	.byte	0x00, 0xf0, 0x11, 0x00


	//----- nvinfo : EIATTR_KPARAM_INFO
	.align		4
.L_13:
        /*0038*/ 	.byte	0x04, 0x17
        /*003a*/ 	.short	(.L_15 - .L_14)
.L_14:
        /*003c*/ 	.word	0x00000000
        /*0040*/ 	.short	0x000a
        /*0042*/ 	.short	0x0034
        /*0044*/ 	.byte	0x00, 0xf0, 0x11, 0x00


	//----- nvinfo : EIATTR_KPARAM_INFO
	.align		4
.L_15:
        /*0048*/ 	.byte	0x04, 0x17
        /*004a*/ 	.short	(.L_17 - .L_16)
.L_16:
        /*004c*/ 	.word	0x00000000
        /*0050*/ 	.short	0x0009
        /*0052*/ 	.short	0x0030
        /*0054*/ 	.byte	0x00, 0xf0, 0x11, 0x00


	//----- nvinfo : EIATTR_KPARAM_INFO
	.align		4
.L_17:
        /*0058*/ 	.byte	0x04, 0x17
        /*005a*/ 	.short	(.L_19 - .L_18)
.L_18:
        /*005c*/ 	.word	0x00000000
        /*0060*/ 	.short	0x0008
        /*0062*/ 	.short	0x002c
        /*0064*/ 	.byte	0x00, 0xf0, 0x11, 0x00


	//----- nvinfo : EIATTR_KPARAM_INFO
	.align		4
.L_19:
        /*0068*/ 	.byte	0x04, 0x17
        /*006a*/ 	.short	(.L_21 - .L_20)
.L_20:
        /*006c*/ 	.word	0x00000000
        /*0070*/ 	.short	0x0007
        /*0072*/ 	.short	0x0028
        /*0074*/ 	.byte	0x00, 0xf0, 0x11, 0x00


	//----- nvinfo : EIATTR_KPARAM_INFO
	.align		4
.L_21:
        /*0078*/ 	.byte	0x04, 0x17
        /*007a*/ 	.short	(.L_23 - .L_22)
.L_22:
        /*007c*/ 	.word	0x00000000
        /*0080*/ 	.short	0x0006
        /*0082*/ 	.short	0x0024
        /*0084*/ 	.byte	0x00, 0xf0, 0x11, 0x00


	//----- nvinfo : EIATTR_KPARAM_INFO
	.align		4
.L_23:
        /*0088*/ 	.byte	0x04, 0x17
        /*008a*/ 	.short	(.L_25 - .L_24)
.L_24:
        /*008c*/ 	.word	0x00000000
        /*0090*/ 	.short	0x0005
        /*0092*/ 	.short	0x0020
        /*0094*/ 	.byte	0x00, 0xf0, 0x11, 0x00


	//----- nvinfo : EIATTR_KPARAM_INFO
	.align		4
.L_25:
        /*0098*/ 	.byte	0x04, 0x17
        /*009a*/ 	.short	(.L_27 - .L_26)
.L_26:
        /*009c*/ 	.word	0x00000000
        /*00a0*/ 	.short	0x0004
        /*00a2*/ 	.short	0x001c
        /*00a4*/ 	.byte	0x00, 0xf0, 0x11, 0x00


	//----- nvinfo : EIATTR_KPARAM_INFO
	.align		4
.L_27:
        /*00a8*/ 	.byte	0x04, 0x17
        /*00aa*/ 	.short	(.L_29 - .L_28)
.L_28:
        /*00ac*/ 	.word	0x00000000
        /*00b0*/ 	.short	0x0003
        /*00b2*/ 	.short	0x0018
        /*00b4*/ 	.byte	0x00, 0xf0, 0x11, 0x00


	//----- nvinfo : EIATTR_KPARAM_INFO
	.align		4
.L_29:
        /*00b8*/ 	.byte	0x04, 0x17
        /*00ba*/ 	.short	(.L_31 - .L_30)
.L_30:
        /*00bc*/ 	.word	0x00000000
        /*00c0*/ 	.short	0x0002
        /*00c2*/ 	.short	0x0010
        /*00c4*/ 	.byte	0x00, 0xf4, 0x21, 0x00


	//----- nvinfo : EIATTR_KPARAM_INFO
	.align		4
.L_31:
        /*00c8*/ 	.byte	0x04, 0x17
        /*00ca*/ 	.short	(.L_33 - .L_32)
.L_32:
        /*00cc*/ 	.word	0x00000000
        /*00d0*/ 	.short	0x0001
        /*00d2*/ 	.short	0x0008
        /*00d4*/ 	.byte	0x00, 0xf4, 0x21, 0x00


	//----- nvinfo : EIATTR_KPARAM_INFO
	.align		4
.L_33:
        /*00d8*/ 	.byte	0x04, 0x17
        /*00da*/ 	.short	(.L_35 - .L_34)
.L_34:
        /*00dc*/ 	.word	0x00000000
        /*00e0*/ 	.short	0x0000
        /*00e2*/ 	.short	0x0000
        /*00e4*/ 	.byte	0x00, 0xf4, 0x21, 0x00


	//----- nvinfo : EIATTR_EXPLICIT_CLUSTER
	.align		4
.L_35:
        /*00e8*/ 	.byte	0x01, 0x3e
	.zero		2


	//----- nvinfo : EIATTR_CTA_PER_CLUSTER
	.align		4
        /*00ec*/ 	.byte	0x04, 0x3d
        /*00ee*/ 	.short	(.L_37 - .L_36)
.L_36:
        /*00f0*/ 	.word	0x00000004
        /*00f4*/ 	.word	0x00000001
        /*00f8*/ 	.word	0x00000001


	//----- nvinfo : EIATTR_SPARSE_MMA_MASK
	.align		4
.L_37:
        /*00fc*/ 	.byte	0x03, 0x50
        /*00fe*/ 	.short	0x0000


	//----- nvinfo : EIATTR_MAXREG_COUNT
	.align		4
        /*0100*/ 	.byte	0x03, 0x1b
        /*0102*/ 	.short	0x00ff


	//----- nvinfo : EIATTR_NUM_BARRIERS
	.align		4
        /*0104*/ 	.byte	0x02, 0x4c
        /*0106*/ 	.byte	0x01
	.zero		1


	//----- nvinfo : EIATTR_ANNOTATIONS
	.align		4
        /*0108*/ 	.byte	0x04, 0x55
        /*010a*/ 	.short	(.L_39 - .L_38)


	//   ....[0]....
.L_38:
        /*010c*/ 	.word	0x00000001
        /*0110*/ 	.byte	0xb0, 0x09, 0x00, 0x00, 0x01, 0x00, 0x00, 0x00, 0xa0, 0x3c, 0x00, 0x00, 0x01, 0x00, 0x00, 0x00
        /* <DEDUP_REMOVED lines=404> */
        /*1a60*/ 	.byte	0x00, 0xbf, 0x00, 0x00, 0x01, 0x00, 0x00, 0x00, 0xf0, 0xc6, 0x00, 0x00


	//----- nvinfo : EIATTR_MERCURY_ISA_VERSION
	.align		4
.L_39:
        /*1a6c*/ 	.byte	0x03, 0x5f
        /*1a6e*/ 	.short	0x0101


	//----- nvinfo : EIATTR_EXIT_INSTR_OFFSETS
	.align		4
        /*1a70*/ 	.byte	0x04, 0x1c
        /*1a72*/ 	.short	(.L_41 - .L_40)


	//   ....[0]....
.L_40:
        /*1a74*/ 	.word	0x000157f0


	//   ....[1]....
        /*1a78*/ 	.word	0x00015820


	//----- nvinfo : EIATTR_REQNTID
	.align		4
.L_41:
        /*1a7c*/ 	.byte	0x04, 0x10
        /*1a7e*/ 	.short	(.L_43 - .L_42)
.L_42:
        /*1a80*/ 	.word	0x00000080
        /*1a84*/ 	.word	0x00000001
        /*1a88*/ 	.word	0x00000001


	//----- nvinfo : EIATTR_CBANK_PARAM_SIZE
	.align		4
.L_43:
        /*1a8c*/ 	.byte	0x03, 0x19
        /*1a8e*/ 	.short	0x0050


	//----- nvinfo : EIATTR_PARAM_CBANK
	.align		4
        /*1a90*/ 	.byte	0x04, 0x0a
        /*1a92*/ 	.short	(.L_45 - .L_44)
	.align		4
.L_44:
        /*1a94*/ 	.word	index@(.nv.constant0.matmul_kernel)
        /*1a98*/ 	.short	0x0210
        /*1a9a*/ 	.short	0x0050


	//----- nvinfo : EIATTR_SW_WAR
	.align		4
.L_45:
        /*1a9c*/ 	.byte	0x04, 0x36
        /*1a9e*/ 	.short	(.L_47 - .L_46)
.L_46:
        /*1aa0*/ 	.word	0x00000008
.L_47:


//--------------------- .nv.callgraph             --------------------------
	.section	.nv.callgraph,"",@"SHT_CUDA_CALLGRAPH"
	.align	4
	.sectionentsize	8
	.align		4
        /*0000*/ 	.word	0x00000000
	.align		4
        /*0004*/ 	.word	0xffffffff
	.align		4
        /*0008*/ 	.word	0x00000000
	.align		4
        /*000c*/ 	.word	0xfffffffe
	.align		4
        /*0010*/ 	.word	0x00000000
	.align		4
        /*0014*/ 	.word	0xfffffffd
	.align		4
        /*0018*/ 	.word	0x00000000
	.align		4
        /*001c*/ 	.word	0xfffffffc


//--------------------- .text.matmul_kernel       --------------------------
	.section	.text.matmul_kernel,"ax",@progbits
	.align	128
        .global         matmul_kernel
        .type           matmul_kernel,@function
        .size           matmul_kernel,(.L_x_3 - matmul_kernel)
        .other          matmul_kernel,@"STO_CUDA_ENTRY STV_DEFAULT"
matmul_kernel:
.text.matmul_kernel:
[----:B------:R-:W0:Y:S08]  /*0000*/  LDC R1, c[0x0][0x28] ;  /* 0x00000a00ff017b82 */ /* 0x000e300000000800 */
[----:B------:R-:W1:Y:S01]  /*0010*/  LDC.64 R52, c[0x0][0x228] ;  /* 0x00008a00ff347b82 */ /* 0x000e620000000a00 */
[----:B0-----:R-:W-:Y:S01]  /*0020*/  VIADD R1, R1, 0xfffff9f8 ;  /* 0xfffff9f801017836 */ /* 0x001fe20000000000 */
[----:B------:R-:W-:Y:S01]  /*0030*/  ULDC.64 UR14, c[0x0][0x208] ;  /* 0x00008200000e7ab9 */ /* 0x000fe20000000a00 */
[----:B------:R-:W-:-:S02]  /*0040*/  CS2R R36, SRZ ;  /* 0x0000000000247805 */ /* 0x000fc4000001ff00 */
[----:B------:R-:W-:Y:S02]  /*0050*/  CS2R R38, SRZ ;  /* 0x0000000000267805 */ /* 0x000fe4000001ff00 */
[----:B------:R-:W-:Y:S02]  /*0060*/  CS2R R40, SRZ ;  /* 0x0000000000287805 */ /* 0x000fe4000001ff00 */
[----:B------:R-:W-:Y:S02]  /*0070*/  CS2R R42, SRZ ;  /* 0x00000000002a7805 */ /* 0x000fe4000001ff00 */
[----:B------:R-:W-:Y:S01]  /*0080*/  CS2R R44, SRZ ;  /* 0x00000000002c7805 */ /* 0x000fe2000001ff00 */
[----:B------:R-:W0:Y:S01]  /*0090*/  S2UR UR4, SR_CTAID.X ;  /* 0x00000000000479c3 */ /* 0x000e220000002500 */
[----:B------:R-:W-:Y:S02]  /*00a0*/  CS2R R46, SRZ ;  /* 0x00000000002e7805 */ /* 0x000fe4000001ff00 */
[----:B------:R-:W-:-:S02]  /*00b0*/  CS2R R48, SRZ ;  /* 0x0000000000307805 */ /* 0x000fc4000001ff00 */
[----:B------:R-:W-:Y:S02]  /*00c0*/  CS2R R50, SRZ ;  /* 0x0000000000327805 */ /* 0x000fe4000001ff00 */
[----:B------:R-:W-:Y:S02]  /*00d0*/  CS2R R20, SRZ ;  /* 0x0000000000147805 */ /* 0x000fe4000001ff00 */
[----:B------:R-:W-:Y:S02]  /*00e0*/  CS2R R22, SRZ ;  /* 0x0000000000167805 */ /* 0x000fe4000001ff00 */
[----:B------:R-:W-:Y:S02]  /*00f0*/  CS2R R16, SRZ ;  /* 0x0000000000107805 */ /* 0x000fe4000001ff00 */
[----:B------:R-:W-:Y:S01]  /*0100*/  CS2R R18, SRZ ;  /* 0x0000000000127805 */ /* 0x000fe2000001ff00 */
[----:B------:R-:W2:Y:S01]  /*0110*/  LDC R196, c[0x0][0x230] ;  /* 0x00008c00ffc47b82 */ /* 0x000ea20000000800 */
[----:B------:R-:W-:-:S02]  /*0120*/  CS2R R12, SRZ ;  /* 0x00000000000c7805 */ /* 0x000fc4000001ff00 */
[----:B------:R-:W-:Y:S02]  /*0130*/  CS2R R14, SRZ ;  /* 0x00000000000e7805 */ /* 0x000fe4000001ff00 */
[----:B------:R-:W-:Y:S02]  /*0140*/  CS2R R56, SRZ ;  /* 0x0000000000387805 */ /* 0x000fe4000001ff00 */
[----:B------:R-:W-:Y:S02]  /*0150*/  CS2R R58, SRZ ;  /* 0x00000000003a7805 */ /* 0x000fe4000001ff00 */
[----:B------:R-:W-:Y:S02]  /*0160*/  CS2R R60, SRZ ;  /* 0x00000000003c7805 */ /* 0x000fe4000001ff00 */
[----:B------:R-:W-:Y:S02]  /*0170*/  CS2R R62, SRZ ;  /* 0x00000000003e7805 */ /* 0x000fe4000001ff00 */
[----:B------:R-:W-:Y:S01]  /*0180*/  CS2R R64, SRZ ;  /* 0x0000000000407805 */ /* 0x000fe2000001ff00 */
[----:B-1----:R-:W-:Y:S01]  /*0190*/  VIADD R0, R53, 0x1ff ;  /* 0x000001ff35007836 */ /* 0x002fe20000000000 */
[----:B------:R-:W-:-:S02]  /*01a0*/  CS2R R66, SRZ ;  /* 0x0000000000427805 */ /* 0x000fc4000001ff00 */
[----:B------:R-:W-:Y:S02]  /*01b0*/  CS2R R68, SRZ ;  /* 0x0000000000447805 */ /* 0x000fe4000001ff00 */
[----:B------:R-:W-:Y:S02]  /*01c0*/  CS2R R70, SRZ ;  /* 0x0000000000467805 */ /* 0x000fe4000001ff00 */
[----:B------:R-:W-:Y:S02]  /*01d0*/  CS2R R72, SRZ ;  /* 0x0000000000487805 */ /* 0x000fe4000001ff00 */
[----:B------:R-:W-:Y:S02]  /*01e0*/  SHF.R.S32.HI R3, RZ, 0x1f, R0 ;  /* 0x0000001fff037819 */ /* 0x000fe40000011400 */
[----:B------:R-:W-:Y:S02]  /*01f0*/  CS2R R74, SRZ ;  /* 0x00000000004a7805 */ /* 0x000fe4000001ff00 */
[----:B------:R-:W-:-:S02]  /*0200*/  CS2R R76, SRZ ;  /* 0x00000000004c7805 */ /* 0x000fc4000001ff00 */
[----:B0-----:R-:W-:Y:S01]  /*0210*/  I2FP.F32.U32 R5, UR4 ;  /* 0x0000000400057c45 */ /* 0x001fe20008201000 */
[----:B------:R-:W-:Y:S01]  /*0220*/  ULDC UR4, c[0x0][0x150] ;  /* 0x0000540000047ab9 */ /* 0x000fe20000000800 */
[----:B------:R-:W-:Y:S02]  /*0230*/  LEA.HI R3, R3, R0, RZ, 0x9 ;  /* 0x0000000003037211 */ /* 0x000fe400078f48ff */
[----:B------:R-:W-:Y:S02]  /*0240*/  CS2R R78, SRZ ;  /* 0x00000000004e7805 */ /* 0x000fe4000001ff00 */
[----:B------:R-:W-:Y:S01]  /*0250*/  CS2R R80, SRZ ;  /* 0x0000000000507805 */ /* 0x000fe2000001ff00 */
[----:B------:R-:W-:Y:S01]  /*0260*/  FMUL R5, R5, UR4 ;  /* 0x0000000405057c20 */ /* 0x000fe20008400000 */
[----:B------:R-:W-:Y:S02]  /*0270*/  SHF.R.S32.HI R3, RZ, 0x9, R3 ;  /* 0x00000009ff037819 */ /* 0x000fe40000011403 */
[----:B------:R-:W-:Y:S01]  /*0280*/  CS2R R82, SRZ ;  /* 0x0000000000527805 */ /* 0x000fe2000001ff00 */
[----:B--2---:R-:W-:Y:S01]  /*0290*/  VIADD R196, R196, 0x1f ;  /* 0x0000001fc4c47836 */ /* 0x004fe20000000000 */
[----:B------:R-:W-:-:S02]  /*02a0*/  CS2R R84, SRZ ;  /* 0x0000000000547805 */ /* 0x000fc4000001ff00 */
[----:B------:R-:W-:Y:S01]  /*02b0*/  CS2R R86, SRZ ;  /* 0x0000000000567805 */ /* 0x000fe2000001ff00 */
[----:B------:R-:W-:Y:S01]  /*02c0*/  IMAD.SHL.U32 R4, R3, 0x8, RZ ;  /* 0x0000000803047824 */ /* 0x000fe200078e00ff */
[----:B------:R-:W0:Y:S01]  /*02d0*/  F2I.U32.TRUNC.NTZ R5, R5 ;  /* 0x0000000500057305 */ /* 0x000e22000020f000 */
[----:B------:R-:W-:Y:S02]  /*02e0*/  CS2R R88, SRZ ;  /* 0x0000000000587805 */ /* 0x000fe4000001ff00 */
[----:B------:R-:W-:Y:S02]  /*02f0*/  CS2R R90, SRZ ;  /* 0x00000000005a7805 */ /* 0x000fe4000001ff00 */
[----:B------:R-:W-:Y:S02]  /*0300*/  CS2R R92, SRZ ;  /* 0x00000000005c7805 */ /* 0x000fe4000001ff00 */
[----:B------:R-:W-:Y:S02]  /*0310*/  IABS R7, R4 ;  /* 0x0000000400077213 */ /* 0x000fe40000000000 */
[----:B------:R-:W-:-:S02]  /*0320*/  CS2R R94, SRZ ;  /* 0x00000000005e7805 */ /* 0x000fc4000001ff00 */
[----:B------:R-:W-:Y:S02]  /*0330*/  CS2R R96, SRZ ;  /* 0x0000000000607805 */ /* 0x000fe4000001ff00 */
[----:B------:R-:W-:Y:S01]  /*0340*/  CS2R R98, SRZ ;  /* 0x0000000000627805 */ /* 0x000fe2000001ff00 */
[----:B------:R-:W1:Y:S01]  /*0350*/  I2F.RP R0, R7 ;  /* 0x0000000700007306 */ /* 0x000e620000209400 */
[----:B------:R-:W-:Y:S02]  /*0360*/  CS2R R100, SRZ ;  /* 0x0000000000647805 */ /* 0x000fe4000001ff00 */
[----:B------:R-:W-:Y:S02]  /*0370*/  CS2R R102, SRZ ;  /* 0x0000000000667805 */ /* 0x000fe4000001ff00 */
[----:B------:R-:W-:Y:S02]  /*0380*/  CS2R R104, SRZ ;  /* 0x0000000000687805 */ /* 0x000fe4000001ff00 */
[----:B------:R-:W-:-:S02]  /*0390*/  CS2R R106, SRZ ;  /* 0x00000000006a7805 */ /* 0x000fc4000001ff00 */
[----:B------:R-:W-:Y:S02]  /*03a0*/  CS2R R108, SRZ ;  /* 0x00000000006c7805 */ /* 0x000fe4000001ff00 */
[----:B------:R-:W-:Y:S02]  /*03b0*/  CS2R R110, SRZ ;  /* 0x00000000006e7805 */ /* 0x000fe4000001ff00 */
[----:B0-----:R-:W-:Y:S02]  /*03c0*/  IABS R11, R5 ;  /* 0x00000005000b7213 */ /* 0x001fe40000000000 */
[----:B------:R-:W-:Y:S02]  /*03d0*/  CS2R R112, SRZ ;  /* 0x0000000000707805 */ /* 0x000fe4000001ff00 */
[----:B------:R-:W-:Y:S02]  /*03e0*/  CS2R R114, SRZ ;  /* 0x0000000000727805 */ /* 0x000fe4000001ff00 */
[----:B------:R-:W-:-:S02]  /*03f0*/  CS2R R116, SRZ ;  /* 0x0000000000747805 */ /* 0x000fc4000001ff00 */
[----:B------:R-:W-:Y:S02]  /*0400*/  CS2R R118, SRZ ;  /* 0x0000000000767805 */ /* 0x000fe4000001ff00 */
[----:B------:R-:W-:Y:S02]  /*0410*/  CS2R R120, SRZ ;  /* 0x0000000000787805 */ /* 0x000fe4000001ff00 */
[----:B------:R-:W-:Y:S02]  /*0420*/  CS2R R122, SRZ ;  /* 0x00000000007a7805 */ /* 0x000fe4000001ff00 */
[----:B------:R-:W-:Y:S01]  /*0430*/  CS2R R124, SRZ ;  /* 0x00000000007c7805 */ /* 0x000fe2000001ff00 */
[----:B-1----:R-:W0:Y:S01]  /*0440*/  MUFU.RCP R0, R0 ;  /* 0x0000000000007308 */ /* 0x002e220000001000 */
[----:B------:R-:W-:Y:S02]  /*0450*/  CS2R R126, SRZ ;  /* 0x00000000007e7805 */ /* 0x000fe4000001ff00 */
[----:B------:R-:W-:-:S02]  /*0460*/  CS2R R128, SRZ ;  /* 0x0000000000807805 */ /* 0x000fc4000001ff00 */
[----:B------:R-:W-:Y:S02]  /*0470*/  CS2R R130, SRZ ;  /* 0x0000000000827805 */ /* 0x000fe4000001ff00 */
[----:B------:R-:W-:Y:S02]  /*0480*/  CS2R R132, SRZ ;  /* 0x0000000000847805 */ /* 0x000fe4000001ff00 */
[----:B------:R-:W-:Y:S02]  /*0490*/  CS2R R134, SRZ ;  /* 0x0000000000867805 */ /* 0x000fe4000001ff00 */
[----:B------:R-:W-:Y:S02]  /*04a0*/  CS2R R136, SRZ ;  /* 0x0000000000887805 */ /* 0x000fe4000001ff00 */
[----:B------:R-:W-:Y:S02]  /*04b0*/  CS2R R138, SRZ ;  /* 0x00000000008a7805 */ /* 0x000fe4000001ff00 */
[----:B------:R-:W-:-:S02]  /*04c0*/  CS2R R140, SRZ ;  /* 0x00000000008c7805 */ /* 0x000fc4000001ff00 */
[----:B------:R-:W-:Y:S02]  /*04d0*/  CS2R R142, SRZ ;  /* 0x00000000008e7805 */ /* 0x000fe4000001ff00 */
[----:B------:R-:W-:Y:S02]  /*04e0*/  CS2R R144, SRZ ;  /* 0x0000000000907805 */ /* 0x000fe4000001ff00 */
[----:B------:R-:W-:Y:S02]  /*04f0*/  CS2R R146, SRZ ;  /* 0x0000000000927805 */ /* 0x000fe4000001ff00 */
[----:B------:R-:W-:Y:S02]  /*0500*/  CS2R R148, SRZ ;  /* 0x0000000000947805 */ /* 0x000fe4000001ff00 */
[----:B------:R-:W-:Y:S01]  /*0510*/  CS2R R150, SRZ ;  /* 0x0000000000967805 */ /* 0x000fe2000001ff00 */
[----:B0-----:R-:W-:Y:S01]  /*0520*/  VIADD R2, R0, 0xffffffe ;  /* 0x0ffffffe00027836 */ /* 0x001fe20000000000 */
[----:B------:R-:W-:-:S03]  /*0530*/  IABS R0, R4 ;  /* 0x0000000400007213 */ /* 0x000fc60000000000 */
[----:B------:R0:W1:Y:S02]  /*0540*/  F2I.FTZ.U32.TRUNC.NTZ R3, R2 ;  /* 0x0000000200037305 */ /* 0x000064000021f000 */
[----:B------:R-:W-:Y:S02]  /*0550*/  IMAD.MOV R0, RZ, RZ, -R0 ;  /* 0x000000ffff007224 */ /* 0x000fe400078e0a00 */
[----:B0-----:R-:W-:Y:S02]  /*0560*/  IMAD.MOV.U32 R2, RZ, RZ, RZ ;  /* 0x000000ffff027224 */ /* 0x001fe400078e00ff */
[----:B-1----:R-:W-:-:S04]  /*0570*/  IMAD.MOV R6, RZ, RZ, -R3 ;  /* 0x000000ffff067224 */ /* 0x002fc800078e0a03 */
[----:B------:R-:W-:-:S04]  /*0580*/  IMAD R9, R6, R7, RZ ;  /* 0x0000000706097224 */ /* 0x000fc800078e02ff */
[----:B------:R-:W-:-:S06]  /*0590*/  IMAD.HI.U32 R2, R3, R9, R2 ;  /* 0x0000000903027227 */ /* 0x000fcc00078e0002 */
[----:B------:R-:W-:-:S04]  /*05a0*/  IMAD.HI.U32 R2, R2, R11, RZ ;  /* 0x0000000b02027227 */ /* 0x000fc800078e00ff */
[----:B------:R-:W-:-:S05]  /*05b0*/  IMAD R0, R2, R0, R11 ;  /* 0x0000000002007224 */ /* 0x000fca00078e020b */
[----:B------:R-:W-:-:S13]  /*05c0*/  ISETP.GT.U32.AND P1, PT, R7, R0, PT ;  /* 0x000000000700720c */ /* 0x000fda0003f24070 */
[----:B------:R-:W-:Y:S02]  /*05d0*/  @!P1 IMAD.IADD R0, R0, 0x1, -R7 ;  /* 0x0000000100009824 */ /* 0x000fe400078e0a07 */
[----:B------:R-:W-:Y:S01]  /*05e0*/  @!P1 VIADD R2, R2, 0x1 ;  /* 0x0000000102029836 */ /* 0x000fe20000000000 */
[----:B------:R-:W-:Y:S02]  /*05f0*/  ISETP.NE.AND P1, PT, R4, RZ, PT ;  /* 0x000000ff0400720c */ /* 0x000fe40003f25270 */
[----:B------:R-:W-:Y:S02]  /*0600*/  ISETP.GE.U32.AND P0, PT, R0, R7, PT ;  /* 0x000000070000720c */ /* 0x000fe40003f06070 */
[----:B------:R-:W-:-:S04]  /*0610*/  LOP3.LUT R0, R5, R4, RZ, 0x3c, !PT ;  /* 0x0000000405007212 */ /* 0x000fc800078e3cff */
[----:B------:R-:W-:Y:S01]  /*0620*/  ISETP.GE.AND P2, PT, R0, RZ, PT ;  /* 0x000000ff0000720c */ /* 0x000fe20003f46270 */
[----:B------:R-:W-:-:S05]  /*0630*/  VIADD R0, R52, 0xff ;  /* 0x000000ff34007836 */ /* 0x000fca0000000000 */
[----:B------:R-:W-:Y:S01]  /*0640*/  SHF.R.S32.HI R3, RZ, 0x1f, R0 ;  /* 0x0000001fff037819 */ /* 0x000fe20000011400 */
[----:B------:R-:W-:-:S03]  /*0650*/  @P0 VIADD R2, R2, 0x1 ;  /* 0x0000000102020836 */ /* 0x000fc60000000000 */
[----:B------:R-:W-:-:S03]  /*0660*/  LEA.HI R3, R3, R0, RZ, 0x8 ;  /* 0x0000000003037211 */ /* 0x000fc600078f40ff */
[----:B------:R-:W-:Y:S01]  /*0670*/  @!P2 IMAD.MOV R2, RZ, RZ, -R2 ;  /* 0x000000ffff02a224 */ /* 0x000fe200078e0a02 */
[----:B------:R-:W-:-:S05]  /*0680*/  @!P1 LOP3.LUT R2, RZ, R4, RZ, 0x33, !PT ;  /* 0x00000004ff029212 */ /* 0x000fca00078e33ff */
[----:B------:R-:W-:Y:S02]  /*0690*/  IMAD.SHL.U32 R6, R2, 0x8, RZ ;  /* 0x0000000802067824 */ /* 0x000fe400078e00ff */
[----:B------:R-:W-:-:S03]  /*06a0*/  IMAD.MOV R2, RZ, RZ, -R2 ;  /* 0x000000ffff027224 */ /* 0x000fc600078e0a02 */
[----:B------:R-:W-:Y:S01]  /*06b0*/  LEA.HI.SX32 R3, R3, -R6, 0x18 ;  /* 0x8000000603037211 */ /* 0x000fe200078fc2ff */
[----:B------:R-:W-:-:S03]  /*06c0*/  IMAD R4, R4, R2, R5 ;  /* 0x0000000204047224 */ /* 0x000fc600078e0205 */
[----:B------:R-:W-:Y:S02]  /*06d0*/  VIMNMX R11, R3, 0x8, PT ;  /* 0x00000008030b7848 */ /* 0x000fe40003fe0100 */
[----:B------:R-:W-:Y:S02]  /*06e0*/  IABS R9, R4 ;  /* 0x0000000400097213 */ /* 0x000fe40000000000 */
[----:B------:R-:W-:-:S04]  /*06f0*/  IABS R7, R11 ;  /* 0x0000000b00077213 */ /* 0x000fc80000000000 */
[----:B------:R-:W0:Y:S08]  /*0700*/  I2F.RP R0, R7 ;  /* 0x0000000700007306 */ /* 0x000e300000209400 */
[----:B0-----:R-:W0:Y:S02]  /*0710*/  MUFU.RCP R0, R0 ;  /* 0x0000000000007308 */ /* 0x001e240000001000 */
[----:B0-----:R-:W-:-:S06]  /*0720*/  VIADD R3, R0, 0xffffffe ;  /* 0x0ffffffe00037836 */ /* 0x001fcc0000000000 */
[----:B------:R-:W0:Y:S02]  /*0730*/  F2I.FTZ.U32.TRUNC.NTZ R3, R3 ;  /* 0x0000000300037305 */ /* 0x000e24000021f000 */
[----:B0-----:R-:W-:-:S04]  /*0740*/  IMAD.MOV R8, RZ, RZ, -R3 ;  /* 0x000000ffff087224 */ /* 0x001fc800078e0a03 */
[----:B------:R-:W-:Y:S01]  /*0750*/  IMAD.MOV.U32 R2, RZ, RZ, R8 ;  /* 0x000000ffff027224 */ /* 0x000fe200078e0008 */
[----:B------:R-:W-:-:S03]  /*0760*/  IABS R8, R11 ;  /* 0x0000000b00087213 */ /* 0x000fc60000000000 */
[----:B------:R-:W-:Y:S02]  /*0770*/  IMAD R5, R2, R7, RZ ;  /* 0x0000000702057224 */ /* 0x000fe400078e02ff */
[----:B------:R-:W-:Y:S02]  /*0780*/  IMAD.MOV.U32 R2, RZ, RZ, RZ ;  /* 0x000000ffff027224 */ /* 0x000fe400078e00ff */
[----:B------:R-:W-:Y:S02]  /*0790*/  IMAD.MOV R0, RZ, RZ, -R8 ;  /* 0x000000ffff007224 */ /* 0x000fe400078e0a08 */
[----:B------:R-:W-:Y:S02]  /*07a0*/  IMAD.HI.U32 R2, R3, R5, R2 ;  /* 0x0000000503027227 */ /* 0x000fe400078e0002 */
[----:B------:R-:W0:Y:S04]  /*07b0*/  S2R R5, SR_CgaCtaId ;  /* 0x0000000000057919 */ /* 0x000e280000008800 */
[----:B------:R-:W-:-:S04]  /*07c0*/  IMAD.HI.U32 R2, R2, R9, RZ ;  /* 0x0000000902027227 */ /* 0x000fc800078e00ff */
[----:B------:R-:W-:Y:S01]  /*07d0*/  IMAD R0, R2, R0, R9 ;  /* 0x0000000002007224 */ /* 0x000fe200078e0209 */
[----:B------:R-:W-:-:S04]  /*07e0*/  CS2R R8, SRZ ;  /* 0x0000000000087805 */ /* 0x000fc8000001ff00 */
[----:B------:R-:W-:-:S13]  /*07f0*/  ISETP.GT.U32.AND P1, PT, R7, R0, PT ;  /* 0x000000000700720c */ /* 0x000fda0003f24070 */
[----:B------:R-:W-:Y:S02]  /*0800*/  @!P1 IMAD.IADD R0, R0, 0x1, -R7 ;  /* 0x0000000100009824 */ /* 0x000fe400078e0a07 */
[----:B------:R-:W-:Y:S01]  /*0810*/  @!P1 VIADD R2, R2, 0x1 ;  /* 0x0000000102029836 */ /* 0x000fe20000000000 */
[----:B------:R-:W-:Y:S02]  /*0820*/  ISETP.NE.AND P1, PT, R11, RZ, PT ;  /* 0x000000ff0b00720c */ /* 0x000fe40003f25270 */
[----:B------:R-:W-:Y:S01]  /*0830*/  ISETP.GE.U32.AND P0, PT, R0, R7, PT ;  /* 0x000000070000720c */ /* 0x000fe20003f06070 */
[----:B0-----:R-:W-:Y:S01]  /*0840*/  IMAD.SHL.U32 R3, R5, 0x40, RZ ;  /* 0x0000004005037824 */ /* 0x001fe200078e00ff */
[----:B------:R-:W-:Y:S02]  /*0850*/  LOP3.LUT R0, R4, R11, RZ, 0x3c, !PT ;  /* 0x0000000b04007212 */ /* 0x000fe400078e3cff */
[----:B------:R-:W-:Y:S02]  /*0860*/  MOV R7, 0x400 ;  /* 0x0000040000077802 */ /* 0x000fe40000000f00 */
[----:B------:R-:W-:-:S02]  /*0870*/  ISETP.GE.AND P2, PT, R0, RZ, PT ;  /* 0x000000ff0000720c */ /* 0x000fc40003f46270 */
[----:B------:R-:W-:Y:S02]  /*0880*/  R2UR UR12, R7 ;  /* 0x00000000070c72ca */ /* 0x000fe400000e0000 */
[----:B------:R-:W-:-:S03]  /*0890*/  R2UR UR4, R5 ;  /* 0x00000000050472ca */ /* 0x000fc600000e0000 */
[----:B------:R-:W-:Y:S01]  /*08a0*/  @P0 VIADD R2, R2, 0x1 ;  /* 0x0000000102020836 */ /* 0x000fe20000000000 */
[----:B------:R-:W-:-:S05]  /*08b0*/  ISETP.GE.AND P0, PT, R196, 0x20, PT ;  /* 0x00000020c400780c */ /* 0x000fca0003f06270 */
[----:B------:R-:W-:Y:S01]  /*08c0*/  @!P2 IMAD.MOV R2, RZ, RZ, -R2 ;  /* 0x000000ffff02a224 */ /* 0x000fe200078e0a02 */
[----:B------:R-:W-:-:S03]  /*08d0*/  @!P1 LOP3.LUT R2, RZ, R11, RZ, 0x33, !PT ;  /* 0x0000000bff029212 */ /* 0x000fc600078e33ff */
[----:B------:R-:W-:Y:S02]  /*08e0*/  ULEA UR12, UR4, UR12, 0x18 ;  /* 0x0000000c040c7291 */ /* 0x000fe4000f8ec03f */
[----:B------:R-:W-:Y:S02]  /*08f0*/  IMAD.MOV R0, RZ, RZ, -R2 ;  /* 0x000000ffff007224 */ /* 0x000fe400078e0a02 */
[----:B------:R-:W-:Y:S02]  /*0900*/  IMAD.SHL.U32 R7, R2, 0x200, RZ ;  /* 0x0000020002077824 */ /* 0x000fe400078e00ff */
[----:B------:R-:W-:Y:S01]  /*0910*/  IMAD R0, R11, R0, R4 ;  /* 0x000000000b007224 */ /* 0x000fe200078e0204 */
[----:B------:R-:W-:Y:S02]  /*0920*/  LOP3.LUT R4, R3, 0x80, RZ, 0xc0, !PT ;  /* 0x0000008003047812 */ /* 0x000fe400078ec0ff */
[----:B------:R-:W-:Y:S01]  /*0930*/  CS2R R10, SRZ ;  /* 0x00000000000a7805 */ /* 0x000fe2000001ff00 */
[----:B------:R-:W-:-:S02]  /*0940*/  IMAD.IADD R3, R6, 0x1, R0 ;  /* 0x0000000106037824 */ /* 0x000fc400078e0200 */
[----:B------:R-:W0:Y:S02]  /*0950*/  S2R R0, SR_TID.X ;  /* 0x0000000000007919 */ /* 0x000e240000002100 */
[----:B------:R-:W-:Y:S02]  /*0960*/  IMAD R3, R3, 0x100, R4 ;  /* 0x0000010003037824 */ /* 0x000fe400078e0204 */
[----:B------:R-:W-:-:S05]  /*0970*/  IMAD.SHL.U32 R4, R5, 0x100, RZ ;  /* 0x0000010005047824 */ /* 0x000fca00078e00ff */
[----:B------:R-:W-:Y:S02]  /*0980*/  LOP3.LUT R25, R4, 0x100, RZ, 0xc0, !PT ;  /* 0x0000010004197812 */ /* 0x000fe400078ec0ff */
[----:B0-----:R-:W-:-:S05]  /*0990*/  LOP3.LUT R24, R0, 0x7f, RZ, 0xc0, !PT ;  /* 0x0000007f00187812 */ /* 0x001fca00078ec0ff */
[----:B------:R-:W-:-:S05]  /*09a0*/  IMAD.IADD R24, R24, 0x1, R3 ;  /* 0x0000000118187824 */ /* 0x000fca00078e0203 */
[----:B------:R0:W-:Y:S01]  /*09b0*/  STL [R1+0x320], R24 ;  /* 0x0003201801007387 */ /* 0x0001e20000100800 */
[----:B------:R-:W-:Y:S05]  /*09c0*/  @!P0 BRA `(.L_x_0) ;  /* 0x000000bc00388947 */ /* 0x000fea0003800000 */
[----:B------:R-:W-:Y:S01]  /*09d0*/  IABS R16, R52 ;  /* 0x0000003400107213 */ /* 0x000fe20000000000 */
[----:B------:R-:W-:Y:S01]  /*09e0*/  ULDC UR4, c[0x0][0x234] ;  /* 0x00008d0000047ab9 */ /* 0x000fe20000000800 */
[----:B------:R-:W-:Y:S01]  /*09f0*/  IABS R3, R53 ;  /* 0x0000003500037213 */ /* 0x000fe20000000000 */
[----:B------:R-:W-:Y:S01]  /*0a00*/  ULDC.64 UR16, c[0x0][0x210] ;  /* 0x0000840000107ab9 */ /* 0x000fe20000000a00 */
[----:B------:R-:W1:Y:S01]  /*0a10*/  I2F.RP R6, R16 ;  /* 0x0000001000067306 */ /* 0x000e620000209400 */
[----:B------:R-:W-:Y:S01]  /*0a20*/  SHF.R.S32.HI R10, RZ, 0x6, R0 ;  /* 0x00000006ff0a7819 */ /* 0x000fe20000011400 */
[----:B------:R-:W-:Y:S01]  /*0a30*/  ULDC UR7, c[0x0][0x230] ;  /* 0x00008c0000077ab9 */ /* 0x000fe20000000800 */
[----:B------:R-:W-:Y:S02]  /*0a40*/  LOP3.LUT R14, R0, 0x40, RZ, 0xc0, !PT ;  /* 0x00000040000e7812 */ /* 0x000fe400078ec0ff */
[----:B------:R-:W-:Y:S02]  /*0a50*/  CS2R R96, SRZ ;  /* 0x0000000000607805 */ /* 0x000fe4000001ff00 */
[----:B------:R-:W-:-:S02]  /*0a60*/  SGXT R10, R10, 0x1 ;  /* 0x000000010a0a781a */ /* 0x000fc40000000200 */
[----:B------:R-:W-:Y:S02]  /*0a70*/  CS2R R98, SRZ ;  /* 0x0000000000627805 */ /* 0x000fe4000001ff00 */
[----:B------:R-:W-:Y:S01]  /*0a80*/  ISETP.GE.AND P5, PT, R24, RZ, PT ;  /* 0x000000ff1800720c */ /* 0x000fe20003fa6270 */
[----:B------:R-:W2:Y:S01]  /*0a90*/  I2F.RP R2, R3 ;  /* 0x0000000300027306 */ /* 0x000ea20000209400 */
[----:B------:R-:W-:Y:S02]  /*0aa0*/  CS2R R100, SRZ ;  /* 0x0000000000647805 */ /* 0x000fe4000001ff00 */
[----:B------:R-:W-:Y:S02]  /*0ab0*/  CS2R R102, SRZ ;  /* 0x0000000000667805 */ /* 0x000fe4000001ff00 */
[----:B------:R-:W-:Y:S02]  /*0ac0*/  CS2R R104, SRZ ;  /* 0x0000000000687805 */ /* 0x000fe4000001ff00 */
[----:B------:R-:W-:-:S02]  /*0ad0*/  CS2R R106, SRZ ;  /* 0x00000000006a7805 */ /* 0x000fc4000001ff00 */
[----:B------:R-:W-:Y:S02]  /*0ae0*/  CS2R R108, SRZ ;  /* 0x00000000006c7805 */ /* 0x000fe4000001ff00 */
[----:B------:R-:W-:Y:S02]  /*0af0*/  CS2R R110, SRZ ;  /* 0x00000000006e7805 */ /* 0x000fe4000001ff00 */
[----:B------:R-:W-:Y:S01]  /*0b00*/  CS2R R112, SRZ ;  /* 0x0000000000707805 */ /* 0x000fe2000001ff00 */
[----:B-1----:R-:W1:Y:S01]  /*0b10*/  MUFU.RCP R6, R6 ;  /* 0x0000000600067308 */ /* 0x002e620000001000 */
[----:B------:R-:W-:Y:S02]  /*0b20*/  CS2R R114, SRZ ;  /* 0x0000000000727805 */ /* 0x000fe4000001ff00 */
[----:B------:R-:W-:Y:S02]  /*0b30*/  CS2R R116, SRZ ;  /* 0x0000000000747805 */ /* 0x000fe4000001ff00 */
[----:B------:R-:W-:-:S02]  /*0b40*/  CS2R R118, SRZ ;  /* 0x0000000000767805 */ /* 0x000fc4000001ff00 */
[----:B------:R-:W-:Y:S02]  /*0b50*/  CS2R R120, SRZ ;  /* 0x0000000000787805 */ /* 0x000fe4000001ff00 */
[----:B------:R-:W-:Y:S02]  /*0b60*/  CS2R R122, SRZ ;  /* 0x00000000007a7805 */ /* 0x000fe4000001ff00 */
[----:B------:R-:W-:Y:S02]  /*0b70*/  CS2R R124, SRZ ;  /* 0x00000000007c7805 */ /* 0x000fe4000001ff00 */
[----:B------:R-:W-:Y:S01]  /*0b80*/  CS2R R126, SRZ ;  /* 0x00000000007e7805 */ /* 0x000fe2000001ff00 */
[----:B--2---:R-:W2:Y:S01]  /*0b90*/  MUFU.RCP R2, R2 ;  /* 0x0000000200027308 */ /* 0x004ea20000001000 */
[----:B------:R-:W-:Y:S02]  /*0ba0*/  CS2R R128, SRZ ;  /* 0x0000000000807805 */ /* 0x000fe4000001ff00 */
        /* <DEDUP_REMOVED lines=8> */
[----:B------:R-:W-:-:S02]  /*0c30*/  IABS R6, R24 ;  /* 0x0000001800067213 */ /* 0x000fc40000000000 */
[----:B------:R-:W-:Y:S02]  /*0c40*/  CS2R R144, SRZ ;  /* 0x0000000000907805 */ /* 0x000fe4000001ff00 */
[----:B------:R-:W-:Y:S01]  /*0c50*/  CS2R R146, SRZ ;  /* 0x0000000000927805 */ /* 0x000fe2000001ff00 */
[----:B------:R1:W3:Y:S01]  /*0c60*/  F2I.FTZ.U32.TRUNC.NTZ R9, R8 ;  /* 0x0000000800097305 */ /* 0x0002e2000021f000 */
[----:B------:R-:W-:Y:S02]  /*0c70*/  CS2R R148, SRZ ;  /* 0x0000000000947805 */ /* 0x000fe4000001ff00 */
[----:B------:R-:W-:Y:S01]  /*0c80*/  CS2R R150, SRZ ;  /* 0x0000000000967805 */ /* 0x000fe2000001ff00 */
[----:B------:R-:W-:Y:S01]  /*0c90*/  UMOV UR5, 0x7fffffdf ;  /* 0x7fffffdf00057882 */ /* 0x000fe20000000000 */
[----:B--2---:R-:W-:-:S04]  /*0ca0*/  VIADD R4, R2, 0xffffffe ;  /* 0x0ffffffe02047836 */ /* 0x004fc80000000000 */
[----:B------:R-:W2:Y:S01]  /*0cb0*/  F2I.FTZ.U32.TRUNC.NTZ R5, R4 ;  /* 0x0000000400057305 */ /* 0x000ea2000021f000 */
[----:B-1----:R-:W-:Y:S02]  /*0cc0*/  IMAD.MOV.U32 R8, RZ, RZ, RZ ;  /* 0x000000ffff087224 */ /* 0x002fe400078e00ff */
[----:B---3--:R-:W-:-:S04]  /*0cd0*/  IMAD.MOV R11, RZ, RZ, -R9 ;  /* 0x000000ffff0b7224 */ /* 0x008fc800078e0a09 */
[----:B------:R-:W-:-:S04]  /*0ce0*/  IMAD R11, R11, R16, RZ ;  /* 0x000000100b0b7224 */ /* 0x000fc800078e02ff */
[----:B------:R-:W-:-:S04]  /*0cf0*/  IMAD.HI.U32 R9, R9, R11, R8 ;  /* 0x0000000b09097227 */ /* 0x000fc800078e0008 */
[----:B------:R-:W-:Y:S01]  /*0d00*/  IMAD.MOV.U32 R11, RZ, RZ, R6 ;  /* 0x000000ffff0b7224 */ /* 0x000fe200078e0006 */
[----:B------:R-:W-:Y:S01]  /*0d10*/  SHF.R.U32.HI R6, RZ, 0x5, R0 ;  /* 0x00000005ff067819 */ /* 0x000fe20000011600 */
[----:B--2---:R-:W-:Y:S02]  /*0d20*/  IMAD.MOV R4, RZ, RZ, -R5 ;  /* 0x000000ffff047224 */ /* 0x004fe400078e0a05 */
[----:B------:R-:W-:Y:S01]  /*0d30*/  IMAD.HI.U32 R2, R9, R11, RZ ;  /* 0x0000000b09027227 */ /* 0x000fe200078e00ff */
[----:B------:R-:W-:Y:S02]  /*0d40*/  SGXT.U32 R6, R6, 0x2 ;  /* 0x000000020606781a */ /* 0x000fe40000000000 */
[----:B------:R-:W-:Y:S01]  /*0d50*/  SHF.R.S32.HI R9, RZ, 0x1f, R196 ;  /* 0x0000001fff097819 */ /* 0x000fe200000114c4 */
[----:B------:R-:W-:Y:S01]  /*0d60*/  IMAD.MOV R2, RZ, RZ, -R2 ;  /* 0x000000ffff027224 */ /* 0x000fe200078e0a02 */
[----:B------:R-:W-:Y:S02]  /*0d70*/  LOP3.LUT R6, R7, R25, R6, 0xfe, !PT ;  /* 0x0000001907067212 */ /* 0x000fe400078efe06 */
[----:B------:R-:W-:Y:S01]  /*0d80*/  LEA.HI R196, R9, R196, RZ, 0x5 ;  /* 0x000000c409c47211 */ /* 0x000fe200078f28ff */
[----:B------:R-:W-:Y:S01]  /*0d90*/  IMAD R11, R16, R2, R11 ;  /* 0x00000002100b7224 */ /* 0x000fe200078e020b */
[----:B------:R-:W-:Y:S01]  /*0da0*/  LOP3.LUT R17, R6, 0xfc, RZ, 0xfc, !PT ;  /* 0x000000fc06117812 */ /* 0x000fe200078efcff */
[----:B------:R-:W-:Y:S01]  /*0db0*/  IMAD R9, R4, R3, RZ ;  /* 0x0000000304097224 */ /* 0x000fe200078e02ff */
[----:B------:R-:W-:Y:S01]  /*0dc0*/  LOP3.LUT R18, R6, 0xf8, RZ, 0xfc, !PT ;  /* 0x000000f806127812 */ /* 0x000fe200078efcff */
[----:B------:R-:W-:Y:S01]  /*0dd0*/  IMAD.MOV.U32 R4, RZ, RZ, RZ ;  /* 0x000000ffff047224 */ /* 0x000fe200078e00ff */
[----:B------:R-:W-:Y:S01]  /*0de0*/  ISETP.GT.U32.AND P0, PT, R16, R11, PT ;  /* 0x0000000b1000720c */ /* 0x000fe20003f04070 */
[----:B------:R-:W-:Y:S01]  /*0df0*/  IMAD.SHL.U32 R2, R0, 0x2, RZ ;  /* 0x0000000200027824 */ /* 0x000fe200078e00ff */
[----:B------:R-:W-:Y:S01]  /*0e00*/  LOP3.LUT R19, R6, 0xf4, RZ, 0xfc, !PT ;  /* 0x000000f406137812 */ /* 0x000fe200078efcff */
[----:B------:R-:W-:Y:S01]  /*0e10*/  IMAD.HI.U32 R4, R5, R9, R4 ;  /* 0x0000000905047227 */ /* 0x000fe200078e0004 */
[----:B------:R-:W-:-:S02]  /*0e20*/  IABS R9, R17 ;  /* 0x0000001100097213 */ /* 0x000fc40000000000 */
[----:B------:R-:W-:Y:S02]  /*0e30*/  LOP3.LUT R5, R2, 0x7e, RZ, 0xc0, !PT ;  /* 0x0000007e02057812 */ /* 0x000fe400078ec0ff */
[----:B------:R-:W-:Y:S01]  /*0e40*/  IABS R13, R18 ;  /* 0x00000012000d7213 */ /* 0x000fe20000000000 */
[----:B------:R-:W-:Y:S01]  /*0e50*/  IMAD.HI.U32 R2, R4, R9, RZ ;  /* 0x0000000904027227 */ /* 0x000fe200078e00ff */
[----:B------:R-:W-:Y:S02]  /*0e60*/  IABS R15, R19 ;  /* 0x00000013000f7213 */ /* 0x000fe40000000000 */
[----:B------:R-:W-:Y:S01]  /*0e70*/  ISETP.GE.AND P4, PT, R19, RZ, PT ;  /* 0x000000ff1300720c */ /* 0x000fe20003f86270 */
[----:B------:R-:W-:Y:S01]  /*0e80*/  @!P0 IMAD.IADD R11, R11, 0x1, -R16 ;  /* 0x000000010b0b8824 */ /* 0x000fe200078e0a10 */
[----:B------:R-:W-:Y:S01]  /*0e90*/  LOP3.LUT R19, R6, 0xec, RZ, 0xfc, !PT ;  /* 0x000000ec06137812 */ /* 0x000fe200078efcff */
[----:B------:R-:W-:Y:S01]  /*0ea0*/  IMAD.MOV R12, RZ, RZ, -R2 ;  /* 0x000000ffff0c7224 */ /* 0x000fe200078e0a02 */
[----:B------:R-:W-:Y:S01]  /*0eb0*/  ISETP.GE.AND P6, PT, R17, RZ, PT ;  /* 0x000000ff1100720c */ /* 0x000fe20003fc6270 */
[----:B------:R-:W-:Y:S01]  /*0ec0*/  IMAD R14, R14, 0x40, R5 ;  /* 0x000000400e0e7824 */ /* 0x000fe200078e0205 */
[----:B------:R-:W-:Y:S01]  /*0ed0*/  ISETP.GT.U32.AND P0, PT, R16, R11, PT ;  /* 0x0000000b1000720c */ /* 0x000fe20003f04070 */
[----:B------:R-:W-:Y:S01]  /*0ee0*/  IMAD.HI.U32 R2, R4, R13, RZ ;  /* 0x0000000d04027227 */ /* 0x000fe200078e00ff */
[----:B------:R-:W-:-:S02]  /*0ef0*/  LOP3.LUT R5, R5, 0x90, R10, 0x78, !PT ;  /* 0x0000009005057812 */ /* 0x000fc400078e780a */
[----:B------:R-:W-:Y:S01]  /*0f00*/  LOP3.LUT R20, R6, 0xe8, RZ, 0xfc, !PT ;  /* 0x000000e806147812 */ /* 0x000fe200078efcff */
[----:B------:R-:W-:Y:S01]  /*0f10*/  IMAD.HI.U32 R8, R4, R15, RZ ;  /* 0x0000000f04087227 */ /* 0x000fe200078e00ff */
[----:B------:R-:W-:Y:S02]  /*0f20*/  IABS R17, R19 ;  /* 0x0000001300117213 */ /* 0x000fe40000000000 */
[----:B------:R-:W-:Y:S01]  /*0f30*/  ISETP.GE.AND P2, PT, R18, RZ, PT ;  /* 0x000000ff1200720c */ /* 0x000fe20003f46270 */
[C---:B------:R-:W-:Y:S01]  /*0f40*/  IMAD R10, R3.reuse, R12, R9 ;  /* 0x0000000c030a7224 */ /* 0x040fe200078e0209 */
[----:B------:R-:W-:Y:S01]  /*0f50*/  IABS R18, R20 ;  /* 0x0000001400127213 */ /* 0x000fe20000000000 */
[----:B------:R-:W-:Y:S01]  /*0f60*/  IMAD.MOV R2, RZ, RZ, -R2 ;  /* 0x000000ffff027224 */ /* 0x000fe200078e0a02 */
[----:B------:R-:W-:Y:S01]  /*0f70*/  LOP3.LUT R22, R6, 0xe0, RZ, 0xfc, !PT ;  /* 0x000000e006167812 */ /* 0x000fe200078efcff */
[----:B------:R-:W-:Y:S01]  /*0f80*/  IMAD.MOV R12, RZ, RZ, -R8 ;  /* 0x000000ffff0c7224 */ /* 0x000fe200078e0a08 */
[----:B------:R-:W-:Y:S01]  /*0f90*/  ISETP.GT.U32.AND P3, PT, R3, R10, PT ;  /* 0x0000000a0300720c */ /* 0x000fe20003f64070 */
[----:B------:R-:W-:Y:S01]  /*0fa0*/  @!P0 IMAD.IADD R11, R11, 0x1, -R16 ;  /* 0x000000010b0b8824 */ /* 0x000fe200078e0a10 */
[----:B------:R-:W-:Y:S01]  /*0fb0*/  ISETP.NE.AND P0, PT, R52, RZ, PT ;  /* 0x000000ff3400720c */ /* 0x000fe20003f05270 */
[C---:B------:R-:W-:Y:S01]  /*0fc0*/  IMAD R8, R3.reuse, R2, R13 ;  /* 0x0000000203087224 */ /* 0x040fe200078e020d */
[C---:B------:R-:W-:Y:S01]  /*0fd0*/  LOP3.LUT R13, R6.reuse, 0xf0, RZ, 0xfc, !PT ;  /* 0x000000f0060d7812 */ /* 0x040fe200078efcff */
[C---:B------:R-:W-:Y:S01]  /*0fe0*/  IMAD R9, R3.reuse, R12, R15 ;  /* 0x0000000c03097224 */ /* 0x040fe200078e020f */
[----:B------:R-:W-:Y:S01]  /*0ff0*/  LOP3.LUT R23, R6, 0xdc, RZ, 0xfc, !PT ;  /* 0x000000dc06177812 */ /* 0x000fe200078efcff */
[----:B------:R-:W-:Y:S01]  /*1000*/  IMAD.MOV.U32 R2, RZ, RZ, R11 ;  /* 0x000000ffff027224 */ /* 0x000fe200078e000b */
[----:B------:R-:W-:Y:S01]  /*1010*/  ISETP.GT.U32.AND P1, PT, R3, R8, PT ;  /* 0x000000080300720c */ /* 0x000fe20003f24070 */
[----:B------:R-:W-:Y:S01]  /*1020*/  IMAD.HI.U32 R12, R4, R17, RZ ;  /* 0x00000011040c7227 */ /* 0x000fe200078e00ff */
[----:B------:R-:W-:-:S02]  /*1030*/  IABS R15, R13 ;  /* 0x0000000d000f7213 */ /* 0x000fc40000000000 */
[----:B0-----:R-:W-:Y:S01]  /*1040*/  LOP3.LUT R24, R6, 0xd8, RZ, 0xfc, !PT ;  /* 0x000000d806187812 */ /* 0x001fe200078efcff */
[----:B------:R-:W-:Y:S01]  /*1050*/  @!P5 IMAD.MOV R2, RZ, RZ, -R2 ;  /* 0x000000ffff02d224 */ /* 0x000fe200078e0a02 */
[----:B------:R-:W-:Y:S01]  /*1060*/  ISETP.GT.U32.AND P5, PT, R3, R9, PT ;  /* 0x000000090300720c */ /* 0x000fe20003fa4070 */
[--C-:B------:R-:W-:Y:S01]  /*1070*/  @!P3 IMAD.IADD R10, R10, 0x1, -R3.reuse ;  /* 0x000000010a0ab824 */ /* 0x100fe200078e0a03 */
[----:B------:R-:W-:Y:S01]  /*1080*/  @!P0 LOP3.LUT R2, RZ, R52, RZ, 0x33, !PT ;  /* 0x00000034ff028212 */ /* 0x000fe200078e33ff */
[----:B------:R-:W-:Y:S01]  /*1090*/  IMAD.MOV R12, RZ, RZ, -R12 ;  /* 0x000000ffff0c7224 */ /* 0x000fe200078e0a0c */
[----:B------:R-:W-:Y:S01]  /*10a0*/  ISETP.GE.AND P0, PT, R13, RZ, PT ;  /* 0x000000ff0d00720c */ /* 0x000fe20003f06270 */
[----:B------:R-:W-:Y:S01]  /*10b0*/  IMAD.HI.U32 R13, R4, R18, RZ ;  /* 0x00000012040d7227 */ /* 0x000fe200078e00ff */
[----:B------:R-:W-:Y:S02]  /*10c0*/  ISETP.GT.U32.AND P3, PT, R3, R10, PT ;  /* 0x0000000a0300720c */ /* 0x000fe40003f64070 */
[----:B------:R-:W-:Y:S01]  /*10d0*/  IABS R21, R24 ;  /* 0x0000001800157213 */ /* 0x000fe20000000000 */
[----:B------:R-:W-:Y:S01]  /*10e0*/  @!P1 IMAD.IADD R8, R8, 0x1, -R3 ;  /* 0x0000000108089824 */ /* 0x000fe200078e0a03 */
[----:B------:R-:W-:Y:S01]  /*10f0*/  LOP3.LUT R25, R6, 0xd4, RZ, 0xfc, !PT ;  /* 0x000000d406197812 */ /* 0x000fe200078efcff */
[----:B------:R-:W-:Y:S01]  /*1100*/  IMAD.HI.U32 R11, R4, R15, RZ ;  /* 0x0000000f040b7227 */ /* 0x000fe200078e00ff */
[----:B------:R-:W-:-:S02]  /*1110*/  LOP3.LUT R26, R6, 0xcc, RZ, 0xfc, !PT ;  /* 0x000000cc061a7812 */ /* 0x000fc400078efcff */
[----:B------:R-:W-:Y:S01]  /*1120*/  ISETP.GT.U32.AND P1, PT, R3, R8, PT ;  /* 0x000000080300720c */ /* 0x000fe20003f24070 */
[----:B------:R-:W-:Y:S01]  /*1130*/  @!P5 IMAD.IADD R9, R9, 0x1, -R3 ;  /* 0x000000010909d824 */ /* 0x000fe200078e0a03 */
[C---:B------:R-:W-:Y:S01]  /*1140*/  LOP3.LUT R27, R6.reuse, 0xc8, RZ, 0xfc, !PT ;  /* 0x000000c8061b7812 */ /* 0x040fe200078efcff */
[----:B------:R-:W-:Y:S01]  /*1150*/  IMAD.MOV R13, RZ, RZ, -R13 ;  /* 0x000000ffff0d7224 */ /* 0x000fe200078e0a0d */
[----:B------:R-:W-:Y:S01]  /*1160*/  LOP3.LUT R33, R6, 0xbc, RZ, 0xfc, !PT ;  /* 0x000000bc06217812 */ /* 0x000fe200078efcff */
[----:B------:R-:W-:Y:S01]  /*1170*/  @!P3 IMAD.IADD R10, R10, 0x1, -R3 ;  /* 0x000000010a0ab824 */ /* 0x000fe200078e0a03 */
[C---:B------:R-:W-:Y:S01]  /*1180*/  ISETP.GT.U32.AND P5, PT, R3.reuse, R9, PT ;  /* 0x000000090300720c */ /* 0x040fe20003fa4070 */
[----:B------:R-:W-:Y:S01]  /*1190*/  IMAD R12, R3, R12, R17 ;  /* 0x0000000c030c7224 */ /* 0x000fe200078e0211 */
[----:B------:R-:W-:Y:S01]  /*11a0*/  ISETP.GE.AND P3, PT, R19, RZ, PT ;  /* 0x000000ff1300720c */ /* 0x000fe20003f66270 */
[----:B------:R-:W-:Y:S01]  /*11b0*/  IMAD.MOV R16, RZ, RZ, -R11 ;  /* 0x000000ffff107224 */ /* 0x000fe200078e0a0b */
[----:B------:R-:W-:Y:S01]  /*11c0*/  IABS R19, R22 ;  /* 0x0000001600137213 */ /* 0x000fe20000000000 */
[C---:B------:R-:W-:Y:S01]  /*11d0*/  IMAD R13, R3.reuse, R13, R18 ;  /* 0x0000000d030d7224 */ /* 0x040fe200078e0212 */
[C---:B------:R-:W-:Y:S01]  /*11e0*/  LOP3.LUT R32, R6.reuse, 0xc0, RZ, 0xfc, !PT ;  /* 0x000000c006207812 */ /* 0x040fe200078efcff */
[----:B------:R-:W-:Y:S01]  /*11f0*/  @!P6 IMAD.MOV R10, RZ, RZ, -R10 ;  /* 0x000000ffff0ae224 */ /* 0x000fe200078e0a0a */
[C---:B------:R-:W-:Y:S01]  /*1200*/  ISETP.GT.U32.AND P6, PT, R3.reuse, R12, PT ;  /* 0x0000000c0300720c */ /* 0x040fe20003fc4070 */
[----:B------:R-:W-:Y:S01]  /*1210*/  IMAD R11, R3, R16, R15 ;  /* 0x00000010030b7224 */ /* 0x000fe200078e020f */
[----:B------:R-:W-:Y:S01]  /*1220*/  LOP3.LUT R15, R6, 0xe4, RZ, 0xfc, !PT ;  /* 0x000000e4060f7812 */ /* 0x000fe200078efcff */
[--C-:B------:R-:W-:Y:S01]  /*1230*/  @!P1 IMAD.IADD R8, R8, 0x1, -R3.reuse ;  /* 0x0000000108089824 */ /* 0x100fe200078e0a03 */
[----:B------:R-:W-:Y:S01]  /*1240*/  LOP3.LUT R35, R6, 0xb4, RZ, 0xfc, !PT ;  /* 0x000000b406237812 */ /* 0x000fe200078efcff */
[----:B------:R-:W-:Y:S01]  /*1250*/  @!P5 IMAD.IADD R9, R9, 0x1, -R3 ;  /* 0x000000010909d824 */ /* 0x000fe200078e0a03 */
[C---:B------:R-:W-:Y:S01]  /*1260*/  ISETP.GT.U32.AND P5, PT, R3.reuse, R13, PT ;  /* 0x0000000d0300720c */ /* 0x040fe20003fa4070 */
[----:B------:R-:W-:Y:S01]  /*1270*/  IMAD.HI.U32 R16, R4, R19, RZ ;  /* 0x0000001304107227 */ /* 0x000fe200078e00ff */
[----:B------:R-:W-:-:S02]  /*1280*/  ISETP.GT.U32.AND P1, PT, R3, R11, PT ;  /* 0x0000000b0300720c */ /* 0x000fc40003f24070 */
[----:B------:R-:W-:Y:S01]  /*1290*/  IABS R17, R15 ;  /* 0x0000000f00117213 */ /* 0x000fe20000000000 */
[----:B------:R-:W-:Y:S01]  /*12a0*/  IMAD.MOV R16, RZ, RZ, -R16 ;  /* 0x000000ffff107224 */ /* 0x000fe200078e0a10 */
[----:B------:R-:W-:Y:S01]  /*12b0*/  IABS R30, R35 ;  /* 0x00000023001e7213 */ /* 0x000fe20000000000 */
[----:B------:R-:W-:Y:S01]  /*12c0*/  @!P6 IMAD.IADD R12, R12, 0x1, -R3 ;  /* 0x000000010c0ce824 */ /* 0x000fe200078e0a03 */
[C---:B------:R-:W-:Y:S01]  /*12d0*/  LOP3.LUT R34, R6.reuse, 0xb8, RZ, 0xfc, !PT ;  /* 0x000000b806227812 */ /* 0x040fe200078efcff */
[----:B------:R-:W-:Y:S01]  /*12e0*/  IMAD R16, R3, R16, R19 ;  /* 0x0000001003107224 */ /* 0x000fe200078e0213 */
[----:B------:R-:W-:Y:S01]  /*12f0*/  LOP3.LUT R36, R6, 0xb0, RZ, 0xfc, !PT ;  /* 0x000000b006247812 */ /* 0x000fe200078efcff */
[----:B------:R-:W-:Y:S01]  /*1300*/  @!P2 IMAD.MOV R8, RZ, RZ, -R8 ;  /* 0x000000ffff08a224 */ /* 0x000fe200078e0a08 */
[----:B------:R-:W-:Y:S01]  /*1310*/  ISETP.GE.AND P2, PT, R20, RZ, PT ;  /* 0x000000ff1400720c */ /* 0x000fe20003f46270 */
[--C-:B------:R-:W-:Y:S01]  /*1320*/  @!P5 IMAD.IADD R13, R13, 0x1, -R3.reuse ;  /* 0x000000010d0dd824 */ /* 0x100fe200078e0a03 */
[----:B------:R-:W-:Y:S01]  /*1330*/  ISETP.GT.U32.AND P5, PT, R3, R12, PT ;  /* 0x0000000c0300720c */ /* 0x000fe20003fa4070 */
[----:B------:R-:W-:Y:S01]  /*1340*/  @!P1 IMAD.IADD R11, R11, 0x1, -R3 ;  /* 0x000000010b0b9824 */ /* 0x000fe200078e0a03 */
[----:B------:R-:W-:Y:S01]  /*1350*/  ISETP.GE.AND P1, PT, R15, RZ, PT ;  /* 0x000000ff0f00720c */ /* 0x000fe20003f26270 */
[----:B------:R-:W-:Y:S01]  /*1360*/  IMAD.HI.U32 R15, R4, R17, RZ ;  /* 0x00000011040f7227 */ /* 0x000fe200078e00ff */
[----:B------:R-:W-:-:S02]  /*1370*/  IABS R20, R23 ;  /* 0x0000001700147213 */ /* 0x000fc40000000000 */
[C---:B------:R-:W-:Y:S01]  /*1380*/  ISETP.GT.U32.AND P6, PT, R3.reuse, R11, PT ;  /* 0x0000000b0300720c */ /* 0x040fe20003fc4070 */
[----:B------:R-:W-:Y:S01]  /*1390*/  IMAD.MOV R18, RZ, RZ, -R15 ;  /* 0x000000ffff127224 */ /* 0x000fe200078e0a0f */
[----:B------:R-:W-:Y:S01]  /*13a0*/  IABS R29, R34 ;  /* 0x00000022001d7213 */ /* 0x000fe20000000000 */
[----:B------:R-:W-:Y:S01]  /*13b0*/  @!P4 IMAD.MOV R9, RZ, RZ, -R9 ;  /* 0x000000ffff09c224 */ /* 0x000fe200078e0a09 */
[C---:B------:R-:W-:Y:S01]  /*13c0*/  ISETP.GT.U32.AND P4, PT, R3.reuse, R13, PT ;  /* 0x0000000d0300720c */ /* 0x040fe20003f84070 */
[C---:B------:R-:W-:Y:S01]  /*13d0*/  IMAD R15, R3.reuse, R18, R17 ;  /* 0x00000012030f7224 */ /* 0x040fe200078e0211 */
[----:B------:R-:W-:Y:S01]  /*13e0*/  IABS R31, R36 ;  /* 0x00000024001f7213 */ /* 0x000fe20000000000 */
[----:B------:R-:W-:Y:S01]  /*13f0*/  @!P5 IMAD.IADD R12, R12, 0x1, -R3 ;  /* 0x000000010c0cd824 */ /* 0x000fe200078e0a03 */
[----:B------:R-:W-:Y:S01]  /*1400*/  ISETP.GT.U32.AND P5, PT, R3, R16, PT ;  /* 0x000000100300720c */ /* 0x000fe20003fa4070 */
[----:B------:R-:W-:Y:S01]  /*1410*/  IMAD.HI.U32 R17, R4, R20, RZ ;  /* 0x0000001404117227 */ /* 0x000fe200078e00ff */
[----:B------:R-:W-:-:S02]  /*1420*/  LOP3.LUT R37, R6, 0xac, RZ, 0xfc, !PT ;  /* 0x000000ac06257812 */ /* 0x000fc400078efcff */
[C---:B------:R-:W-:Y:S01]  /*1430*/  LOP3.LUT R38, R6.reuse, 0xa8, RZ, 0xfc, !PT ;  /* 0x000000a806267812 */ /* 0x040fe200078efcff */
[----:B------:R-:W-:Y:S01]  /*1440*/  @!P6 IMAD.IADD R11, R11, 0x1, -R3 ;  /* 0x000000010b0be824 */ /* 0x000fe200078e0a03 */
[C---:B------:R-:W-:Y:S01]  /*1450*/  ISETP.GT.U32.AND P6, PT, R3.reuse, R15, PT ;  /* 0x0000000f0300720c */ /* 0x040fe20003fc4070 */
[----:B------:R-:W-:Y:S01]  /*1460*/  IMAD.MOV R17, RZ, RZ, -R17 ;  /* 0x000000ffff117224 */ /* 0x000fe200078e0a11 */
[----:B------:R-:W-:Y:S01]  /*1470*/  LOP3.LUT R39, R6, 0xa0, RZ, 0xfc, !PT ;  /* 0x000000a006277812 */ /* 0x000fe200078efcff */
[----:B------:R-:W-:Y:S01]  /*1480*/  IMAD.HI.U32 R18, R4, R21, RZ ;  /* 0x0000001504127227 */ /* 0x000fe200078e00ff */
[C---:B------:R-:W-:Y:S02]  /*1490*/  LOP3.LUT R42, R6.reuse, 0x94, RZ, 0xfc, !PT ;  /* 0x00000094062a7812 */ /* 0x040fe400078efcff */
[----:B------:R-:W-:Y:S01]  /*14a0*/  LOP3.LUT R40, R6, 0x9c, RZ, 0xfc, !PT ;  /* 0x0000009c06287812 */ /* 0x000fe200078efcff */
[--C-:B------:R-:W-:Y:S01]  /*14b0*/  @!P5 IMAD.IADD R16, R16, 0x1, -R3.reuse ;  /* 0x000000011010d824 */ /* 0x100fe200078e0a03 */
[C---:B------:R-:W-:Y:S01]  /*14c0*/  LOP3.LUT R41, R6.reuse, 0x98, RZ, 0xfc, !PT ;  /* 0x0000009806297812 */ /* 0x040fe200078efcff */
[C---:B------:R-:W-:Y:S01]  /*14d0*/  IMAD R17, R3.reuse, R17, R20 ;  /* 0x0000001103117224 */ /* 0x040fe200078e0214 */
[----:B------:R-:W-:Y:S01]  /*14e0*/  LOP3.LUT R43, R6, 0x90, RZ, 0xfc, !PT ;  /* 0x00000090062b7812 */ /* 0x000fe200078efcff */
[----:B------:R-:W-:Y:S01]  /*14f0*/  @!P3 IMAD.MOV R12, RZ, RZ, -R12 ;  /* 0x000000ffff0cb224 */ /* 0x000fe200078e0a0c */
[----:B------:R-:W-:Y:S01]  /*1500*/  ISETP.GT.U32.AND P5, PT, R3, R16, PT ;  /* 0x000000100300720c */ /* 0x000fe20003fa4070 */
[--C-:B------:R-:W-:Y:S01]  /*1510*/  @!P6 IMAD.IADD R15, R15, 0x1, -R3.reuse ;  /* 0x000000010f0fe824 */ /* 0x100fe200078e0a03 */
[----:B------:R-:W-:Y:S01]  /*1520*/  ISETP.GT.U32.AND P3, PT, R3, R17, PT ;  /* 0x000000110300720c */ /* 0x000fe20003f64070 */
[----:B------:R-:W-:Y:S01]  /*1530*/  IMAD.MOV R18, RZ, RZ, -R18 ;  /* 0x000000ffff127224 */ /* 0x000fe200078e0a12 */
[----:B------:R-:W-:Y:S01]  /*1540*/  ISETP.GE.AND P6, PT, R23, RZ, PT ;  /* 0x000000ff1700720c */ /* 0x000fe20003fc6270 */
[----:B------:R-:W-:Y:S01]  /*1550*/  @!P4 IMAD.IADD R13, R13, 0x1, -R3 ;  /* 0x000000010d0dc824 */ /* 0x000fe200078e0a03 */
[----:B------:R-:W-:Y:S01]  /*1560*/  ISETP.GE.AND P4, PT, R22, RZ, PT ;  /* 0x000000ff1600720c */ /* 0x000fe20003f86270 */
[----:B------:R-:W-:Y:S01]  /*1570*/  @!P0 IMAD.MOV R11, RZ, RZ, -R11 ;  /* 0x000000ffff0b8224 */ /* 0x000fe200078e0a0b */
[----:B------:R-:W-:Y:S01]  /*1580*/  IABS R22, R25 ;  /* 0x0000001900167213 */ /* 0x000fe20000000000 */
[C---:B------:R-:W-:Y:S01]  /*1590*/  IMAD R18, R3.reuse, R18, R21 ;  /* 0x0000001203127224 */ /* 0x040fe200078e0215 */
[----:B------:R-:W-:Y:S01]  /*15a0*/  ISETP.GT.U32.AND P0, PT, R3, R15, PT ;  /* 0x0000000f0300720c */ /* 0x000fe20003f04070 */
[----:B------:R-:W-:Y:S01]  /*15b0*/  @!P2 IMAD.MOV R13, RZ, RZ, -R13 ;  /* 0x000000ffff0da224 */ /* 0x000fe200078e0a0d */
[----:B------:R-:W-:Y:S01]  /*15c0*/  IABS R23, R26 ;  /* 0x0000001a00177213 */ /* 0x000fe20000000000 */
[----:B------:R-:W-:Y:S01]  /*15d0*/  IMAD.HI.U32 R19, R4, R22, RZ ;  /* 0x0000001604137227 */ /* 0x000fe200078e00ff */
[----:B------:R-:W-:-:S02]  /*15e0*/  ISETP.GE.AND P2, PT, R24, RZ, PT ;  /* 0x000000ff1800720c */ /* 0x000fc40003f46270 */
[----:B------:R-:W-:Y:S01]  /*15f0*/  LOP3.LUT R24, R6, 0xd0, RZ, 0xfc, !PT ;  /* 0x000000d006187812 */ /* 0x000fe200078efcff */
[----:B------:R-:W-:Y:S01]  /*1600*/  @!P5 IMAD.IADD R16, R16, 0x1, -R3 ;  /* 0x000000011010d824 */ /* 0x000fe200078e0a03 */
[----:B------:R-:W-:Y:S01]  /*1610*/  ISETP.GT.U32.AND P5, PT, R3, R18, PT ;  /* 0x000000120300720c */ /* 0x000fe20003fa4070 */
[----:B------:R-:W-:Y:S01]  /*1620*/  IMAD.MOV R19, RZ, RZ, -R19 ;  /* 0x000000ffff137224 */ /* 0x000fe200078e0a13 */
[C---:B------:R-:W-:Y:S01]  /*1630*/  LOP3.LUT R44, R6.reuse, 0x84, RZ, 0xfc, !PT ;  /* 0x00000084062c7812 */ /* 0x040fe200078efcff */
[--C-:B------:R-:W-:Y:S01]  /*1640*/  @!P3 IMAD.IADD R17, R17, 0x1, -R3.reuse ;  /* 0x000000011111b824 */ /* 0x100fe200078e0a03 */
[----:B------:R-:W-:Y:S01]  /*1650*/  LOP3.LUT R46, R6, 0x7c, RZ, 0xfc, !PT ;  /* 0x0000007c062e7812 */ /* 0x000fe200078efcff */
[----:B------:R-:W-:Y:S01]  /*1660*/  @!P0 IMAD.IADD R15, R15, 0x1, -R3 ;  /* 0x000000010f0f8824 */ /* 0x000fe200078e0a03 */
[----:B------:R-:W-:Y:S01]  /*1670*/  ISETP.GE.AND P0, PT, R25, RZ, PT ;  /* 0x000000ff1900720c */ /* 0x000fe20003f06270 */
[C---:B------:R-:W-:Y:S01]  /*1680*/  IMAD R19, R3.reuse, R19, R22 ;  /* 0x0000001303137224 */ /* 0x040fe200078e0216 */
[C---:B------:R-:W-:Y:S01]  /*1690*/  ISETP.GT.U32.AND P3, PT, R3.reuse, R17, PT ;  /* 0x000000110300720c */ /* 0x040fe20003f64070 */
[----:B------:R-:W-:Y:S01]  /*16a0*/  @!P1 IMAD.MOV R15, RZ, RZ, -R15 ;  /* 0x000000ffff0f9224 */ /* 0x000fe200078e0a0f */
[----:B------:R-:W-:Y:S01]  /*16b0*/  IABS R22, R24 ;  /* 0x0000001800167213 */ /* 0x000fe20000000000 */
[----:B------:R-:W-:Y:S01]  /*16c0*/  IMAD.HI.U32 R21, R4, R23, RZ ;  /* 0x0000001704157227 */ /* 0x000fe200078e00ff */
[----:B------:R-:W-:-:S02]  /*16d0*/  ISETP.GT.U32.AND P1, PT, R3, R19, PT ;  /* 0x000000130300720c */ /* 0x000fc40003f24070 */
[----:B------:R-:W-:Y:S01]  /*16e0*/  IABS R25, R27 ;  /* 0x0000001b00197213 */ /* 0x000fe20000000000 */
[----:B------:R-:W-:Y:S01]  /*16f0*/  @!P5 IMAD.IADD R18, R18, 0x1, -R3 ;  /* 0x000000011212d824 */ /* 0x000fe200078e0a03 */
[----:B------:R-:W-:Y:S01]  /*1700*/  LOP3.LUT R45, R6, 0x80, RZ, 0xfc, !PT ;  /* 0x00000080062d7812 */ /* 0x000fe200078efcff */
[----:B------:R-:W-:Y:S01]  /*1710*/  @!P4 IMAD.MOV R16, RZ, RZ, -R16 ;  /* 0x000000ffff10c224 */ /* 0x000fe200078e0a10 */
[----:B------:R-:W-:Y:S01]  /*1720*/  ISETP.GE.AND P4, PT, R24, RZ, PT ;  /* 0x000000ff1800720c */ /* 0x000fe20003f86270 */
[----:B------:R-:W-:Y:S01]  /*1730*/  IMAD.MOV R24, RZ, RZ, -R21 ;  /* 0x000000ffff187224 */ /* 0x000fe200078e0a15 */
[----:B------:R-:W-:Y:S01]  /*1740*/  ISETP.GT.U32.AND P5, PT, R3, R18, PT ;  /* 0x000000120300720c */ /* 0x000fe20003fa4070 */
[----:B------:R-:W-:Y:S01]  /*1750*/  IMAD.HI.U32 R20, R4, R22, RZ ;  /* 0x0000001604147227 */ /* 0x000fe200078e00ff */
[C---:B------:R-:W-:Y:S02]  /*1760*/  LOP3.LUT R51, R6.reuse, 0x6c, RZ, 0xfc, !PT ;  /* 0x0000006c06337812 */ /* 0x040fe400078efcff */
[----:B------:R-:W-:Y:S01]  /*1770*/  LOP3.LUT R49, R6, 0x74, RZ, 0xfc, !PT ;  /* 0x0000007406317812 */ /* 0x000fe200078efcff */
[----:B------:R-:W-:Y:S01]  /*1780*/  @!P3 IMAD.IADD R17, R17, 0x1, -R3 ;  /* 0x000000011111b824 */ /* 0x000fe200078e0a03 */
[----:B------:R-:W-:Y:S01]  /*1790*/  ISETP.GE.AND P3, PT, R26, RZ, PT ;  /* 0x000000ff1a00720c */ /* 0x000fe20003f66270 */
[----:B------:R-:W-:Y:S01]  /*17a0*/  IMAD R21, R3, R24, R23 ;  /* 0x0000001803157224 */ /* 0x000fe200078e0217 */
[----:B------:R-:W-:Y:S01]  /*17b0*/  LOP3.LUT R23, R6, 0xc4, RZ, 0xfc, !PT ;  /* 0x000000c406177812 */ /* 0x000fe200078efcff */
[----:B------:R-:W-:Y:S01]  /*17c0*/  IMAD.MOV R20, RZ, RZ, -R20 ;  /* 0x000000ffff147224 */ /* 0x000fe200078e0a14 */
[----:B------:R-:W-:Y:S01]  /*17d0*/  IABS R26, R32 ;  /* 0x00000020001a7213 */ /* 0x000fe20000000000 */
[----:B------:R-:W-:Y:S01]  /*17e0*/  @!P1 IMAD.IADD R19, R19, 0x1, -R3 ;  /* 0x0000000113139824 */ /* 0x000fe200078e0a03 */
[----:B------:R-:W-:Y:S01]  /*17f0*/  IABS R24, R23 ;  /* 0x0000001700187213 */ /* 0x000fe20000000000 */
[----:B------:R-:W-:Y:S01]  /*1800*/  @!P6 IMAD.MOV R17, RZ, RZ, -R17 ;  /* 0x000000ffff11e224 */ /* 0x000fe200078e0a11 */
[C---:B------:R-:W-:Y:S01]  /*1810*/  ISETP.GT.U32.AND P6, PT, R3.reuse, R21, PT ;  /* 0x000000150300720c */ /* 0x040fe20003fc4070 */
[C---:B------:R-:W-:Y:S01]  /*1820*/  IMAD R20, R3.reuse, R20, R22 ;  /* 0x0000001403147224 */ /* 0x040fe200078e0216 */
[C---:B------:R-:W-:Y:S01]  /*1830*/  ISETP.GT.U32.AND P1, PT, R3.reuse, R19, PT ;  /* 0x000000130300720c */ /* 0x040fe20003f24070 */
[----:B------:R-:W-:Y:S01]  /*1840*/  @!P5 IMAD.IADD R18, R18, 0x1, -R3 ;  /* 0x000000011212d824 */ /* 0x000fe200078e0a03 */
[----:B------:R-:W-:Y:S01]  /*1850*/  IABS R48, R51 ;  /* 0x0000003300307213 */ /* 0x000fe20000000000 */
[----:B------:R-:W-:Y:S01]  /*1860*/  IMAD.HI.U32 R22, R4, R25, RZ ;  /* 0x0000001904167227 */ /* 0x000fe200078e00ff */
[----:B------:R-:W-:-:S02]  /*1870*/  ISETP.GT.U32.AND P5, PT, R3, R20, PT ;  /* 0x000000140300720c */ /* 0x000fc40003fa4070 */
[----:B------:R-:W-:Y:S01]  /*1880*/  LOP3.LUT R50, R6, 0x70, RZ, 0xfc, !PT ;  /* 0x0000007006327812 */ /* 0x000fe200078efcff */
[----:B------:R-:W-:Y:S01]  /*1890*/  @!P2 IMAD.MOV R18, RZ, RZ, -R18 ;  /* 0x000000ffff12a224 */ /* 0x000fe200078e0a12 */
[----:B------:R-:W-:Y:S01]  /*18a0*/  ISETP.GE.AND P2, PT, R27, RZ, PT ;  /* 0x000000ff1b00720c */ /* 0x000fe20003f46270 */
[----:B------:R-:W-:Y:S01]  /*18b0*/  IMAD.MOV R22, RZ, RZ, -R22 ;  /* 0x000000ffff167224 */ /* 0x000fe200078e0a16 */
[----:B------:R-:W-:Y:S01]  /*18c0*/  IABS R27, R33 ;  /* 0x00000021001b7213 */ /* 0x000fe20000000000 */
[--C-:B------:R-:W-:Y:S01]  /*18d0*/  @!P6 IMAD.IADD R21, R21, 0x1, -R3.reuse ;  /* 0x000000011515e824 */ /* 0x100fe200078e0a03 */
[----:B------:R-:W-:Y:S01]  /*18e0*/  IABS R47, R50 ;  /* 0x00000032002f7213 */ /* 0x000fe20000000000 */
[----:B------:R-:W-:Y:S01]  /*18f0*/  @!P1 IMAD.IADD R19, R19, 0x1, -R3 ;  /* 0x0000000113139824 */ /* 0x000fe200078e0a03 */
[----:B------:R-:W-:Y:S01]  /*1900*/  ISETP.GE.AND P1, PT, R23, RZ, PT ;  /* 0x000000ff1700720c */ /* 0x000fe20003f26270 */
[----:B------:R-:W-:Y:S01]  /*1910*/  IMAD.HI.U32 R23, R4, R24, RZ ;  /* 0x0000001804177227 */ /* 0x000fe200078e00ff */
[----:B------:R-:W-:-:S02]  /*1920*/  ISETP.GT.U32.AND P6, PT, R3, R21, PT ;  /* 0x000000150300720c */ /* 0x000fc40003fc4070 */
[----:B------:R-:W-:Y:S01]  /*1930*/  LOP3.LUT R52, R6, 0x68, RZ, 0xfc, !PT ;  /* 0x0000006806347812 */ /* 0x000fe200078efcff */
[----:B------:R-:W-:Y:S01]  /*1940*/  @!P5 IMAD.IADD R20, R20, 0x1, -R3 ;  /* 0x000000011414d824 */ /* 0x000fe200078e0a03 */
[C---:B------:R-:W-:Y:S01]  /*1950*/  LOP3.LUT R54, R6.reuse, 0x64, RZ, 0xfc, !PT ;  /* 0x0000006406367812 */ /* 0x040fe200078efcff */
[----:B------:R-:W-:Y:S01]  /*1960*/  IMAD.MOV R23, RZ, RZ, -R23 ;  /* 0x000000ffff177224 */ /* 0x000fe200078e0a17 */
[C---:B------:R-:W-:Y:S01]  /*1970*/  LOP3.LUT R55, R6.reuse, 0x60, RZ, 0xfc, !PT ;  /* 0x0000006006377812 */ /* 0x040fe200078efcff */
[C---:B------:R-:W-:Y:S01]  /*1980*/  IMAD R22, R3.reuse, R22, R25 ;  /* 0x0000001603167224 */ /* 0x040fe200078e0219 */
[C---:B------:R-:W-:Y:S01]  /*1990*/  ISETP.GT.U32.AND P5, PT, R3.reuse, R20, PT ;  /* 0x000000140300720c */ /* 0x040fe20003fa4070 */
[----:B------:R-:W-:Y:S01]  /*19a0*/  IMAD R23, R3, R23, R24 ;  /* 0x0000001703177224 */ /* 0x000fe200078e0218 */
[----:B------:R-:W-:Y:S01]  /*19b0*/  LOP3.LUT R56, R6, 0x5c, RZ, 0xfc, !PT ;  /* 0x0000005c06387812 */ /* 0x000fe200078efcff */
[----:B------:R-:W-:Y:S01]  /*19c0*/  IMAD.HI.U32 R25, R4, R27, RZ ;  /* 0x0000001b04197227 */ /* 0x000fe200078e00ff */
[----:B------:R-:W-:-:S02]  /*19d0*/  LOP3.LUT R57, R6, 0x50, RZ, 0xfc, !PT ;  /* 0x0000005006397812 */ /* 0x000fc400078efcff */
[----:B------:R-:W-:Y:S01]  /*19e0*/  LOP3.LUT R59, R6, 0x44, RZ, 0xfc, !PT ;  /* 0x00000044063b7812 */ /* 0x000fe200078efcff */
[----:B------:R-:W-:Y:S01]  /*19f0*/  @!P6 IMAD.IADD R21, R21, 0x1, -R3 ;  /* 0x000000011515e824 */ /* 0x000fe200078e0a03 */
[C---:B------:R-:W-:Y:S01]  /*1a00*/  ISETP.GT.U32.AND P6, PT, R3.reuse, R23, PT ;  /* 0x000000170300720c */ /* 0x040fe20003fc4070 */
[----:B------:R-:W-:Y:S01]  /*1a10*/  IMAD.MOV R28, RZ, RZ, -R25 ;  /* 0x000000ffff1c7224 */ /* 0x000fe200078e0a19 */
[----:B------:R-:W-:Y:S01]  /*1a20*/  IABS R58, R57 ;  /* 0x00000039003a7213 */ /* 0x000fe20000000000 */
[----:B------:R-:W-:Y:S01]  /*1a30*/  IMAD.HI.U32 R24, R4, R26, RZ ;  /* 0x0000001a04187227 */ /* 0x000fe200078e00ff */
[----:B------:R-:W-:Y:S02]  /*1a40*/  IABS R64, R59 ;  /* 0x0000003b00407213 */ /* 0x000fe40000000000 */
[----:B------:R-:W-:Y:S01]  /*1a50*/  LOP3.LUT R61, R6, 0x34, RZ, 0xfc, !PT ;  /* 0x00000034063d7812 */ /* 0x000fe200078efcff */
[----:B------:R-:W-:Y:S01]  /*1a60*/  @!P5 IMAD.IADD R20, R20, 0x1, -R3 ;  /* 0x000000011414d824 */ /* 0x000fe200078e0a03 */
[C---:B------:R-:W-:Y:S01]  /*1a70*/  ISETP.GT.U32.AND P5, PT, R3.reuse, R22, PT ;  /* 0x000000160300720c */ /* 0x040fe20003fa4070 */
[----:B------:R-:W-:Y:S01]  /*1a80*/  IMAD R25, R3, R28, R27 ;  /* 0x0000001c03197224 */ /* 0x000fe200078e021b */
[----:B------:R-:W-:Y:S01]  /*1a90*/  IABS R72, R61 ;  /* 0x0000003d00487213 */ /* 0x000fe20000000000 */
[----:B------:R-:W-:Y:S01]  /*1aa0*/  IMAD.MOV R24, RZ, RZ, -R24 ;  /* 0x000000ffff187224 */ /* 0x000fe200078e0a18 */
[C---:B------:R-:W-:Y:S01]  /*1ab0*/  LOP3.LUT R65, R6.reuse, 0x1c, RZ, 0xfc, !PT ;  /* 0x0000001c06417812 */ /* 0x040fe200078efcff */
[----:B------:R-:W-:Y:S01]  /*1ac0*/  @!P6 IMAD.IADD R23, R23, 0x1, -R3 ;  /* 0x000000011717e824 */ /* 0x000fe200078e0a03 */
[C---:B------:R-:W-:Y:S01]  /*1ad0*/  ISETP.GT.U32.AND P6, PT, R3.reuse, R25, PT ;  /* 0x000000190300720c */ /* 0x040fe20003fc4070 */
[----:B------:R-:W-:Y:S01]  /*1ae0*/  IMAD R24, R3, R24, R26 ;  /* 0x0000001803187224 */ /* 0x000fe200078e021a */
[----:B------:R-:W-:Y:S01]  /*1af0*/  IABS R63, R65 ;  /* 0x00000041003f7213 */ /* 0x000fe20000000000 */
[----:B------:R-:W-:Y:S01]  /*1b00*/  @!P4 IMAD.MOV R20, RZ, RZ, -R20 ;  /* 0x000000ffff14c224 */ /* 0x000fe200078e0a14 */
[----:B------:R-:W-:Y:S01]  /*1b10*/  LOP3.LUT R67, R6, 0x8, RZ, 0xfc, !PT ;  /* 0x0000000806437812 */ /* 0x000fe200078efcff */
[----:B------:R-:W-:Y:S01]  /*1b20*/  IMAD.HI.U32 R27, R4, R30, RZ ;  /* 0x0000001e041b7227 */ /* 0x000fe200078e00ff */
[----:B------:R-:W-:-:S02]  /*1b30*/  IABS R94, R6 ;  /* 0x00000006005e7213 */ /* 0x000fc40000000000 */
[----:B------:R-:W-:Y:S01]  /*1b40*/  IABS R92, R67 ;  /* 0x00000043005c7213 */ /* 0x000fe20000000000 */
[----:B------:R-:W-:Y:S01]  /*1b50*/  @!P5 IMAD.IADD R22, R22, 0x1, -R3 ;  /* 0x000000011616d824 */ /* 0x000fe200078e0a03 */
[----:B------:R-:W-:Y:S01]  /*1b60*/  ISETP.GT.U32.AND P5, PT, R3, R24, PT ;  /* 0x000000180300720c */ /* 0x000fe20003fa4070 */
[----:B------:R-:W-:Y:S01]  /*1b70*/  IMAD.MOV R27, RZ, RZ, -R27 ;  /* 0x000000ffff1b7224 */ /* 0x000fe200078e0a1b */
[----:B------:R-:W-:Y:S01]  /*1b80*/  SHF.R.S32.HI R196, RZ, 0x5, R196 ;  /* 0x00000005ffc47819 */ /* 0x000fe200000114c4 */
[----:B------:R-:W-:Y:S02]  /*1b90*/  @!P6 IMAD.IADD R25, R25, 0x1, -R3 ;  /* 0x000000011919e824 */ /* 0x000fe400078e0a03 */
[----:B------:R-:W-:-:S03]  /*1ba0*/  IMAD.HI.U32 R26, R4, R29, RZ ;  /* 0x0000001d041a7227 */ /* 0x000fc600078e00ff */
[----:B------:R-:W-:Y:S01]  /*1bb0*/  ISETP.GT.U32.AND P4, PT, R3, R25, PT ;  /* 0x000000190300720c */ /* 0x000fe20003f84070 */
[----:B------:R-:W-:-:S04]  /*1bc0*/  IMAD.HI.U32 R28, R4, R31, RZ ;  /* 0x0000001f041c7227 */ /* 0x000fc800078e00ff */
[--C-:B------:R-:W-:Y:S01]  /*1bd0*/  @!P5 IMAD.IADD R24, R24, 0x1, -R3.reuse ;  /* 0x000000011818d824 */ /* 0x100fe200078e0a03 */
[C---:B------:R-:W-:Y:S01]  /*1be0*/  ISETP.GT.U32.AND P5, PT, R3.reuse, R22, PT ;  /* 0x000000160300720c */ /* 0x040fe20003fa4070 */
[C---:B------:R-:W-:Y:S01]  /*1bf0*/  IMAD R27, R3.reuse, R27, R30 ;  /* 0x0000001b031b7224 */ /* 0x040fe200078e021e */
[----:B------:R-:W-:Y:S01]  /*1c00*/  IABS R30, R37 ;  /* 0x00000025001e7213 */ /* 0x000fe20000000000 */
[----:B------:R-:W-:Y:S01]  /*1c10*/  IMAD.MOV R26, RZ, RZ, -R26 ;  /* 0x000000ffff1a7224 */ /* 0x000fe200078e0a1a */
[----:B------:R-:W-:Y:S01]  /*1c20*/  ISETP.GT.U32.AND P6, PT, R3, R24, PT ;  /* 0x000000180300720c */ /* 0x000fe20003fc4070 */
[----:B------:R-:W-:Y:S02]  /*1c30*/  IMAD.MOV R28, RZ, RZ, -R28 ;  /* 0x000000ffff1c7224 */ /* 0x000fe400078e0a1c */
[----:B------:R-:W-:Y:S01]  /*1c40*/  @!P4 IMAD.IADD R25, R25, 0x1, -R3 ;  /* 0x000000011919c824 */ /* 0x000fe200078e0a03 */
[----:B------:R-:W-:Y:S01]  /*1c50*/  ISETP.GE.AND P4, PT, R33, RZ, PT ;  /* 0x000000ff2100720c */ /* 0x000fe20003f86270 */
[C---:B------:R-:W-:Y:S01]  /*1c60*/  IMAD R26, R3.reuse, R26, R29 ;  /* 0x0000001a031a7224 */ /* 0x040fe200078e021d */
[----:B------:R-:W-:Y:S01]  /*1c70*/  LOP3.LUT R33, R6, 0xa4, RZ, 0xfc, !PT ;  /* 0x000000a406217812 */ /* 0x000fe200078efcff */
[----:B------:R-:W-:Y:S01]  /*1c80*/  IMAD R28, R3, R28, R31 ;  /* 0x0000001c031c7224 */ /* 0x000fe200078e021f */
[----:B------:R-:W-:Y:S01]  /*1c90*/  IABS R31, R38 ;  /* 0x00000026001f7213 */ /* 0x000fe20000000000 */
[----:B------:R-:W-:-:S04]  /*1ca0*/  IMAD.HI.U32 R29, R4, R30, RZ ;  /* 0x0000001e041d7227 */ /* 0x000fc800078e00ff */
[----:B------:R-:W-:Y:S01]  /*1cb0*/  @!P6 IMAD.IADD R24, R24, 0x1, -R3 ;  /* 0x000000011818e824 */ /* 0x000fe200078e0a03 */
[C---:B------:R-:W-:Y:S01]  /*1cc0*/  ISETP.GT.U32.AND P6, PT, R3.reuse, R28, PT ;  /* 0x0000001c0300720c */ /* 0x040fe20003fc4070 */
[----:B------:R-:W-:Y:S02]  /*1cd0*/  IMAD.MOV R29, RZ, RZ, -R29 ;  /* 0x000000ffff1d7224 */ /* 0x000fe400078e0a1d */
[----:B------:R-:W-:Y:S01]  /*1ce0*/  @!P0 IMAD.MOV R19, RZ, RZ, -R19 ;  /* 0x000000ffff138224 */ /* 0x000fe200078e0a13 */
[C---:B------:R-:W-:Y:S01]  /*1cf0*/  ISETP.GT.U32.AND P0, PT, R3.reuse, R23, PT ;  /* 0x000000170300720c */ /* 0x040fe20003f04070 */
[C---:B------:R-:W-:Y:S02]  /*1d00*/  IMAD R29, R3.reuse, R29, R30 ;  /* 0x0000001d031d7224 */ /* 0x040fe400078e021e */
[----:B------:R-:W-:Y:S02]  /*1d10*/  @!P4 IMAD.MOV R25, RZ, RZ, -R25 ;  /* 0x000000ffff19c224 */ /* 0x000fe400078e0a19 */
[----:B------:R-:W-:Y:S01]  /*1d20*/  @!P3 IMAD.MOV R21, RZ, RZ, -R21 ;  /* 0x000000ffff15b224 */ /* 0x000fe200078e0a15 */
[C---:B------:R-:W-:Y:S01]  /*1d30*/  ISETP.GT.U32.AND P4, PT, R3.reuse, R29, PT ;  /* 0x0000001d0300720c */ /* 0x040fe20003f84070 */
[----:B------:R-:W-:Y:S01]  /*1d40*/  IMAD.HI.U32 R30, R4, R31, RZ ;  /* 0x0000001f041e7227 */ /* 0x000fe200078e00ff */
[----:B------:R-:W-:-:S03]  /*1d50*/  ISETP.GT.U32.AND P3, PT, R3, R26, PT ;  /* 0x0000001a0300720c */ /* 0x000fc60003f64070 */
[--C-:B------:R-:W-:Y:S02]  /*1d60*/  @!P6 IMAD.IADD R28, R28, 0x1, -R3.reuse ;  /* 0x000000011c1ce824 */ /* 0x100fe400078e0a03 */
[--C-:B------:R-:W-:Y:S01]  /*1d70*/  @!P5 IMAD.IADD R22, R22, 0x1, -R3.reuse ;  /* 0x000000011616d824 */ /* 0x100fe200078e0a03 */
[----:B------:R-:W-:Y:S01]  /*1d80*/  ISETP.GT.U32.AND P5, PT, R3, R27, PT ;  /* 0x0000001b0300720c */ /* 0x000fe20003fa4070 */
[--C-:B------:R-:W-:Y:S01]  /*1d90*/  @!P0 IMAD.IADD R23, R23, 0x1, -R3.reuse ;  /* 0x0000000117178824 */ /* 0x100fe200078e0a03 */
[----:B------:R-:W-:Y:S01]  /*1da0*/  ISETP.GT.U32.AND P6, PT, R3, R28, PT ;  /* 0x0000001c0300720c */ /* 0x000fe20003fc4070 */
[----:B------:R-:W-:Y:S01]  /*1db0*/  IMAD.MOV R30, RZ, RZ, -R30 ;  /* 0x000000ffff1e7224 */ /* 0x000fe200078e0a1e */
[----:B------:R-:W-:Y:S01]  /*1dc0*/  ISETP.GE.AND P0, PT, R32, RZ, PT ;  /* 0x000000ff2000720c */ /* 0x000fe20003f06270 */
[--C-:B------:R-:W-:Y:S01]  /*1dd0*/  @!P4 IMAD.IADD R29, R29, 0x1, -R3.reuse ;  /* 0x000000011d1dc824 */ /* 0x100fe200078e0a03 */
[----:B------:R-:W-:Y:S01]  /*1de0*/  IABS R32, R33 ;  /* 0x0000002100207213 */ /* 0x000fe20000000000 */
[----:B------:R-:W-:Y:S01]  /*1df0*/  @!P3 IMAD.IADD R26, R26, 0x1, -R3 ;  /* 0x000000011a1ab824 */ /* 0x000fe200078e0a03 */
[----:B------:R-:W-:Y:S01]  /*1e00*/  ISETP.GE.AND P3, PT, R34, RZ, PT ;  /* 0x000000ff2200720c */ /* 0x000fe20003f66270 */
[----:B------:R-:W-:Y:S01]  /*1e10*/  @!P2 IMAD.MOV R22, RZ, RZ, -R22 ;  /* 0x000000ffff16a224 */ /* 0x000fe200078e0a16 */
[C---:B------:R-:W-:Y:S01]  /*1e20*/  ISETP.GT.U32.AND P4, PT, R3.reuse, R29, PT ;  /* 0x0000001d0300720c */ /* 0x040fe20003f84070 */
[C---:B------:R-:W-:Y:S01]  /*1e30*/  IMAD R30, R3.reuse, R30, R31 ;  /* 0x0000001e031e7224 */ /* 0x040fe200078e021f */
[----:B------:R-:W-:Y:S01]  /*1e40*/  ISETP.GT.U32.AND P2, PT, R3, R26, PT ;  /* 0x0000001a0300720c */ /* 0x000fe20003f44070 */
[----:B------:R-:W-:-:S04]  /*1e50*/  IMAD.HI.U32 R31, R4, R32, RZ ;  /* 0x00000020041f7227 */ /* 0x000fc800078e00ff */
[----:B------:R-:W-:Y:S01]  /*1e60*/  @!P6 IMAD.IADD R28, R28, 0x1, -R3 ;  /* 0x000000011c1ce824 */ /* 0x000fe200078e0a03 */
[----:B------:R-:W-:Y:S01]  /*1e70*/  ISETP.GT.U32.AND P6, PT, R3, R30, PT ;  /* 0x0000001e0300720c */ /* 0x000fe20003fc4070 */
[----:B------:R-:W-:Y:S02]  /*1e80*/  IMAD.MOV R31, RZ, RZ, -R31 ;  /* 0x000000ffff1f7224 */ /* 0x000fe400078e0a1f */
[----:B------:R-:W-:Y:S01]  /*1e90*/  @!P5 IMAD.IADD R27, R27, 0x1, -R3 ;  /* 0x000000011b1bd824 */ /* 0x000fe200078e0a03 */
[----:B------:R-:W-:Y:S01]  /*1ea0*/  ISETP.GE.AND P5, PT, R35, RZ, PT ;  /* 0x000000ff2300720c */ /* 0x000fe20003fa6270 */
[C---:B------:R-:W-:Y:S02]  /*1eb0*/  IMAD R31, R3.reuse, R31, R32 ;  /* 0x0000001f031f7224 */ /* 0x040fe400078e0220 */
[----:B------:R-:W-:Y:S01]  /*1ec0*/  @!P1 IMAD.MOV R23, RZ, RZ, -R23 ;  /* 0x000000ffff179224 */ /* 0x000fe200078e0a17 */
[----:B------:R-:W-:Y:S01]  /*1ed0*/  ISETP.GT.U32.AND P1, PT, R3, R27, PT ;  /* 0x0000001b0300720c */ /* 0x000fe20003f24070 */
[--C-:B------:R-:W-:Y:S01]  /*1ee0*/  @!P4 IMAD.IADD R29, R29, 0x1, -R3.reuse ;  /* 0x000000011d1dc824 */ /* 0x100fe200078e0a03 */
[----:B------:R-:W-:Y:S01]  /*1ef0*/  ISETP.GT.U32.AND P4, PT, R3, R31, PT ;  /* 0x0000001f0300720c */ /* 0x000fe20003f84070 */
[--C-:B------:R-:W-:Y:S01]  /*1f00*/  @!P2 IMAD.IADD R26, R26, 0x1, -R3.reuse ;  /* 0x000000011a1aa824 */ /* 0x100fe200078e0a03 */
[----:B------:R-:W-:Y:S01]  /*1f10*/  ISETP.GE.AND P2, PT, R37, RZ, PT ;  /* 0x000000ff2500720c */ /* 0x000fe20003f46270 */
[----:B------:R-:W-:Y:S01]  /*1f20*/  @!P6 IMAD.IADD R30, R30, 0x1, -R3 ;  /* 0x000000011e1ee824 */ /* 0x000fe200078e0a03 */
[----:B------:R-:W-:Y:S01]  /*1f30*/  IABS R37, R41 ;  /* 0x0000002900257213 */ /* 0x000fe20000000000 */
[----:B------:R-:W-:Y:S01]  /*1f40*/  @!P3 IMAD.MOV R26, RZ, RZ, -R26 ;  /* 0x000000ffff1ab224 */ /* 0x000fe200078e0a1a */
[----:B------:R-:W-:Y:S01]  /*1f50*/  ISETP.GE.AND P3, PT, R33, RZ, PT ;  /* 0x000000ff2100720c */ /* 0x000fe20003f66270 */
[----:B------:R-:W-:Y:S01]  /*1f60*/  @!P0 IMAD.MOV R24, RZ, RZ, -R24 ;  /* 0x000000ffff188224 */ /* 0x000fe200078e0a18 */
[----:B------:R-:W-:Y:S01]  /*1f70*/  IABS R33, R39 ;  /* 0x0000002700217213 */ /* 0x000fe20000000000 */
[----:B------:R-:W-:Y:S01]  /*1f80*/  IMAD.HI.U32 R34, R4, R37, RZ ;  /* 0x0000002504227227 */ /* 0x000fe200078e00ff */
[----:B------:R-:W-:-:S02]  /*1f90*/  ISETP.GT.U32.AND P6, PT, R3, R30, PT ;  /* 0x0000001e0300720c */ /* 0x000fc40003fc4070 */
[----:B------:R-:W-:Y:S01]  /*1fa0*/  ISETP.GE.AND P0, PT, R36, RZ, PT ;  /* 0x000000ff2400720c */ /* 0x000fe20003f06270 */
[----:B------:R-:W-:Y:S01]  /*1fb0*/  IMAD.HI.U32 R32, R4, R33, RZ ;  /* 0x0000002104207227 */ /* 0x000fe200078e00ff */
[----:B------:R-:W-:-:S03]  /*1fc0*/  IABS R36, R40 ;  /* 0x0000002800247213 */ /* 0x000fc60000000000 */
[--C-:B------:R-:W-:Y:S01]  /*1fd0*/  @!P1 IMAD.IADD R27, R27, 0x1, -R3.reuse ;  /* 0x000000011b1b9824 */ /* 0x100fe200078e0a03 */
[----:B------:R-:W-:Y:S01]  /*1fe0*/  ISETP.GE.AND P1, PT, R38, RZ, PT ;  /* 0x000000ff2600720c */ /* 0x000fe20003f26270 */
[----:B------:R-:W-:Y:S01]  /*1ff0*/  @!P4 IMAD.IADD R31, R31, 0x1, -R3 ;  /* 0x000000011f1fc824 */ /* 0x000fe200078e0a03 */
[----:B------:R-:W-:Y:S01]  /*2000*/  IABS R38, R42 ;  /* 0x0000002a00267213 */ /* 0x000fe20000000000 */
[----:B------:R-:W-:Y:S01]  /*2010*/  IMAD.MOV R32, RZ, RZ, -R32 ;  /* 0x000000ffff207224 */ /* 0x000fe200078e0a20 */
[----:B------:R-:W-:Y:S01]  /*2020*/  ISETP.GE.AND P4, PT, R39, RZ, PT ;  /* 0x000000ff2700720c */ /* 0x000fe20003f86270 */
[----:B------:R-:W-:Y:S01]  /*2030*/  @!P5 IMAD.MOV R27, RZ, RZ, -R27 ;  /* 0x000000ffff1bd224 */ /* 0x000fe200078e0a1b */
[C---:B------:R-:W-:Y:S01]  /*2040*/  ISETP.GT.U32.AND P5, PT, R3.reuse, R31, PT ;  /* 0x0000001f0300720c */ /* 0x040fe20003fa4070 */
[----:B------:R-:W-:Y:S02]  /*2050*/  IMAD R32, R3, R32, R33 ;  /* 0x0000002003207224 */ /* 0x000fe400078e0221 */
[----:B------:R-:W-:-:S04]  /*2060*/  IMAD.HI.U32 R35, R4, R38, RZ ;  /* 0x0000002604237227 */ /* 0x000fc800078e00ff */
[----:B------:R-:W-:Y:S01]  /*2070*/  @!P6 IMAD.IADD R30, R30, 0x1, -R3 ;  /* 0x000000011e1ee824 */ /* 0x000fe200078e0a03 */
[----:B------:R-:W-:Y:S01]  /*2080*/  ISETP.GT.U32.AND P6, PT, R3, R32, PT ;  /* 0x000000200300720c */ /* 0x000fe20003fc4070 */
[----:B------:R-:W-:Y:S02]  /*2090*/  IMAD.MOV R35, RZ, RZ, -R35 ;  /* 0x000000ffff237224 */ /* 0x000fe400078e0a23 */
[----:B------:R-:W-:-:S04]  /*20a0*/  IMAD.HI.U32 R33, R4, R36, RZ ;  /* 0x0000002404217227 */ /* 0x000fc800078e00ff */
[----:B------:R-:W-:Y:S02]  /*20b0*/  IMAD R35, R3, R35, R38 ;  /* 0x0000002303237224 */ /* 0x000fe400078e0226 */
[----:B------:R-:W-:Y:S02]  /*20c0*/  IMAD.MOV R33, RZ, RZ, -R33 ;  /* 0x000000ffff217224 */ /* 0x000fe400078e0a21 */
[----:B------:R-:W-:Y:S01]  /*20d0*/  @!P5 IMAD.IADD R31, R31, 0x1, -R3 ;  /* 0x000000011f1fd824 */ /* 0x000fe200078e0a03 */
[C---:B------:R-:W-:Y:S01]  /*20e0*/  ISETP.GT.U32.AND P5, PT, R3.reuse, R35, PT ;  /* 0x000000230300720c */ /* 0x040fe20003fa4070 */
[----:B------:R-:W-:Y:S02]  /*20f0*/  IMAD.MOV R34, RZ, RZ, -R34 ;  /* 0x000000ffff227224 */ /* 0x000fe400078e0a22 */
[C---:B------:R-:W-:Y:S01]  /*2100*/  IMAD R33, R3.reuse, R33, R36 ;  /* 0x0000002103217224 */ /* 0x040fe200078e0224 */
[----:B------:R-:W-:Y:S01]  /*2110*/  IABS R36, R43 ;  /* 0x0000002b00247213 */ /* 0x000fe20000000000 */
[----:B------:R-:W-:-:S02]  /*2120*/  IMAD R34, R3, R34, R37 ;  /* 0x0000002203227224 */ /* 0x000fc400078e0225 */
[----:B------:R-:W-:Y:S01]  /*2130*/  @!P6 IMAD.IADD R32, R32, 0x1, -R3 ;  /* 0x000000012020e824 */ /* 0x000fe200078e0a03 */
[C---:B------:R-:W-:Y:S01]  /*2140*/  ISETP.GT.U32.AND P6, PT, R3.reuse, R33, PT ;  /* 0x000000210300720c */ /* 0x040fe20003fc4070 */
[----:B------:R-:W-:Y:S02]  /*2150*/  IMAD.MOV.U32 R37, RZ, RZ, R36 ;  /* 0x000000ffff257224 */ /* 0x000fe400078e0024 */
[----:B------:R-:W-:Y:S01]  /*2160*/  @!P2 IMAD.MOV R29, RZ, RZ, -R29 ;  /* 0x000000ffff1da224 */ /* 0x000fe200078e0a1d */
[C---:B------:R-:W-:Y:S01]  /*2170*/  ISETP.GT.U32.AND P2, PT, R3.reuse, R34, PT ;  /* 0x000000220300720c */ /* 0x040fe20003f44070 */
[----:B------:R-:W-:Y:S01]  /*2180*/  @!P1 IMAD.MOV R30, RZ, RZ, -R30 ;  /* 0x000000ffff1e9224 */ /* 0x000fe200078e0a1e */
[----:B------:R-:W-:Y:S01]  /*2190*/  ISETP.GE.AND P1, PT, R40, RZ, PT ;  /* 0x000000ff2800720c */ /* 0x000fe20003f26270 */
[----:B------:R-:W-:Y:S01]  /*21a0*/  @!P0 IMAD.MOV R28, RZ, RZ, -R28 ;  /* 0x000000ffff1c8224 */ /* 0x000fe200078e0a1c */
[----:B------:R-:W-:Y:S01]  /*21b0*/  ISETP.GT.U32.AND P0, PT, R3, R32, PT ;  /* 0x000000200300720c */ /* 0x000fe20003f04070 */
[----:B------:R-:W-:Y:S01]  /*21c0*/  IMAD.HI.U32 R36, R4, R37, RZ ;  /* 0x0000002504247227 */ /* 0x000fe200078e00ff */
[----:B------:R-:W-:-:S03]  /*21d0*/  LOP3.LUT R40, R6, 0x8c, RZ, 0xfc, !PT ;  /* 0x0000008c06287812 */ /* 0x000fc600078efcff */
[--C-:B------:R-:W-:Y:S01]  /*21e0*/  @!P5 IMAD.IADD R35, R35, 0x1, -R3.reuse ;  /* 0x000000012323d824 */ /* 0x100fe200078e0a03 */
[----:B------:R-:W-:Y:S01]  /*21f0*/  IABS R38, R40 ;  /* 0x0000002800267213 */ /* 0x000fe20000000000 */
[----:B------:R-:W-:Y:S02]  /*2200*/  IMAD.MOV R36, RZ, RZ, -R36 ;  /* 0x000000ffff247224 */ /* 0x000fe400078e0a24 */
[----:B------:R-:W-:Y:S01]  /*2210*/  @!P2 IMAD.IADD R34, R34, 0x1, -R3 ;  /* 0x000000012222a824 */ /* 0x000fe200078e0a03 */
[C---:B------:R-:W-:Y:S01]  /*2220*/  ISETP.GT.U32.AND P5, PT, R3.reuse, R35, PT ;  /* 0x000000230300720c */ /* 0x040fe20003fa4070 */
[----:B------:R-:W-:Y:S02]  /*2230*/  IMAD R36, R3, R36, R37 ;  /* 0x0000002403247224 */ /* 0x000fe400078e0225 */
[----:B------:R-:W-:-:S04]  /*2240*/  IMAD.HI.U32 R37, R4, R38, RZ ;  /* 0x0000002604257227 */ /* 0x000fc800078e00ff */
[----:B------:R-:W-:Y:S01]  /*2250*/  @!P0 IMAD.IADD R32, R32, 0x1, -R3 ;  /* 0x0000000120208824 */ /* 0x000fe200078e0a03 */
[----:B------:R-:W-:Y:S01]  /*2260*/  ISETP.GE.AND P0, PT, R41, RZ, PT ;  /* 0x000000ff2900720c */ /* 0x000fe20003f06270 */
[----:B------:R-:W-:Y:S01]  /*2270*/  IMAD.MOV R37, RZ, RZ, -R37 ;  /* 0x000000ffff257224 */ /* 0x000fe200078e0a25 */
[----:B------:R-:W-:Y:S01]  /*2280*/  LOP3.LUT R41, R6, 0x88, RZ, 0xfc, !PT ;  /* 0x0000008806297812 */ /* 0x000fe200078efcff */
[----:B------:R-:W-:Y:S01]  /*2290*/  @!P3 IMAD.MOV R31, RZ, RZ, -R31 ;  /* 0x000000ffff1fb224 */ /* 0x000fe200078e0a1f */
[C---:B------:R-:W-:Y:S01]  /*22a0*/  ISETP.GT.U32.AND P3, PT, R3.reuse, R34, PT ;  /* 0x000000220300720c */ /* 0x040fe20003f64070 */
[----:B------:R-:W-:Y:S01]  /*22b0*/  @!P4 IMAD.MOV R32, RZ, RZ, -R32 ;  /* 0x000000ffff20c224 */ /* 0x000fe200078e0a20 */
[C---:B------:R-:W-:Y:S01]  /*22c0*/  ISETP.GT.U32.AND P4, PT, R3.reuse, R36, PT ;  /* 0x000000240300720c */ /* 0x040fe20003f84070 */
[----:B------:R-:W-:Y:S01]  /*22d0*/  IMAD R37, R3, R37, R38 ;  /* 0x0000002503257224 */ /* 0x000fe200078e0226 */
[----:B------:R-:W-:Y:S01]  /*22e0*/  IABS R39, R41 ;  /* 0x0000002900277213 */ /* 0x000fe20000000000 */
[----:B------:R-:W-:-:S02]  /*22f0*/  @!P5 IMAD.IADD R35, R35, 0x1, -R3 ;  /* 0x000000012323d824 */ /* 0x000fc400078e0a03 */
[--C-:B------:R-:W-:Y:S01]  /*2300*/  @!P6 IMAD.IADD R33, R33, 0x1, -R3.reuse ;  /* 0x000000012121e824 */ /* 0x100fe200078e0a03 */
[C---:B------:R-:W-:Y:S01]  /*2310*/  ISETP.GT.U32.AND P5, PT, R3.reuse, R37, PT ;  /* 0x000000250300720c */ /* 0x040fe20003fa4070 */
[----:B------:R-:W-:Y:S01]  /*2320*/  IMAD.HI.U32 R38, R4, R39, RZ ;  /* 0x0000002704267227 */ /* 0x000fe200078e00ff */
[----:B------:R-:W-:Y:S02]  /*2330*/  ISETP.GE.AND P6, PT, R42, RZ, PT ;  /* 0x000000ff2a00720c */ /* 0x000fe40003fc6270 */
[----:B------:R-:W-:Y:S01]  /*2340*/  ISETP.GT.U32.AND P2, PT, R3, R33, PT ;  /* 0x000000210300720c */ /* 0x000fe20003f44070 */
[--C-:B------:R-:W-:Y:S01]  /*2350*/  @!P3 IMAD.IADD R34, R34, 0x1, -R3.reuse ;  /* 0x000000012222b824 */ /* 0x100fe200078e0a03 */
[----:B------:R-:W-:Y:S01]  /*2360*/  ISETP.GE.AND P3, PT, R40, RZ, PT ;  /* 0x000000ff2800720c */ /* 0x000fe20003f66270 */
[--C-:B------:R-:W-:Y:S01]  /*2370*/  @!P4 IMAD.IADD R36, R36, 0x1, -R3.reuse ;  /* 0x000000012424c824 */ /* 0x100fe200078e0a03 */
[----:B------:R-:W-:Y:S01]  /*2380*/  IABS R40, R44 ;  /* 0x0000002c00287213 */ /* 0x000fe20000000000 */
[----:B------:R-:W-:Y:S01]  /*2390*/  IMAD.MOV R38, RZ, RZ, -R38 ;  /* 0x000000ffff267224 */ /* 0x000fe200078e0a26 */
[----:B------:R-:W-:Y:S01]  /*23a0*/  ISETP.GE.AND P4, PT, R41, RZ, PT ;  /* 0x000000ff2900720c */ /* 0x000fe20003f86270 */
[----:B------:R-:W-:Y:S01]  /*23b0*/  @!P0 IMAD.MOV R34, RZ, RZ, -R34 ;  /* 0x000000ffff228224 */ /* 0x000fe200078e0a22 */
[----:B------:R-:W-:Y:S01]  /*23c0*/  IABS R42, R45 ;  /* 0x0000002d002a7213 */ /* 0x000fe20000000000 */
[----:B------:R-:W-:Y:S01]  /*23d0*/  @!P5 IMAD.IADD R37, R37, 0x1, -R3 ;  /* 0x000000012525d824 */ /* 0x000fe200078e0a03 */
[C---:B------:R-:W-:Y:S01]  /*23e0*/  ISETP.GT.U32.AND P5, PT, R3.reuse, R36, PT ;  /* 0x000000240300720c */ /* 0x040fe20003fa4070 */
[----:B------:R-:W-:-:S02]  /*23f0*/  IMAD R38, R3, R38, R39 ;  /* 0x0000002603267224 */ /* 0x000fc400078e0227 */
[----:B------:R-:W-:Y:S01]  /*2400*/  IMAD.HI.U32 R39, R4, R40, RZ ;  /* 0x0000002804277227 */ /* 0x000fe200078e00ff */
[----:B------:R-:W-:-:S03]  /*2410*/  ISETP.GT.U32.AND P0, PT, R3, R37, PT ;  /* 0x000000250300720c */ /* 0x000fc60003f04070 */
[----:B------:R-:W-:Y:S01]  /*2420*/  @!P2 IMAD.IADD R33, R33, 0x1, -R3 ;  /* 0x000000012121a824 */ /* 0x000fe200078e0a03 */
[----:B------:R-:W-:Y:S01]  /*2430*/  ISETP.GE.AND P2, PT, R43, RZ, PT ;  /* 0x000000ff2b00720c */ /* 0x000fe20003f46270 */
[----:B------:R-:W-:Y:S01]  /*2440*/  IMAD.MOV R39, RZ, RZ, -R39 ;  /* 0x000000ffff277224 */ /* 0x000fe200078e0a27 */
[----:B------:R-:W-:Y:S01]  /*2450*/  IABS R43, R46 ;  /* 0x0000002e002b7213 */ /* 0x000fe20000000000 */
[----:B------:R-:W-:Y:S01]  /*2460*/  @!P1 IMAD.MOV R33, RZ, RZ, -R33 ;  /* 0x000000ffff219224 */ /* 0x000fe200078e0a21 */
[C---:B------:R-:W-:Y:S01]  /*2470*/  ISETP.GT.U32.AND P1, PT, R3.reuse, R38, PT ;  /* 0x000000260300720c */ /* 0x040fe20003f24070 */
[C---:B------:R-:W-:Y:S02]  /*2480*/  IMAD R39, R3.reuse, R39, R40 ;  /* 0x0000002703277224 */ /* 0x040fe400078e0228 */
[----:B------:R-:W-:Y:S02]  /*2490*/  @!P5 IMAD.IADD R36, R36, 0x1, -R3 ;  /* 0x000000012424d824 */ /* 0x000fe400078e0a03 */
[----:B------:R-:W-:Y:S01]  /*24a0*/  IMAD.HI.U32 R41, R4, R43, RZ ;  /* 0x0000002b04297227 */ /* 0x000fe200078e00ff */
[----:B------:R-:W-:-:S03]  /*24b0*/  ISETP.GT.U32.AND P5, PT, R3, R39, PT ;  /* 0x000000270300720c */ /* 0x000fc60003fa4070 */
[----:B------:R-:W-:Y:S01]  /*24c0*/  @!P6 IMAD.MOV R35, RZ, RZ, -R35 ;  /* 0x000000ffff23e224 */ /* 0x000fe200078e0a23 */
[----:B------:R-:W-:Y:S01]  /*24d0*/  ISETP.GE.AND P6, PT, R44, RZ, PT ;  /* 0x000000ff2c00720c */ /* 0x000fe20003fc6270 */
[----:B------:R-:W-:Y:S02]  /*24e0*/  IMAD.MOV R44, RZ, RZ, -R41 ;  /* 0x000000ffff2c7224 */ /* 0x000fe400078e0a29 */
[----:B------:R-:W-:Y:S01]  /*24f0*/  @!P1 IMAD.IADD R38, R38, 0x1, -R3 ;  /* 0x0000000126269824 */ /* 0x000fe200078e0a03 */
[----:B------:R-:W-:Y:S01]  /*2500*/  ISETP.GE.AND P1, PT, R46, RZ, PT ;  /* 0x000000ff2e00720c */ /* 0x000fe20003f26270 */
[----:B------:R-:W-:Y:S01]  /*2510*/  IMAD R41, R3, R44, R43 ;  /* 0x0000002c03297224 */ /* 0x000fe200078e022b */
[----:B------:R-:W-:Y:S01]  /*2520*/  IABS R46, R49 ;  /* 0x00000031002e7213 */ /* 0x000fe20000000000 */
[----:B------:R-:W-:-:S04]  /*2530*/  IMAD.HI.U32 R40, R4, R42, RZ ;  /* 0x0000002a04287227 */ /* 0x000fc800078e00ff */
[--C-:B------:R-:W-:Y:S01]  /*2540*/  @!P5 IMAD.IADD R39, R39, 0x1, -R3.reuse ;  /* 0x000000012727d824 */ /* 0x100fe200078e0a03 */
[----:B------:R-:W-:Y:S01]  /*2550*/  ISETP.GT.U32.AND P5, PT, R3, R38, PT ;  /* 0x000000260300720c */ /* 0x000fe20003fa4070 */
[----:B------:R-:W-:Y:S01]  /*2560*/  @!P0 IMAD.IADD R37, R37, 0x1, -R3 ;  /* 0x0000000125258824 */ /* 0x000fe200078e0a03 */
[----:B------:R-:W-:Y:S01]  /*2570*/  ISETP.GE.AND P0, PT, R45, RZ, PT ;  /* 0x000000ff2d00720c */ /* 0x000fe20003f06270 */
[----:B------:R-:W-:Y:S01]  /*2580*/  IMAD.MOV R40, RZ, RZ, -R40 ;  /* 0x000000ffff287224 */ /* 0x000fe200078e0a28 */
[----:B------:R-:W-:Y:S01]  /*2590*/  LOP3.LUT R45, R6, 0x78, RZ, 0xfc, !PT ;  /* 0x00000078062d7812 */ /* 0x000fe200078efcff */
[----:B------:R-:W-:Y:S01]  /*25a0*/  @!P2 IMAD.MOV R36, RZ, RZ, -R36 ;  /* 0x000000ffff24a224 */ /* 0x000fe200078e0a24 */
[C---:B------:R-:W-:Y:S01]  /*25b0*/  ISETP.GT.U32.AND P2, PT, R3.reuse, R39, PT ;  /* 0x000000270300720c */ /* 0x040fe20003f44070 */
[----:B------:R-:W-:Y:S01]  /*25c0*/  IMAD R40, R3, R40, R42 ;  /* 0x0000002803287224 */ /* 0x000fe200078e022a */
[----:B------:R-:W-:Y:S01]  /*25d0*/  IABS R43, R45 ;  /* 0x0000002d002b7213 */ /* 0x000fe20000000000 */
[----:B------:R-:W-:-:S02]  /*25e0*/  @!P3 IMAD.MOV R37, RZ, RZ, -R37 ;  /* 0x000000ffff25b224 */ /* 0x000fc400078e0a25 */
[----:B------:R-:W-:Y:S01]  /*25f0*/  IMAD.HI.U32 R44, R4, R47, RZ ;  /* 0x0000002f042c7227 */ /* 0x000fe200078e00ff */
[----:B------:R-:W-:-:S03]  /*2600*/  ISETP.GT.U32.AND P3, PT, R3, R40, PT ;  /* 0x000000280300720c */ /* 0x000fc60003f64070 */
[----:B------:R-:W-:Y:S01]  /*2610*/  @!P5 IMAD.IADD R38, R38, 0x1, -R3 ;  /* 0x000000012626d824 */ /* 0x000fe200078e0a03 */
[----:B------:R-:W-:Y:S01]  /*2620*/  ISETP.GT.U32.AND P5, PT, R3, R41, PT ;  /* 0x000000290300720c */ /* 0x000fe20003fa4070 */
[----:B------:R-:W-:-:S04]  /*2630*/  IMAD.HI.U32 R42, R4, R43, RZ ;  /* 0x0000002b042a7227 */ /* 0x000fc800078e00ff */
[----:B------:R-:W-:Y:S02]  /*2640*/  IMAD.MOV R42, RZ, RZ, -R42 ;  /* 0x000000ffff2a7224 */ /* 0x000fe400078e0a2a */
[----:B------:R-:W-:Y:S01]  /*2650*/  @!P2 IMAD.IADD R39, R39, 0x1, -R3 ;  /* 0x000000012727a824 */ /* 0x000fe200078e0a03 */
[----:B------:R-:W-:Y:S01]  /*2660*/  ISETP.GE.AND P2, PT, R45, RZ, PT ;  /* 0x000000ff2d00720c */ /* 0x000fe20003f46270 */
[----:B------:R-:W-:Y:S02]  /*2670*/  IMAD R42, R3, R42, R43 ;  /* 0x0000002a032a7224 */ /* 0x000fe400078e022b */
[----:B------:R-:W-:-:S04]  /*2680*/  IMAD.HI.U32 R45, R4, R48, RZ ;  /* 0x00000030042d7227 */ /* 0x000fc800078e00ff */
[--C-:B------:R-:W-:Y:S02]  /*2690*/  @!P5 IMAD.IADD R41, R41, 0x1, -R3.reuse ;  /* 0x000000012929d824 */ /* 0x100fe400078e0a03 */
[----:B------:R-:W-:Y:S01]  /*26a0*/  @!P3 IMAD.IADD R40, R40, 0x1, -R3 ;  /* 0x000000012828b824 */ /* 0x000fe200078e0a03 */
[C---:B------:R-:W-:Y:S01]  /*26b0*/  ISETP.GT.U32.AND P3, PT, R3.reuse, R42, PT ;  /* 0x0000002a0300720c */ /* 0x040fe20003f64070 */
[----:B------:R-:W-:Y:S01]  /*26c0*/  IMAD.MOV R45, RZ, RZ, -R45 ;  /* 0x000000ffff2d7224 */ /* 0x000fe200078e0a2d */
[C---:B------:R-:W-:Y:S01]  /*26d0*/  ISETP.GT.U32.AND P5, PT, R3.reuse, R41, PT ;  /* 0x000000290300720c */ /* 0x040fe20003fa4070 */
[----:B------:R-:W-:Y:S01]  /*26e0*/  @!P4 IMAD.MOV R38, RZ, RZ, -R38 ;  /* 0x000000ffff26c224 */ /* 0x000fe200078e0a26 */
[----:B------:R-:W-:Y:S01]  /*26f0*/  ISETP.GT.U32.AND P4, PT, R3, R40, PT ;  /* 0x000000280300720c */ /* 0x000fe20003f84070 */
[----:B------:R-:W-:-:S04]  /*2700*/  IMAD.HI.U32 R43, R4, R46, RZ ;  /* 0x0000002e042b7227 */ /* 0x000fc800078e00ff */
[----:B------:R-:W-:Y:S02]  /*2710*/  IMAD R45, R3, R45, R48 ;  /* 0x0000002d032d7224 */ /* 0x000fe400078e0230 */
[----:B------:R-:W-:Y:S02]  /*2720*/  IMAD.MOV R43, RZ, RZ, -R43 ;  /* 0x000000ffff2b7224 */ /* 0x000fe400078e0a2b */
[----:B------:R-:W-:Y:S02]  /*2730*/  IMAD.MOV R44, RZ, RZ, -R44 ;  /* 0x000000ffff2c7224 */ /* 0x000fe400078e0a2c */
[----:B------:R-:W-:Y:S02]  /*2740*/  @!P5 IMAD.IADD R41, R41, 0x1, -R3 ;  /* 0x000000012929d824 */ /* 0x000fe400078e0a03 */
[C---:B------:R-:W-:Y:S02]  /*2750*/  IMAD R43, R3.reuse, R43, R46 ;  /* 0x0000002b032b7224 */ /* 0x040fe400078e022e */
[----:B------:R-:W-:Y:S01]  /*2760*/  @!P1 IMAD.MOV R41, RZ, RZ, -R41 ;  /* 0x000000ffff299224 */ /* 0x000fe200078e0a29 */
[----:B------:R-:W-:Y:S01]  /*2770*/  ISETP.GT.U32.AND P1, PT, R3, R45, PT ;  /* 0x0000002d0300720c */ /* 0x000fe20003f24070 */
[----:B------:R-:W-:-:S02]  /*2780*/  @!P3 IMAD.IADD R42, R42, 0x1, -R3 ;  /* 0x000000012a2ab824 */ /* 0x000fc400078e0a03 */
[C---:B------:R-:W-:Y:S01]  /*2790*/  IMAD R44, R3.reuse, R44, R47 ;  /* 0x0000002c032c7224 */ /* 0x040fe200078e022f */
[----:B------:R-:W-:Y:S01]  /*27a0*/  IABS R47, R52 ;  /* 0x00000034002f7213 */ /* 0x000fe20000000000 */
[----:B------:R-:W-:Y:S01]  /*27b0*/  @!P4 IMAD.IADD R40, R40, 0x1, -R3 ;  /* 0x000000012828c824 */ /* 0x000fe200078e0a03 */
[C---:B------:R-:W-:Y:S01]  /*27c0*/  ISETP.GT.U32.AND P3, PT, R3.reuse, R42, PT ;  /* 0x0000002a0300720c */ /* 0x040fe20003f64070 */
[----:B------:R-:W-:Y:S01]  /*27d0*/  @!P6 IMAD.MOV R39, RZ, RZ, -R39 ;  /* 0x000000ffff27e224 */ /* 0x000fe200078e0a27 */
[----:B------:R-:W-:Y:S01]  /*27e0*/  ISETP.GT.U32.AND P4, PT, R3, R43, PT ;  /* 0x0000002b0300720c */ /* 0x000fe20003f84070 */
[----:B------:R-:W-:Y:S01]  /*27f0*/  IMAD.HI.U32 R46, R4, R47, RZ ;  /* 0x0000002f042e7227 */ /* 0x000fe200078e00ff */
[----:B------:R-:W-:Y:S02]  /*2800*/  ISETP.GE.AND P6, PT, R49, RZ, PT ;  /* 0x000000ff3100720c */ /* 0x000fe40003fc6270 */
[----:B------:R-:W-:Y:S01]  /*2810*/  IABS R49, R54 ;  /* 0x0000003600317213 */ /* 0x000fe20000000000 */
[----:B------:R-:W-:Y:S01]  /*2820*/  @!P1 IMAD.IADD R45, R45, 0x1, -R3 ;  /* 0x000000012d2d9824 */ /* 0x000fe200078e0a03 */
[----:B------:R-:W-:Y:S01]  /*2830*/  ISETP.GT.U32.AND P5, PT, R3, R44, PT ;  /* 0x0000002c0300720c */ /* 0x000fe20003fa4070 */
[----:B------:R-:W-:-:S02]  /*2840*/  IMAD.MOV R46, RZ, RZ, -R46 ;  /* 0x000000ffff2e7224 */ /* 0x000fc400078e0a2e */
[----:B------:R-:W-:Y:S01]  /*2850*/  @!P0 IMAD.MOV R40, RZ, RZ, -R40 ;  /* 0x000000ffff288224 */ /* 0x000fe200078e0a28 */
[C---:B------:R-:W-:Y:S01]  /*2860*/  ISETP.GT.U32.AND P1, PT, R3.reuse, R45, PT ;  /* 0x0000002d0300720c */ /* 0x040fe20003f24070 */
[----:B------:R-:W-:Y:S01]  /*2870*/  IMAD R46, R3, R46, R47 ;  /* 0x0000002e032e7224 */ /* 0x000fe200078e022f */
[----:B------:R-:W-:Y:S01]  /*2880*/  ISETP.GE.AND P0, PT, R50, RZ, PT ;  /* 0x000000ff3200720c */ /* 0x000fe20003f06270 */
[----:B------:R-:W-:-:S04]  /*2890*/  IMAD.HI.U32 R47, R4, R49, RZ ;  /* 0x00000031042f7227 */ /* 0x000fc800078e00ff */
[--C-:B------:R-:W-:Y:S01]  /*28a0*/  @!P3 IMAD.IADD R42, R42, 0x1, -R3.reuse ;  /* 0x000000012a2ab824 */ /* 0x100fe200078e0a03 */
[----:B------:R-:W-:Y:S01]  /*28b0*/  ISETP.GE.AND P3, PT, R51, RZ, PT ;  /* 0x000000ff3300720c */ /* 0x000fe20003f66270 */
[----:B------:R-:W-:Y:S01]  /*28c0*/  @!P4 IMAD.IADD R43, R43, 0x1, -R3 ;  /* 0x000000012b2bc824 */ /* 0x000fe200078e0a03 */
[----:B------:R-:W-:Y:S01]  /*28d0*/  IABS R51, R55 ;  /* 0x0000003700337213 */ /* 0x000fe20000000000 */
[----:B------:R-:W-:Y:S02]  /*28e0*/  IMAD.MOV R50, RZ, RZ, -R47 ;  /* 0x000000ffff327224 */ /* 0x000fe400078e0a2f */
[----:B------:R-:W-:Y:S01]  /*28f0*/  @!P2 IMAD.MOV R42, RZ, RZ, -R42 ;  /* 0x000000ffff2aa224 */ /* 0x000fe200078e0a2a */
[C---:B------:R-:W-:Y:S01]  /*2900*/  ISETP.GT.U32.AND P4, PT, R3.reuse, R43, PT ;  /* 0x0000002b0300720c */ /* 0x040fe20003f84070 */
[C---:B------:R-:W-:Y:S01]  /*2910*/  IMAD R47, R3.reuse, R50, R49 ;  /* 0x00000032032f7224 */ /* 0x040fe200078e0231 */
[----:B------:R-:W-:Y:S01]  /*2920*/  ISETP.GT.U32.AND P2, PT, R3, R46, PT ;  /* 0x0000002e0300720c */ /* 0x000fe20003f44070 */
[----:B------:R-:W-:Y:S01]  /*2930*/  IMAD.HI.U32 R48, R4, R51, RZ ;  /* 0x0000003304307227 */ /* 0x000fe200078e00ff */
[----:B------:R-:W-:-:S03]  /*2940*/  LOP3.LUT R50, R6, 0x58, RZ, 0xfc, !PT ;  /* 0x0000005806327812 */ /* 0x000fc600078efcff */
[--C-:B------:R-:W-:Y:S01]  /*2950*/  @!P1 IMAD.IADD R45, R45, 0x1, -R3.reuse ;  /* 0x000000012d2d9824 */ /* 0x100fe200078e0a03 */
[C---:B------:R-:W-:Y:S01]  /*2960*/  ISETP.GT.U32.AND P1, PT, R3.reuse, R47, PT ;  /* 0x0000002f0300720c */ /* 0x040fe20003f24070 */
[----:B------:R-:W-:Y:S02]  /*2970*/  IMAD.MOV R48, RZ, RZ, -R48 ;  /* 0x000000ffff307224 */ /* 0x000fe400078e0a30 */
[----:B------:R-:W-:Y:S02]  /*2980*/  @!P5 IMAD.IADD R44, R44, 0x1, -R3 ;  /* 0x000000012c2cd824 */ /* 0x000fe400078e0a03 */
[----:B------:R-:W-:Y:S02]  /*2990*/  IMAD R48, R3, R48, R51 ;  /* 0x0000003003307224 */ /* 0x000fe400078e0233 */
[--C-:B------:R-:W-:Y:S01]  /*29a0*/  @!P4 IMAD.IADD R43, R43, 0x1, -R3.reuse ;  /* 0x000000012b2bc824 */ /* 0x100fe200078e0a03 */
[C---:B------:R-:W-:Y:S01]  /*29b0*/  ISETP.GT.U32.AND P5, PT, R3.reuse, R44, PT ;  /* 0x0000002c0300720c */ /* 0x040fe20003fa4070 */
[----:B------:R-:W-:Y:S01]  /*29c0*/  @!P2 IMAD.IADD R46, R46, 0x1, -R3 ;  /* 0x000000012e2ea824 */ /* 0x000fe200078e0a03 */
[----:B------:R-:W-:Y:S01]  /*29d0*/  ISETP.GE.AND P4, PT, R52, RZ, PT ;  /* 0x000000ff3400720c */ /* 0x000fe20003f86270 */
[----:B------:R-:W-:Y:S01]  /*29e0*/  @!P3 IMAD.MOV R45, RZ, RZ, -R45 ;  /* 0x000000ffff2db224 */ /* 0x000fe200078e0a2d */
[C---:B------:R-:W-:Y:S01]  /*29f0*/  ISETP.GT.U32.AND P3, PT, R3.reuse, R48, PT ;  /* 0x000000300300720c */ /* 0x040fe20003f64070 */
[----:B------:R-:W-:Y:S01]  /*2a00*/  @!P6 IMAD.MOV R43, RZ, RZ, -R43 ;  /* 0x000000ffff2be224 */ /* 0x000fe200078e0a2b */
[----:B------:R-:W-:Y:S01]  /*2a10*/  ISETP.GT.U32.AND P6, PT, R3, R46, PT ;  /* 0x0000002e0300720c */ /* 0x000fe20003fc4070 */
[----:B------:R-:W-:Y:S01]  /*2a20*/  @!P1 IMAD.IADD R47, R47, 0x1, -R3 ;  /* 0x000000012f2f9824 */ /* 0x000fe200078e0a03 */
[----:B------:R-:W-:Y:S01]  /*2a30*/  IABS R52, R56 ;  /* 0x0000003800347213 */ /* 0x000fe20000000000 */
[----:B------:R-:W-:Y:S01]  /*2a40*/  IMAD R2, R2, UR4, RZ ;  /* 0x0000000402027c24 */ /* 0x000fe2000f8e02ff */
[----:B------:R-:W-:Y:S01]  /*2a50*/  ISETP.GE.AND P2, PT, R55, RZ, PT ;  /* 0x000000ff3700720c */ /* 0x000fe20003f46270 */
[----:B------:R-:W-:Y:S01]  /*2a60*/  ULDC UR4, c[0x0][0x240] ;  /* 0x0000900000047ab9 */ /* 0x000fe20000000800 */
[----:B------:R-:W-:Y:S01]  /*2a70*/  ISETP.GT.U32.AND P1, PT, R3, R47, PT ;  /* 0x0000002f0300720c */ /* 0x000fe20003f24070 */
[----:B------:R-:W-:Y:S01]  /*2a80*/  IMAD.HI.U32 R49, R4, R52, RZ ;  /* 0x0000003404317227 */ /* 0x000fe200078e00ff */
[----:B------:R-:W-:-:S03]  /*2a90*/  LOP3.LUT R55, R6, 0x54, RZ, 0xfc, !PT ;  /* 0x0000005406377812 */ /* 0x000fc600078efcff */
[----:B------:R-:W-:Y:S01]  /*2aa0*/  @!P5 IMAD.IADD R44, R44, 0x1, -R3 ;  /* 0x000000012c2cd824 */ /* 0x000fe200078e0a03 */
[----:B------:R-:W-:Y:S01]  /*2ab0*/  ISETP.GE.AND P5, PT, R54, RZ, PT ;  /* 0x000000ff3600720c */ /* 0x000fe20003fa6270 */
[----:B------:R-:W-:Y:S01]  /*2ac0*/  IMAD.MOV R49, RZ, RZ, -R49 ;  /* 0x000000ffff317224 */ /* 0x000fe200078e0a31 */
[----:B------:R-:W-:Y:S01]  /*2ad0*/  IABS R54, R50 ;  /* 0x0000003200367213 */ /* 0x000fe20000000000 */
[--C-:B------:R-:W-:Y:S02]  /*2ae0*/  @!P3 IMAD.IADD R48, R48, 0x1, -R3.reuse ;  /* 0x000000013030b824 */ /* 0x100fe400078e0a03 */
[----:B------:R-:W-:Y:S01]  /*2af0*/  @!P6 IMAD.IADD R46, R46, 0x1, -R3 ;  /* 0x000000012e2ee824 */ /* 0x000fe200078e0a03 */
[----:B------:R-:W-:Y:S01]  /*2b00*/  ISETP.GE.AND P6, PT, R50, RZ, PT ;  /* 0x000000ff3200720c */ /* 0x000fe20003fc6270 */
[----:B------:R-:W-:Y:S01]  /*2b10*/  @!P0 IMAD.MOV R44, RZ, RZ, -R44 ;  /* 0x000000ffff2c8224 */ /* 0x000fe200078e0a2c */
[----:B------:R-:W-:Y:S01]  /*2b20*/  ISETP.GE.AND P0, PT, R56, RZ, PT ;  /* 0x000000ff3800720c */ /* 0x000fe20003f06270 */
[C---:B------:R-:W-:Y:S01]  /*2b30*/  IMAD R50, R3.reuse, R49, R52 ;  /* 0x0000003103327224 */ /* 0x040fe200078e0234 */
[----:B------:R-:W-:Y:S01]  /*2b40*/  IABS R56, R55 ;  /* 0x0000003700387213 */ /* 0x000fe20000000000 */
[----:B------:R-:W-:Y:S01]  /*2b50*/  IMAD.HI.U32 R49, R4, R54, RZ ;  /* 0x0000003604317227 */ /* 0x000fe200078e00ff */
[----:B------:R-:W-:-:S03]  /*2b60*/  ISETP.GT.U32.AND P3, PT, R3, R48, PT ;  /* 0x000000300300720c */ /* 0x000fc60003f64070 */
[----:B------:R-:W-:Y:S01]  /*2b70*/  @!P1 IMAD.IADD R47, R47, 0x1, -R3 ;  /* 0x000000012f2f9824 */ /* 0x000fe200078e0a03 */
[----:B------:R-:W-:Y:S01]  /*2b80*/  ISETP.GT.U32.AND P1, PT, R3, R50, PT ;  /* 0x000000320300720c */ /* 0x000fe20003f24070 */
[----:B------:R-:W-:Y:S02]  /*2b90*/  IMAD.MOV R51, RZ, RZ, -R49 ;  /* 0x000000ffff337224 */ /* 0x000fe400078e0a31 */
[----:B------:R-:W-:-:S04]  /*2ba0*/  IMAD.HI.U32 R49, R4, R56, RZ ;  /* 0x0000003804317227 */ /* 0x000fc800078e00ff */
[C---:B------:R-:W-:Y:S02]  /*2bb0*/  IMAD R54, R3.reuse, R51, R54 ;  /* 0x0000003303367224 */ /* 0x040fe400078e0236 */
[----:B------:R-:W-:Y:S02]  /*2bc0*/  IMAD.MOV R51, RZ, RZ, -R49 ;  /* 0x000000ffff337224 */ /* 0x000fe400078e0a31 */
[--C-:B------:R-:W-:Y:S01]  /*2bd0*/  @!P3 IMAD.IADD R48, R48, 0x1, -R3.reuse ;  /* 0x000000013030b824 */ /* 0x100fe200078e0a03 */
[C---:B------:R-:W-:Y:S01]  /*2be0*/  ISETP.GT.U32.AND P3, PT, R3.reuse, R54, PT ;  /* 0x000000360300720c */ /* 0x040fe20003f64070 */
[C---:B------:R-:W-:Y:S02]  /*2bf0*/  IMAD R56, R3.reuse, R51, R56 ;  /* 0x0000003303387224 */ /* 0x040fe400078e0238 */
[----:B------:R-:W-:Y:S02]  /*2c00*/  @!P1 IMAD.IADD R50, R50, 0x1, -R3 ;  /* 0x0000000132329824 */ /* 0x000fe400078e0a03 */
[----:B------:R-:W-:Y:S01]  /*2c10*/  @!P2 IMAD.MOV R48, RZ, RZ, -R48 ;  /* 0x000000ffff30a224 */ /* 0x000fe200078e0a30 */
[C---:B------:R-:W-:Y:S01]  /*2c20*/  ISETP.GT.U32.AND P2, PT, R3.reuse, R56, PT ;  /* 0x000000380300720c */ /* 0x040fe20003f44070 */
[----:B------:R-:W-:Y:S01]  /*2c30*/  IMAD.HI.U32 R49, R4, R58, RZ ;  /* 0x0000003a04317227 */ /* 0x000fe200078e00ff */
[----:B------:R-:W-:-:S03]  /*2c40*/  ISETP.GT.U32.AND P1, PT, R3, R50, PT ;  /* 0x000000320300720c */ /* 0x000fc60003f24070 */
[----:B------:R-:W-:Y:S01]  /*2c50*/  @!P5 IMAD.MOV R47, RZ, RZ, -R47 ;  /* 0x000000ffff2fd224 */ /* 0x000fe200078e0a2f */
[----:B------:R-:W-:Y:S01]  /*2c60*/  ISETP.GE.AND P5, PT, R57, RZ, PT ;  /* 0x000000ff3900720c */ /* 0x000fe20003fa6270 */
[----:B------:R-:W-:Y:S01]  /*2c70*/  IMAD.MOV R49, RZ, RZ, -R49 ;  /* 0x000000ffff317224 */ /* 0x000fe200078e0a31 */
[----:B------:R-:W-:Y:S01]  /*2c80*/  LOP3.LUT R57, R6, 0x48, RZ, 0xfc, !PT ;  /* 0x0000004806397812 */ /* 0x000fe200078efcff */
[----:B------:R-:W-:Y:S01]  /*2c90*/  @!P4 IMAD.MOV R46, RZ, RZ, -R46 ;  /* 0x000000ffff2ec224 */ /* 0x000fe200078e0a2e */
[----:B------:R-:W-:Y:S01]  /*2ca0*/  ISETP.GE.AND P4, PT, R55, RZ, PT ;  /* 0x000000ff3700720c */ /* 0x000fe20003f86270 */
[C---:B------:R-:W-:Y:S01]  /*2cb0*/  IMAD R58, R3.reuse, R49, R58 ;  /* 0x00000031033a7224 */ /* 0x040fe200078e023a */
[----:B------:R-:W-:Y:S01]  /*2cc0*/  IABS R62, R57 ;  /* 0x00000039003e7213 */ /* 0x000fe20000000000 */
[--C-:B------:R-:W-:Y:S01]  /*2cd0*/  @!P2 IMAD.IADD R56, R56, 0x1, -R3.reuse ;  /* 0x000000013838a824 */ /* 0x100fe200078e0a03 */
[----:B------:R-:W-:Y:S01]  /*2ce0*/  LOP3.LUT R55, R6, 0x4c, RZ, 0xfc, !PT ;  /* 0x0000004c06377812 */ /* 0x000fe200078efcff */
[--C-:B------:R-:W-:Y:S01]  /*2cf0*/  @!P1 IMAD.IADD R50, R50, 0x1, -R3.reuse ;  /* 0x0000000132329824 */ /* 0x100fe200078e0a03 */
[C---:B------:R-:W-:Y:S01]  /*2d00*/  ISETP.GT.U32.AND P1, PT, R3.reuse, R58, PT ;  /* 0x0000003a0300720c */ /* 0x040fe20003f24070 */
[----:B------:R-:W-:Y:S01]  /*2d10*/  @!P3 IMAD.IADD R54, R54, 0x1, -R3 ;  /* 0x000000013636b824 */ /* 0x000fe200078e0a03 */
[C---:B------:R-:W-:Y:S01]  /*2d20*/  ISETP.GT.U32.AND P2, PT, R3.reuse, R56, PT ;  /* 0x000000380300720c */ /* 0x040fe20003f44070 */
[----:B------:R-:W-:Y:S01]  /*2d30*/  IMAD.MOV.U32 R52, RZ, RZ, R50 ;  /* 0x000000ffff347224 */ /* 0x000fe200078e0032 */
[----:B------:R-:W-:Y:S01]  /*2d40*/  IABS R51, R55 ;  /* 0x0000003700337213 */ /* 0x000fe20000000000 */
[----:B------:R-:W-:Y:S01]  /*2d50*/  IMAD.HI.U32 R50, R4, R62, RZ ;  /* 0x0000003e04327227 */ /* 0x000fe200078e00ff */
[----:B------:R-:W-:-:S03]  /*2d60*/  ISETP.GT.U32.AND P3, PT, R3, R54, PT ;  /* 0x000000360300720c */ /* 0x000fc60003f64070 */
[----:B------:R-:W-:Y:S01]  /*2d70*/  @!P0 IMAD.MOV R52, RZ, RZ, -R52 ;  /* 0x000000ffff348224 */ /* 0x000fe200078e0a34 */
[----:B------:R-:W-:Y:S01]  /*2d80*/  ISETP.GE.AND P0, PT, R55, RZ, PT ;  /* 0x000000ff3700720c */ /* 0x000fe20003f06270 */
[----:B------:R-:W-:Y:S02]  /*2d90*/  IMAD.MOV R55, RZ, RZ, -R50 ;  /* 0x000000ffff377224 */ /* 0x000fe400078e0a32 */
[----:B------:R-:W-:-:S04]  /*2da0*/  IMAD.HI.U32 R49, R4, R51, RZ ;  /* 0x0000003304317227 */ /* 0x000fc800078e00ff */
[C---:B------:R-:W-:Y:S02]  /*2db0*/  IMAD R62, R3.reuse, R55, R62 ;  /* 0x00000037033e7224 */ /* 0x040fe400078e023e */
[--C-:B------:R-:W-:Y:S02]  /*2dc0*/  @!P2 IMAD.IADD R56, R56, 0x1, -R3.reuse ;  /* 0x000000013838a824 */ /* 0x100fe400078e0a03 */
[----:B------:R-:W-:Y:S02]  /*2dd0*/  @!P1 IMAD.IADD R58, R58, 0x1, -R3 ;  /* 0x000000013a3a9824 */ /* 0x000fe400078e0a03 */
[----:B------:R-:W-:Y:S01]  /*2de0*/  @!P4 IMAD.MOV R56, RZ, RZ, -R56 ;  /* 0x000000ffff38c224 */ /* 0x000fe200078e0a38 */
[C---:B------:R-:W-:Y:S01]  /*2df0*/  ISETP.GT.U32.AND P4, PT, R3.reuse, R62, PT ;  /* 0x0000003e0300720c */ /* 0x040fe20003f84070 */
[----:B------:R-:W-:Y:S01]  /*2e00*/  IMAD.MOV R60, RZ, RZ, -R49 ;  /* 0x000000ffff3c7224 */ /* 0x000fe200078e0a31 */
[----:B------:R-:W-:Y:S01]  /*2e10*/  ISETP.GT.U32.AND P1, PT, R3, R58, PT ;  /* 0x0000003a0300720c */ /* 0x000fe20003f24070 */
[----:B------:R-:W-:-:S04]  /*2e20*/  IMAD.HI.U32 R49, R4, R64, RZ ;  /* 0x0000004004317227 */ /* 0x000fc800078e00ff */
[----:B------:R-:W-:Y:S02]  /*2e30*/  IMAD.MOV R49, RZ, RZ, -R49 ;  /* 0x000000ffff317224 */ /* 0x000fe400078e0a31 */
[--C-:B------:R-:W-:Y:S01]  /*2e40*/  @!P3 IMAD.IADD R54, R54, 0x1, -R3.reuse ;  /* 0x000000013636b824 */ /* 0x100fe200078e0a03 */
[----:B------:R-:W-:Y:S01]  /*2e50*/  ISETP.GE.AND P3, PT, R57, RZ, PT ;  /* 0x000000ff3900720c */ /* 0x000fe20003f66270 */
[C---:B------:R-:W-:Y:S01]  /*2e60*/  IMAD R64, R3.reuse, R49, R64 ;  /* 0x0000003103407224 */ /* 0x040fe200078e0240 */
[----:B------:R-:W-:Y:S01]  /*2e70*/  LOP3.LUT R49, R6, 0x40, RZ, 0xfc, !PT ;  /* 0x0000004006317812 */ /* 0x000fe200078efcff */
[--C-:B------:R-:W-:Y:S01]  /*2e80*/  @!P4 IMAD.IADD R62, R62, 0x1, -R3.reuse ;  /* 0x000000013e3ec824 */ /* 0x100fe200078e0a03 */
[----:B------:R-:W-:Y:S01]  /*2e90*/  LOP3.LUT R57, R6, 0x3c, RZ, 0xfc, !PT ;  /* 0x0000003c06397812 */ /* 0x000fe200078efcff */
[----:B------:R-:W-:Y:S01]  /*2ea0*/  @!P1 IMAD.IADD R58, R58, 0x1, -R3 ;  /* 0x000000013a3a9824 */ /* 0x000fe200078e0a03 */
[----:B------:R-:W-:Y:S01]  /*2eb0*/  IABS R66, R49 ;  /* 0x0000003100427213 */ /* 0x000fe20000000000 */
[----:B------:R-:W-:Y:S01]  /*2ec0*/  IMAD R50, R3, R60, R51 ;  /* 0x0000003c03327224 */ /* 0x000fe200078e0233 */
[----:B------:R-:W-:Y:S01]  /*2ed0*/  ISETP.GE.AND P1, PT, R49, RZ, PT ;  /* 0x000000ff3100720c */ /* 0x000fe20003f26270 */
[----:B------:R-:W-:Y:S01]  /*2ee0*/  @!P5 IMAD.MOV R58, RZ, RZ, -R58 ;  /* 0x000000ffff3ad224 */ /* 0x000fe200078e0a3a */
[C---:B------:R-:W-:Y:S01]  /*2ef0*/  ISETP.GT.U32.AND P4, PT, R3.reuse, R62, PT ;  /* 0x0000003e0300720c */ /* 0x040fe20003f84070 */
[----:B------:R-:W-:Y:S01]  /*2f00*/  IMAD.HI.U32 R49, R4, R66, RZ ;  /* 0x0000004204317227 */ /* 0x000fe200078e00ff */
[----:B------:R-:W-:-:S02]  /*2f10*/  ISETP.GT.U32.AND P2, PT, R3, R50, PT ;  /* 0x000000320300720c */ /* 0x000fc40003f44070 */
[----:B------:R-:W-:Y:S01]  /*2f20*/  IABS R68, R57 ;  /* 0x0000003900447213 */ /* 0x000fe20000000000 */
[----:B------:R-:W-:Y:S01]  /*2f30*/  IMAD.MOV R49, RZ, RZ, -R49 ;  /* 0x000000ffff317224 */ /* 0x000fe200078e0a31 */
[----:B------:R-:W-:Y:S01]  /*2f40*/  ISETP.GT.U32.AND P5, PT, R3, R64, PT ;  /* 0x000000400300720c */ /* 0x000fe20003fa4070 */
[----:B------:R-:W-:Y:S01]  /*2f50*/  @!P6 IMAD.MOV R54, RZ, RZ, -R54 ;  /* 0x000000ffff36e224 */ /* 0x000fe200078e0a36 */
[----:B------:R-:W-:Y:S01]  /*2f60*/  ISETP.GE.AND P6, PT, R59, RZ, PT ;  /* 0x000000ff3b00720c */ /* 0x000fe20003fc6270 */
[----:B------:R-:W-:Y:S01]  /*2f70*/  IMAD R66, R3, R49, R66 ;  /* 0x0000003103427224 */ /* 0x000fe200078e0242 */
[----:B------:R-:W-:Y:S01]  /*2f80*/  LOP3.LUT R59, R6, 0x38, RZ, 0xfc, !PT ;  /* 0x00000038063b7812 */ /* 0x000fe200078efcff */
[----:B------:R-:W-:-:S03]  /*2f90*/  IMAD.HI.U32 R51, R4, R68, RZ ;  /* 0x0000004404337227 */ /* 0x000fc600078e00ff */
[----:B------:R-:W-:Y:S01]  /*2fa0*/  IABS R55, R59 ;  /* 0x0000003b00377213 */ /* 0x000fe20000000000 */
[----:B------:R-:W-:Y:S01]  /*2fb0*/  @!P4 IMAD.IADD R62, R62, 0x1, -R3 ;  /* 0x000000013e3ec824 */ /* 0x000fe200078e0a03 */
[C---:B------:R-:W-:Y:S01]  /*2fc0*/  ISETP.GT.U32.AND P4, PT, R3.reuse, R66, PT ;  /* 0x000000420300720c */ /* 0x040fe20003f84070 */
[----:B------:R-:W-:Y:S02]  /*2fd0*/  IMAD.MOV R51, RZ, RZ, -R51 ;  /* 0x000000ffff337224 */ /* 0x000fe400078e0a33 */
[----:B------:R-:W-:Y:S02]  /*2fe0*/  @!P2 IMAD.IADD R50, R50, 0x1, -R3 ;  /* 0x000000013232a824 */ /* 0x000fe400078e0a03 */
[C---:B------:R-:W-:Y:S02]  /*2ff0*/  IMAD R68, R3.reuse, R51, R68 ;  /* 0x0000003303447224 */ /* 0x040fe400078e0244 */
[----:B------:R-:W-:Y:S01]  /*3000*/  IMAD.HI.U32 R51, R4, R72, RZ ;  /* 0x0000004804337227 */ /* 0x000fe200078e00ff */
[----:B------:R-:W-:-:S03]  /*3010*/  ISETP.GT.U32.AND P2, PT, R3, R50, PT ;  /* 0x000000320300720c */ /* 0x000fc60003f44070 */
[----:B------:R-:W-:Y:S02]  /*3020*/  IMAD.MOV R51, RZ, RZ, -R51 ;  /* 0x000000ffff337224 */ /* 0x000fe400078e0a33 */
[--C-:B------:R-:W-:Y:S02]  /*3030*/  @!P4 IMAD.IADD R66, R66, 0x1, -R3.reuse ;  /* 0x000000014242c824 */ /* 0x100fe400078e0a03 */
[C---:B------:R-:W-:Y:S02]  /*3040*/  IMAD R72, R3.reuse, R51, R72 ;  /* 0x0000003303487224 */ /* 0x040fe400078e0248 */
[----:B------:R-:W-:Y:S01]  /*3050*/  @!P5 IMAD.IADD R64, R64, 0x1, -R3 ;  /* 0x000000014040d824 */ /* 0x000fe200078e0a03 */
[----:B------:R-:W-:Y:S01]  /*3060*/  ISETP.GT.U32.AND P4, PT, R3, R66, PT ;  /* 0x000000420300720c */ /* 0x000fe20003f84070 */
[----:B------:R-:W-:-:S03]  /*3070*/  IMAD.HI.U32 R49, R4, R55, RZ ;  /* 0x0000003704317227 */ /* 0x000fc600078e00ff */
[----:B------:R-:W-:Y:S01]  /*3080*/  ISETP.GT.U32.AND P5, PT, R3, R64, PT ;  /* 0x000000400300720c */ /* 0x000fe20003fa4070 */
[----:B------:R-:W-:Y:S01]  /*3090*/  @!P2 IMAD.IADD R50, R50, 0x1, -R3 ;  /* 0x000000013232a824 */ /* 0x000fe200078e0a03 */
[----:B------:R-:W-:Y:S01]  /*30a0*/  ISETP.GE.AND P2, PT, R57, RZ, PT ;  /* 0x000000ff3900720c */ /* 0x000fe20003f46270 */
[----:B------:R-:W-:Y:S01]  /*30b0*/  IMAD.MOV R70, RZ, RZ, -R49 ;  /* 0x000000ffff467224 */ /* 0x000fe200078e0a31 */
[C---:B------:R-:W-:Y:S01]  /*30c0*/  LOP3.LUT R57, R6.reuse, 0x2c, RZ, 0xfc, !PT ;  /* 0x0000002c06397812 */ /* 0x040fe200078efcff */
[----:B------:R-:W-:Y:S02]  /*30d0*/  IMAD.MOV.U32 R60, RZ, RZ, R50 ;  /* 0x000000ffff3c7224 */ /* 0x000fe400078e0032 */
[C---:B------:R-:W-:Y:S01]  /*30e0*/  IMAD R50, R3.reuse, R70, R55 ;  /* 0x0000004603327224 */ /* 0x040fe200078e0237 */
[----:B------:R-:W-:Y:S01]  /*30f0*/  LOP3.LUT R55, R6, 0x30, RZ, 0xfc, !PT ;  /* 0x0000003006377812 */ /* 0x000fe200078efcff */
[--C-:B------:R-:W-:Y:S01]  /*3100*/  @!P4 IMAD.IADD R66, R66, 0x1, -R3.reuse ;  /* 0x000000014242c824 */ /* 0x100fe200078e0a03 */
[C---:B------:R-:W-:Y:S01]  /*3110*/  ISETP.GT.U32.AND P4, PT, R3.reuse, R72, PT ;  /* 0x000000480300720c */ /* 0x040fe20003f84070 */
[----:B------:R-:W-:Y:S01]  /*3120*/  @!P0 IMAD.MOV R60, RZ, RZ, -R60 ;  /* 0x000000ffff3c8224 */ /* 0x000fe200078e0a3c */
[C---:B------:R-:W-:Y:S01]  /*3130*/  ISETP.GT.U32.AND P0, PT, R3.reuse, R68, PT ;  /* 0x000000440300720c */ /* 0x040fe20003f04070 */
[----:B------:R-:W-:Y:S01]  /*3140*/  @!P5 IMAD.IADD R64, R64, 0x1, -R3 ;  /* 0x000000014040d824 */ /* 0x000fe200078e0a03 */
[----:B------:R-:W-:Y:S01]  /*3150*/  IABS R74, R55 ;  /* 0x00000037004a7213 */ /* 0x000fe20000000000 */
[----:B------:R-:W-:Y:S01]  /*3160*/  @!P3 IMAD.MOV R62, RZ, RZ, -R62 ;  /* 0x000000ffff3eb224 */ /* 0x000fe200078e0a3e */
[----:B------:R-:W-:Y:S01]  /*3170*/  ISETP.GT.U32.AND P5, PT, R3, R50, PT ;  /* 0x000000320300720c */ /* 0x000fe20003fa4070 */
[----:B------:R-:W-:Y:S01]  /*3180*/  @!P6 IMAD.MOV R64, RZ, RZ, -R64 ;  /* 0x000000ffff40e224 */ /* 0x000fe200078e0a40 */
[----:B------:R-:W-:Y:S01]  /*3190*/  IABS R76, R57 ;  /* 0x00000039004c7213 */ /* 0x000fe20000000000 */
[----:B------:R-:W-:Y:S01]  /*31a0*/  IMAD.HI.U32 R49, R4, R74, RZ ;  /* 0x0000004a04317227 */ /* 0x000fe200078e00ff */
[----:B------:R-:W-:-:S02]  /*31b0*/  ISETP.GE.AND P6, PT, R61, RZ, PT ;  /* 0x000000ff3d00720c */ /* 0x000fc40003fc6270 */
[----:B------:R-:W-:Y:S01]  /*31c0*/  ISETP.GE.AND P3, PT, R59, RZ, PT ;  /* 0x000000ff3b00720c */ /* 0x000fe20003f66270 */
[----:B------:R-:W-:Y:S02]  /*31d0*/  @!P4 IMAD.IADD R72, R72, 0x1, -R3 ;  /* 0x000000014848c824 */ /* 0x000fe400078e0a03 */
[----:B------:R-:W-:Y:S02]  /*31e0*/  IMAD.MOV R49, RZ, RZ, -R49 ;  /* 0x000000ffff317224 */ /* 0x000fe400078e0a31 */
[----:B------:R-:W-:Y:S01]  /*31f0*/  @!P0 IMAD.IADD R68, R68, 0x1, -R3 ;  /* 0x0000000144448824 */ /* 0x000fe200078e0a03 */
[C---:B------:R-:W-:Y:S01]  /*3200*/  ISETP.GT.U32.AND P4, PT, R3.reuse, R72, PT ;  /* 0x000000480300720c */ /* 0x040fe20003f84070 */
[C---:B------:R-:W-:Y:S01]  /*3210*/  IMAD R74, R3.reuse, R49, R74 ;  /* 0x00000031034a7224 */ /* 0x040fe200078e024a */
[----:B------:R-:W-:Y:S01]  /*3220*/  LOP3.LUT R49, R6, 0x28, RZ, 0xfc, !PT ;  /* 0x0000002806317812 */ /* 0x000fe200078efcff */
[----:B------:R-:W-:Y:S01]  /*3230*/  IMAD.HI.U32 R51, R4, R76, RZ ;  /* 0x0000004c04337227 */ /* 0x000fe200078e00ff */
[----:B------:R-:W-:-:S03]  /*3240*/  ISETP.GT.U32.AND P0, PT, R3, R68, PT ;  /* 0x000000440300720c */ /* 0x000fc60003f04070 */
[----:B------:R-:W-:Y:S02]  /*3250*/  @!P5 IMAD.IADD R50, R50, 0x1, -R3 ;  /* 0x000000013232d824 */ /* 0x000fe400078e0a03 */
[----:B------:R-:W-:Y:S02]  /*3260*/  IMAD.MOV R51, RZ, RZ, -R51 ;  /* 0x000000ffff337224 */ /* 0x000fe400078e0a33 */
[----:B------:R-:W-:Y:S01]  /*3270*/  @!P1 IMAD.MOV R66, RZ, RZ, -R66 ;  /* 0x000000ffff429224 */ /* 0x000fe200078e0a42 */
[C---:B------:R-:W-:Y:S01]  /*3280*/  ISETP.GT.U32.AND P5, PT, R3.reuse, R50, PT ;  /* 0x000000320300720c */ /* 0x040fe20003fa4070 */
[--C-:B------:R-:W-:Y:S01]  /*3290*/  @!P4 IMAD.IADD R72, R72, 0x1, -R3.reuse ;  /* 0x000000014848c824 */ /* 0x100fe200078e0a03 */
[C---:B------:R-:W-:Y:S01]  /*32a0*/  ISETP.GT.U32.AND P4, PT, R3.reuse, R74, PT ;  /* 0x0000004a0300720c */ /* 0x040fe20003f84070 */
[----:B------:R-:W-:Y:S01]  /*32b0*/  IMAD R76, R3, R51, R76 ;  /* 0x00000033034c7224 */ /* 0x000fe200078e024c */
[----:B------:R-:W-:Y:S01]  /*32c0*/  LOP3.LUT R51, R6, 0x24, RZ, 0xfc, !PT ;  /* 0x0000002406337812 */ /* 0x000fe200078efcff */
[----:B------:R-:W-:Y:S01]  /*32d0*/  @!P6 IMAD.MOV R72, RZ, RZ, -R72 ;  /* 0x000000ffff48e224 */ /* 0x000fe200078e0a48 */
[----:B------:R-:W-:Y:S01]  /*32e0*/  ISETP.GE.AND P1, PT, R55, RZ, PT ;  /* 0x000000ff3700720c */ /* 0x000fe20003f26270 */
[----:B------:R-:W-:Y:S01]  /*32f0*/  @!P0 IMAD.IADD R68, R68, 0x1, -R3 ;  /* 0x0000000144448824 */ /* 0x000fe200078e0a03 */
[----:B------:R-:W-:-:S02]  /*3300*/  ISETP.GT.U32.AND P6, PT, R3, R76, PT ;  /* 0x0000004c0300720c */ /* 0x000fc40003fc4070 */
[----:B------:R-:W-:Y:S01]  /*3310*/  ISETP.GE.AND P0, PT, R57, RZ, PT ;  /* 0x000000ff3900720c */ /* 0x000fe20003f06270 */
[----:B------:R-:W-:Y:S01]  /*3320*/  @!P2 IMAD.MOV R68, RZ, RZ, -R68 ;  /* 0x000000ffff44a224 */ /* 0x000fe200078e0a44 */
[----:B------:R-:W-:Y:S01]  /*3330*/  IABS R57, R49 ;  /* 0x0000003100397213 */ /* 0x000fe20000000000 */
[--C-:B------:R-:W-:Y:S01]  /*3340*/  @!P5 IMAD.IADD R50, R50, 0x1, -R3.reuse ;  /* 0x000000013232d824 */ /* 0x100fe200078e0a03 */
[----:B------:R-:W-:Y:S01]  /*3350*/  IABS R59, R51 ;  /* 0x00000033003b7213 */ /* 0x000fe20000000000 */
[----:B------:R-:W-:Y:S01]  /*3360*/  @!P4 IMAD.IADD R74, R74, 0x1, -R3 ;  /* 0x000000014a4ac824 */ /* 0x000fe200078e0a03 */
[----:B------:R-:W-:Y:S01]  /*3370*/  ISETP.GE.AND P5, PT, R49, RZ, PT ;  /* 0x000000ff3100720c */ /* 0x000fe20003fa6270 */
[----:B------:R-:W-:Y:S01]  /*3380*/  IMAD.HI.U32 R49, R4, R57, RZ ;  /* 0x0000003904317227 */ /* 0x000fe200078e00ff */
[----:B------:R-:W-:Y:S02]  /*3390*/  LOP3.LUT R55, R6, 0x20, RZ, 0xfc, !PT ;  /* 0x0000002006377812 */ /* 0x000fe400078efcff */
[----:B------:R-:W-:Y:S01]  /*33a0*/  ISETP.GT.U32.AND P4, PT, R3, R74, PT ;  /* 0x0000004a0300720c */ /* 0x000fe20003f84070 */
[----:B------:R-:W-:Y:S01]  /*33b0*/  IMAD.MOV.U32 R70, RZ, RZ, R50 ;  /* 0x000000ffff467224 */ /* 0x000fe200078e0032 */
[----:B------:R-:W-:Y:S01]  /*33c0*/  IABS R61, R55 ;  /* 0x00000037003d7213 */ /* 0x000fe20000000000 */
[----:B------:R-:W-:Y:S01]  /*33d0*/  IMAD.HI.U32 R50, R4, R59, RZ ;  /* 0x0000003b04327227 */ /* 0x000fe200078e00ff */
[----:B------:R-:W-:-:S03]  /*33e0*/  ISETP.GE.AND P2, PT, R51, RZ, PT ;  /* 0x000000ff3300720c */ /* 0x000fc60003f46270 */
[----:B------:R-:W-:Y:S02]  /*33f0*/  IMAD.MOV R78, RZ, RZ, -R49 ;  /* 0x000000ffff4e7224 */ /* 0x000fe400078e0a31 */
[----:B------:R-:W-:Y:S02]  /*3400*/  @!P6 IMAD.IADD R76, R76, 0x1, -R3 ;  /* 0x000000014c4ce824 */ /* 0x000fe400078e0a03 */
[----:B------:R-:W-:Y:S02]  /*3410*/  IMAD.MOV R80, RZ, RZ, -R50 ;  /* 0x000000ffff507224 */ /* 0x000fe400078e0a32 */
[C---:B------:R-:W-:Y:S01]  /*3420*/  IMAD R50, R3.reuse, R78, R57 ;  /* 0x0000004e03327224 */ /* 0x040fe200078e0239 */
[C---:B------:R-:W-:Y:S01]  /*3430*/  ISETP.GT.U32.AND P6, PT, R3.reuse, R76, PT ;  /* 0x0000004c0300720c */ /* 0x040fe20003fc4070 */
[----:B------:R-:W-:Y:S01]  /*3440*/  @!P4 IMAD.IADD R74, R74, 0x1, -R3 ;  /* 0x000000014a4ac824 */ /* 0x000fe200078e0a03 */
[----:B------:R-:W-:Y:S01]  /*3450*/  LOP3.LUT R57, R6, 0x18, RZ, 0xfc, !PT ;  /* 0x0000001806397812 */ /* 0x000fe200078efcff */
[----:B------:R-:W-:Y:S01]  /*3460*/  IMAD.HI.U32 R51, R4, R61, RZ ;  /* 0x0000003d04337227 */ /* 0x000fe200078e00ff */
[----:B------:R-:W-:-:S03]  /*3470*/  ISETP.GT.U32.AND P4, PT, R3, R50, PT ;  /* 0x000000320300720c */ /* 0x000fc60003f84070 */
[----:B------:R-:W-:Y:S02]  /*3480*/  IMAD.MOV R82, RZ, RZ, -R51 ;  /* 0x000000ffff527224 */ /* 0x000fe400078e0a33 */
[C---:B------:R-:W-:Y:S01]  /*3490*/  IMAD R78, R3.reuse, R80, R59 ;  /* 0x00000050034e7224 */ /* 0x040fe200078e023b */
[C---:B------:R-:W-:Y:S01]  /*34a0*/  LOP3.LUT R59, R6.reuse, 0x14, RZ, 0xfc, !PT ;  /* 0x00000014063b7812 */ /* 0x040fe200078efcff */
[C---:B------:R-:W-:Y:S01]  /*34b0*/  IMAD R80, R3.reuse, R82, R61 ;  /* 0x0000005203507224 */ /* 0x040fe200078e023d */
[----:B------:R-:W-:Y:S01]  /*34c0*/  LOP3.LUT R61, R6, 0x10, RZ, 0xfc, !PT ;  /* 0x00000010063d7812 */ /* 0x000fe200078efcff */
[--C-:B------:R-:W-:Y:S01]  /*34d0*/  @!P6 IMAD.IADD R76, R76, 0x1, -R3.reuse ;  /* 0x000000014c4ce824 */ /* 0x100fe200078e0a03 */
[----:B------:R-:W-:Y:S01]  /*34e0*/  ISETP.GT.U32.AND P6, PT, R3, R78, PT ;  /* 0x0000004e0300720c */ /* 0x000fe20003fc4070 */
[----:B------:R-:W-:Y:S01]  /*34f0*/  @!P3 IMAD.MOV R70, RZ, RZ, -R70 ;  /* 0x000000ffff46b224 */ /* 0x000fe200078e0a46 */
[----:B------:R-:W-:Y:S01]  /*3500*/  ISETP.GE.AND P3, PT, R55, RZ, PT ;  /* 0x000000ff3700720c */ /* 0x000fe20003f66270 */
[----:B------:R-:W-:Y:S01]  /*3510*/  @!P4 IMAD.IADD R50, R50, 0x1, -R3 ;  /* 0x000000013232c824 */ /* 0x000fe200078e0a03 */
[----:B------:R-:W-:Y:S01]  /*3520*/  ISETP.GT.U32.AND P4, PT, R3, R80, PT ;  /* 0x000000500300720c */ /* 0x000fe20003f84070 */
[----:B------:R-:W-:Y:S01]  /*3530*/  IMAD.HI.U32 R55, R4, R63, RZ ;  /* 0x0000003f04377227 */ /* 0x000fe200078e00ff */
[----:B------:R-:W-:-:S02]  /*3540*/  IABS R86, R59 ;  /* 0x0000003b00567213 */ /* 0x000fc40000000000 */
[----:B------:R-:W-:Y:S01]  /*3550*/  IABS R88, R61 ;  /* 0x0000003d00587213 */ /* 0x000fe20000000000 */
[----:B------:R-:W-:Y:S02]  /*3560*/  IMAD.MOV R84, RZ, RZ, -R55 ;  /* 0x000000ffff547224 */ /* 0x000fe400078e0a37 */
[----:B------:R-:W-:Y:S02]  /*3570*/  @!P1 IMAD.MOV R74, RZ, RZ, -R74 ;  /* 0x000000ffff4a9224 */ /* 0x000fe400078e0a4a */
[C---:B------:R-:W-:Y:S01]  /*3580*/  IMAD R82, R3.reuse, R84, R63 ;  /* 0x0000005403527224 */ /* 0x040fe200078e023f */
[----:B------:R-:W-:Y:S01]  /*3590*/  IABS R84, R57 ;  /* 0x0000003900547213 */ /* 0x000fe20000000000 */
[--C-:B------:R-:W-:Y:S01]  /*35a0*/  @!P6 IMAD.IADD R78, R78, 0x1, -R3.reuse ;  /* 0x000000014e4ee824 */ /* 0x100fe200078e0a03 */
[----:B------:R-:W-:Y:S01]  /*35b0*/  LOP3.LUT R63, R6, 0xc, RZ, 0xfc, !PT ;  /* 0x0000000c063f7812 */ /* 0x000fe200078efcff */
[----:B------:R-:W-:Y:S01]  /*35c0*/  @!P4 IMAD.IADD R80, R80, 0x1, -R3 ;  /* 0x000000015050c824 */ /* 0x000fe200078e0a03 */
[C---:B------:R-:W-:Y:S01]  /*35d0*/  ISETP.GT.U32.AND P6, PT, R3.reuse, R50, PT ;  /* 0x000000320300720c */ /* 0x040fe20003fc4070 */
[----:B------:R-:W-:Y:S01]  /*35e0*/  IMAD.HI.U32 R49, R4, R84, RZ ;  /* 0x0000005404317227 */ /* 0x000fe200078e00ff */
[----:B------:R-:W-:-:S02]  /*35f0*/  ISETP.GT.U32.AND P4, PT, R3, R78, PT ;  /* 0x0000004e0300720c */ /* 0x000fc40003f84070 */
[----:B------:R-:W-:Y:S01]  /*3600*/  ISETP.GT.U32.AND P1, PT, R3, R80, PT ;  /* 0x000000500300720c */ /* 0x000fe20003f24070 */
[----:B------:R-:W-:Y:S01]  /*3610*/  IMAD.HI.U32 R51, R4, R86, RZ ;  /* 0x0000005604337227 */ /* 0x000fe200078e00ff */
[----:B------:R-:W-:-:S03]  /*3620*/  IABS R90, R63 ;  /* 0x0000003f005a7213 */ /* 0x000fc60000000000 */
[----:B------:R-:W-:Y:S02]  /*3630*/  IMAD.MOV R49, RZ, RZ, -R49 ;  /* 0x000000ffff317224 */ /* 0x000fe400078e0a31 */
[----:B------:R-:W-:Y:S01]  /*3640*/  @!P0 IMAD.MOV R76, RZ, RZ, -R76 ;  /* 0x000000ffff4c8224 */ /* 0x000fe200078e0a4c */
[----:B------:R-:W-:Y:S01]  /*3650*/  ISETP.GT.U32.AND P0, PT, R3, R82, PT ;  /* 0x000000520300720c */ /* 0x000fe20003f04070 */
[----:B------:R-:W-:-:S04]  /*3660*/  IMAD.HI.U32 R55, R4, R88, RZ ;  /* 0x0000005804377227 */ /* 0x000fc800078e00ff */
[----:B------:R-:W-:Y:S02]  /*3670*/  IMAD.MOV R51, RZ, RZ, -R51 ;  /* 0x000000ffff337224 */ /* 0x000fe400078e0a33 */
[C---:B------:R-:W-:Y:S02]  /*3680*/  IMAD R84, R3.reuse, R49, R84 ;  /* 0x0000003103547224 */ /* 0x040fe400078e0254 */
[----:B------:R-:W-:Y:S02]  /*3690*/  IMAD.MOV R55, RZ, RZ, -R55 ;  /* 0x000000ffff377224 */ /* 0x000fe400078e0a37 */
[C---:B------:R-:W-:Y:S02]  /*36a0*/  IMAD R86, R3.reuse, R51, R86 ;  /* 0x0000003303567224 */ /* 0x040fe400078e0256 */
[----:B------:R-:W-:Y:S01]  /*36b0*/  @!P4 IMAD.IADD R78, R78, 0x1, -R3 ;  /* 0x000000014e4ec824 */ /* 0x000fe200078e0a03 */
[C---:B------:R-:W-:Y:S01]  /*36c0*/  ISETP.GT.U32.AND P4, PT, R3.reuse, R84, PT ;  /* 0x000000540300720c */ /* 0x040fe20003f84070 */
[----:B------:R-:W-:-:S02]  /*36d0*/  IMAD R88, R3, R55, R88 ;  /* 0x0000003703587224 */ /* 0x000fc400078e0258 */
[----:B------:R-:W-:-:S04]  /*36e0*/  IMAD.HI.U32 R49, R4, R90, RZ ;  /* 0x0000005a04317227 */ /* 0x000fc800078e00ff */
[--C-:B------:R-:W-:Y:S01]  /*36f0*/  @!P1 IMAD.IADD R80, R80, 0x1, -R3.reuse ;  /* 0x0000000150509824 */ /* 0x100fe200078e0a03 */
[C---:B------:R-:W-:Y:S01]  /*3700*/  ISETP.GT.U32.AND P1, PT, R3.reuse, R86, PT ;  /* 0x000000560300720c */ /* 0x040fe20003f24070 */
[----:B------:R-:W-:Y:S01]  /*3710*/  @!P0 IMAD.IADD R82, R82, 0x1, -R3 ;  /* 0x0000000152528824 */ /* 0x000fe200078e0a03 */
[C---:B------:R-:W-:Y:S01]  /*3720*/  ISETP.GT.U32.AND P0, PT, R3.reuse, R88, PT ;  /* 0x000000580300720c */ /* 0x040fe20003f04070 */
[----:B------:R-:W-:Y:S02]  /*3730*/  IMAD.MOV R49, RZ, RZ, -R49 ;  /* 0x000000ffff317224 */ /* 0x000fe400078e0a31 */
[----:B------:R-:W-:Y:S01]  /*3740*/  @!P4 IMAD.IADD R84, R84, 0x1, -R3 ;  /* 0x000000015454c824 */ /* 0x000fe200078e0a03 */
[C---:B------:R-:W-:Y:S01]  /*3750*/  ISETP.GT.U32.AND P4, PT, R3.reuse, R82, PT ;  /* 0x000000520300720c */ /* 0x040fe20003f84070 */
[----:B------:R-:W-:Y:S02]  /*3760*/  IMAD R90, R3, R49, R90 ;  /* 0x00000031035a7224 */ /* 0x000fe400078e025a */
[----:B------:R-:W-:-:S04]  /*3770*/  IMAD.HI.U32 R49, R4, R92, RZ ;  /* 0x0000005c04317227 */ /* 0x000fc800078e00ff */
[----:B------:R-:W-:-:S04]  /*3780*/  IMAD.HI.U32 R51, R4, R94, RZ ;  /* 0x0000005e04337227 */ /* 0x000fc800078e00ff */
[----:B------:R-:W-:Y:S01]  /*3790*/  IMAD.MOV R55, RZ, RZ, -R49 ;  /* 0x000000ffff377224 */ /* 0x000fe200078e0a31 */
[----:B------:R-:W-:Y:S01]  /*37a0*/  LOP3.LUT R49, R6, 0x4, RZ, 0xfc, !PT ;  /* 0x0000000406317812 */ /* 0x000fe200078efcff */
[----:B------:R-:W-:Y:S01]  /*37b0*/  @!P1 IMAD.IADD R86, R86, 0x1, -R3 ;  /* 0x0000000156569824 */ /* 0x000fe200078e0a03 */
[C---:B------:R-:W-:Y:S01]  /*37c0*/  ISETP.GT.U32.AND P1, PT, R3.reuse, R84, PT ;  /* 0x000000540300720c */ /* 0x040fe20003f24070 */
[----:B------:R-:W-:Y:S02]  /*37d0*/  IMAD.MOV R51, RZ, RZ, -R51 ;  /* 0x000000ffff337224 */ /* 0x000fe400078e0a33 */
[C---:B------:R-:W-:Y:S01]  /*37e0*/  IMAD R92, R3.reuse, R55, R92 ;  /* 0x00000037035c7224 */ /* 0x040fe200078e025c */
[----:B------:R-:W-:Y:S01]  /*37f0*/  IABS R55, R49 ;  /* 0x0000003100377213 */ /* 0x000fe20000000000 */
[----:B------:R-:W-:Y:S02]  /*3800*/  @!P0 IMAD.IADD R88, R88, 0x1, -R3 ;  /* 0x0000000158588824 */ /* 0x000fe400078e0a03 */
[----:B------:R-:W-:-:S02]  /*3810*/  IMAD R94, R3, R51, R94 ;  /* 0x00000033035e7224 */ /* 0x000fc400078e025e */
[----:B------:R-:W-:Y:S01]  /*3820*/  IMAD.HI.U32 R4, R4, R55, RZ ;  /* 0x0000003704047227 */ /* 0x000fe200078e00ff */
[----:B------:R-:W-:-:S03]  /*3830*/  ISETP.GT.U32.AND P0, PT, R3, R88, PT ;  /* 0x000000580300720c */ /* 0x000fc60003f04070 */
[--C-:B------:R-:W-:Y:S01]  /*3840*/  @!P6 IMAD.IADD R50, R50, 0x1, -R3.reuse ;  /* 0x000000013232e824 */ /* 0x100fe200078e0a03 */
[----:B------:R-:W-:Y:S01]  /*3850*/  ISETP.GE.AND P6, PT, R6, RZ, PT ;  /* 0x000000ff0600720c */ /* 0x000fe20003fc6270 */
[--C-:B------:R-:W-:Y:S01]  /*3860*/  @!P4 IMAD.IADD R82, R82, 0x1, -R3.reuse ;  /* 0x000000015252c824 */ /* 0x100fe200078e0a03 */
[C---:B------:R-:W-:Y:S01]  /*3870*/  ISETP.GT.U32.AND P4, PT, R3.reuse, R94, PT ;  /* 0x0000005e0300720c */ /* 0x040fe20003f84070 */
[----:B------:R-:W-:Y:S02]  /*3880*/  IMAD.U32 R6, RZ, RZ, UR12 ;  /* 0x0000000cff067e24 */ /* 0x000fe4000f8e00ff */
[----:B------:R-:W-:Y:S02]  /*3890*/  IMAD.MOV R4, RZ, RZ, -R4 ;  /* 0x000000ffff047224 */ /* 0x000fe400078e0a04 */
[----:B------:R-:W-:Y:S01]  /*38a0*/  @!P1 IMAD.IADD R84, R84, 0x1, -R3 ;  /* 0x0000000154549824 */ /* 0x000fe200078e0a03 */
[C---:B------:R-:W-:Y:S01]  /*38b0*/  ISETP.GT.U32.AND P1, PT, R3.reuse, R92, PT ;  /* 0x0000005c0300720c */ /* 0x040fe20003f24070 */
[----:B------:R-:W-:Y:S01]  /*38c0*/  IMAD R4, R3, R4, R55 ;  /* 0x0000000403047224 */ /* 0x000fe200078e0237 */
[----:B------:R-:W-:Y:S01]  /*38d0*/  SHF.R.U32.HI R51, RZ, 0x4, R6 ;  /* 0x00000004ff337819 */ /* 0x000fe20000011606 */
[----:B------:R-:W-:-:S02]  /*38e0*/  IMAD.MOV.U32 R6, RZ, RZ, R50 ;  /* 0x000000ffff067224 */ /* 0x000fc400078e0032 */
[--C-:B------:R-:W-:Y:S01]  /*38f0*/  @!P0 IMAD.IADD R88, R88, 0x1, -R3.reuse ;  /* 0x0000000158588824 */ /* 0x100fe200078e0a03 */
[----:B------:R-:W-:Y:S01]  /*3900*/  SGXT.U32 R50, R51, 0xe ;  /* 0x0000000e3332781a */ /* 0x000fe20000000000 */
[--C-:B------:R-:W-:Y:S01]  /*3910*/  @!P4 IMAD.IADD R94, R94, 0x1, -R3.reuse ;  /* 0x000000015e5ec824 */ /* 0x100fe200078e0a03 */
[C---:B------:R-:W-:Y:S01]  /*3920*/  ISETP.GT.U32.AND P0, PT, R3.reuse, R4, PT ;  /* 0x000000040300720c */ /* 0x040fe20003f04070 */
[----:B------:R-:W-:Y:S01]  /*3930*/  @!P5 IMAD.MOV R6, RZ, RZ, -R6 ;  /* 0x000000ffff06d224 */ /* 0x000fe200078e0a06 */
[C---:B------:R-:W-:Y:S01]  /*3940*/  R2UR UR6, R50.reuse ;  /* 0x00000000320672ca */ /* 0x040fe200000e0000 */
[----:B------:R-:W-:Y:S01]  /*3950*/  @!P2 IMAD.MOV R78, RZ, RZ, -R78 ;  /* 0x000000ffff4ea224 */ /* 0x000fe200078e0a4e */
[----:B------:R-:W-:Y:S01]  /*3960*/  R2UR UR10, R50 ;  /* 0x00000000320a72ca */ /* 0x000fe200000e0000 */
[----:B------:R-:W-:Y:S01]  /*3970*/  IMAD.U32 R50, RZ, RZ, UR12 ;  /* 0x0000000cff327e24 */ /* 0x000fe2000f8e00ff */
[C---:B------:R-:W-:Y:S01]  /*3980*/  ISETP.GT.U32.AND P5, PT, R3.reuse, R90, PT ;  /* 0x0000005a0300720c */ /* 0x040fe20003fa4070 */
[--C-:B------:R-:W-:Y:S01]  /*3990*/  @!P1 IMAD.IADD R92, R92, 0x1, -R3.reuse ;  /* 0x000000015c5c9824 */ /* 0x100fe200078e0a03 */
[C---:B------:R-:W-:Y:S01]  /*39a0*/  ISETP.GT.U32.AND P1, PT, R3.reuse, R94, PT ;  /* 0x0000005e0300720c */ /* 0x040fe20003f24070 */
[----:B------:R-:W-:Y:S01]  /*39b0*/  VIADD R50, R50, 0x4000 ;  /* 0x0000400032327836 */ /* 0x000fe20000000000 */
[----:B------:R-:W-:Y:S01]  /*39c0*/  ISETP.GT.U32.AND P2, PT, R3, R86, PT ;  /* 0x000000560300720c */ /* 0x000fe20003f44070 */
[----:B------:R-:W-:Y:S01]  /*39d0*/  IMAD.MOV.U32 R51, RZ, RZ, RZ ;  /* 0x000000ffff337224 */ /* 0x000fe200078e00ff */
[----:B------:R-:W-:Y:S01]  /*39e0*/  ISETP.GE.AND P4, PT, R57, RZ, PT ;  /* 0x000000ff3900720c */ /* 0x000fe20003f86270 */
[----:B------:R-:W-:Y:S01]  /*39f0*/  @!P0 IMAD.IADD R4, R4, 0x1, -R3 ;  /* 0x0000000104048824 */ /* 0x000fe200078e0a03 */
[----:B------:R-:W-:Y:S01]  /*3a00*/  SHF.R.U32.HI R50, RZ, 0x4, R50 ;  /* 0x00000004ff327819 */ /* 0x000fe20000011632 */
[----:B------:R-:W-:Y:S01]  /*3a10*/  @!P3 IMAD.MOV R80, RZ, RZ, -R80 ;  /* 0x000000ffff50b224 */ /* 0x000fe200078e0a50 */
[----:B------:R-:W-:-:S02]  /*3a20*/  R2UR UR11, R51 ;  /* 0x00000000330b72ca */ /* 0x000fc400000e0000 */
[----:B------:R-:W-:Y:S01]  /*3a30*/  SGXT.U32 R69, R50, 0xe ;  /* 0x0000000e3245781a */ /* 0x000fe20000000000 */
[--C-:B------:R-:W-:Y:S01]  /*3a40*/  @!P5 IMAD.IADD R90, R90, 0x1, -R3.reuse ;  /* 0x000000015a5ad824 */ /* 0x100fe200078e0a03 */
[C---:B------:R-:W-:Y:S01]  /*3a50*/  ISETP.GT.U32.AND P0, PT, R3.reuse, R4, PT ;  /* 0x000000040300720c */ /* 0x040fe20003f04070 */
[----:B------:R-:W-:Y:S01]  /*3a60*/  IMAD.MOV.U32 R50, RZ, RZ, RZ ;  /* 0x000000ffff327224 */ /* 0x000fe200078e00ff */
[----:B------:R-:W-:Y:S01]  /*3a70*/  ISETP.GT.U32.AND P3, PT, R3, R92, PT ;  /* 0x0000005c0300720c */ /* 0x000fe20003f64070 */
[--C-:B------:R-:W-:Y:S01]  /*3a80*/  @!P1 IMAD.IADD R94, R94, 0x1, -R3.reuse ;  /* 0x000000015e5e9824 */ /* 0x100fe200078e0a03 */
[----:B------:R-:W-:Y:S01]  /*3a90*/  IADD3 R51, P1, R69, 0x80, RZ ;  /* 0x0000008045337810 */ /* 0x000fe20007f3e0ff */
[----:B------:R-:W-:Y:S01]  /*3aa0*/  @!P2 IMAD.IADD R86, R86, 0x1, -R3 ;  /* 0x000000015656a824 */ /* 0x000fe200078e0a03 */
[----:B------:R-:W-:Y:S01]  /*3ab0*/  ISETP.GT.U32.AND P5, PT, R3, R90, PT ;  /* 0x0000005a0300720c */ /* 0x000fe20003fa4070 */
[----:B------:R-:W-:Y:S01]  /*3ac0*/  @!P4 IMAD.MOV R84, RZ, RZ, -R84 ;  /* 0x000000ffff54c224 */ /* 0x000fe200078e0a54 */
[----:B------:R-:W-:Y:S01]  /*3ad0*/  ISETP.GE.AND P2, PT, R65, RZ, PT ;  /* 0x000000ff4100720c */ /* 0x000fe20003f46270 */
[----:B------:R-:W-:Y:S01]  /*3ae0*/  @!P6 IMAD.MOV R94, RZ, RZ, -R94 ;  /* 0x000000ffff5ee224 */ /* 0x000fe200078e0a5e */
[----:B------:R-:W-:-:S02]  /*3af0*/  IADD3.X R50, R50, 0x40000040, RZ, P1, !PT ;  /* 0x4000004032327810 */ /* 0x000fc40000ffe4ff */
[----:B------:R-:W-:Y:S01]  /*3b00*/  ISETP.GE.AND P1, PT, R49, RZ, PT ;  /* 0x000000ff3100720c */ /* 0x000fe20003f26270 */
[--C-:B------:R-:W-:Y:S01]  /*3b10*/  @!P0 IMAD.IADD R4, R4, 0x1, -R3.reuse ;  /* 0x0000000104048824 */ /* 0x100fe200078e0a03 */
[----:B------:R-:W-:Y:S01]  /*3b20*/  ISETP.NE.AND P0, PT, R53, RZ, PT ;  /* 0x000000ff3500720c */ /* 0x000fe20003f05270 */
[--C-:B------:R-:W-:Y:S01]  /*3b30*/  @!P3 IMAD.IADD R92, R92, 0x1, -R3.reuse ;  /* 0x000000015c5cb824 */ /* 0x100fe200078e0a03 */
[----:B------:R-:W-:Y:S02]  /*3b40*/  LOP3.LUT R53, RZ, R53, RZ, 0x33, !PT ;  /* 0x00000035ff357212 */ /* 0x000fe400078e33ff */
[----:B------:R-:W-:Y:S01]  /*3b50*/  ISETP.GE.AND P4, PT, R67, RZ, PT ;  /* 0x000000ff4300720c */ /* 0x000fe20003f86270 */
[----:B------:R-:W-:Y:S01]  /*3b60*/  @!P5 IMAD.IADD R90, R90, 0x1, -R3 ;  /* 0x000000015a5ad824 */ /* 0x000fe200078e0a03 */
[----:B------:R-:W-:Y:S01]  /*3b70*/  SEL R10, R53, R10, !P0 ;  /* 0x0000000a350a7207 */ /* 0x000fe20004000000 */
[----:B------:R-:W-:Y:S01]  /*3b80*/  @!P2 IMAD.MOV R82, RZ, RZ, -R82 ;  /* 0x000000ffff52a224 */ /* 0x000fe200078e0a52 */
[----:B------:R-:W-:-:S02]  /*3b90*/  ISETP.GE.AND P5, PT, R59, RZ, PT ;  /* 0x000000ff3b00720c */ /* 0x000fc40003fa6270 */
[----:B------:R-:W-:Y:S01]  /*3ba0*/  ISETP.GE.AND P2, PT, R61, RZ, PT ;  /* 0x000000ff3d00720c */ /* 0x000fe20003f46270 */
[----:B------:R-:W-:Y:S01]  /*3bb0*/  @!P1 IMAD.MOV R4, RZ, RZ, -R4 ;  /* 0x000000ffff049224 */ /* 0x000fe200078e0a04 */
[C---:B------:R-:W-:Y:S01]  /*3bc0*/  SEL R3, R53.reuse, R8, !P0 ;  /* 0x0000000835037207 */ /* 0x040fe20004000000 */
[----:B------:R-:W-:Y:S01]  /*3bd0*/  IMAD R10, R10, UR4, RZ ;  /* 0x000000040a0a7c24 */ /* 0x000fe2000f8e02ff */
[C---:B------:R-:W-:Y:S02]  /*3be0*/  LEA R8, P1, R2.reuse, UR16, 0x1 ;  /* 0x0000001002087c11 */ /* 0x040fe4000f8208ff */
[----:B------:R-:W-:Y:S01]  /*3bf0*/  SEL R11, R53, R11, !P0 ;  /* 0x0000000b350b7207 */ /* 0x000fe20004000000 */
[----:B------:R-:W-:Y:S01]  /*3c00*/  IMAD R3, R3, UR4, RZ ;  /* 0x0000000403037c24 */ /* 0x000fe2000f8e02ff */
[----:B------:R-:W-:Y:S01]  /*3c10*/  LEA.HI.X.SX32 R2, R2, UR17, 0x1, P1 ;  /* 0x0000001102027c11 */ /* 0x000fe200088f0eff */
[----:B------:R-:W-:Y:S01]  /*3c20*/  ULDC.64 UR16, c[0x0][0x218] ;  /* 0x0000860000107ab9 */ /* 0x000fe20000000a00 */
[----:B------:R-:W-:Y:S01]  /*3c30*/  ISETP.GE.AND P3, PT, R63, RZ, PT ;  /* 0x000000ff3f00720c */ /* 0x000fe20003f66270 */
[----:B------:R-:W-:Y:S01]  /*3c40*/  IMAD R11, R11, UR4, RZ ;  /* 0x000000040b0b7c24 */ /* 0x000fe2000f8e02ff */
[----:B------:R-:W-:Y:S01]  /*3c50*/  LEA R49, P6, R10, UR16, 0x1 ;  /* 0x000000100a317c11 */ /* 0x000fe2000f8c08ff */
[----:B------:R-:W-:Y:S01]  /*3c60*/  @!P5 IMAD.MOV R86, RZ, RZ, -R86 ;  /* 0x000000ffff56d224 */ /* 0x000fe200078e0a56 */
[C---:B------:R-:W-:Y:S01]  /*3c70*/  SEL R12, R53.reuse, R12, !P0 ;  /* 0x0000000c350c7207 */ /* 0x040fe20004000000 */
[----:B------:R-:W-:Y:S01]  /*3c80*/  @!P2 IMAD.MOV R88, RZ, RZ, -R88 ;  /* 0x000000ffff58a224 */ /* 0x000fe200078e0a58 */
[C---:B------:R-:W-:Y:S01]  /*3c90*/  SEL R15, R53.reuse, R15, !P0 ;  /* 0x0000000f350f7207 */ /* 0x040fe20004000000 */
[----:B------:R0:W-:Y:S01]  /*3ca0*/  STL [R1+0x224], R49 ;  /* 0x0002243101007387 */ /* 0x0001e20000100800 */
[----:B------:R-:W-:Y:S01]  /*3cb0*/  SEL R16, R53, R16, !P0 ;  /* 0x0000001035107207 */ /* 0x000fe20004000000 */
[----:B------:R-:W-:Y:S01]  /*3cc0*/  IMAD R12, R12, UR4, RZ ;  /* 0x000000040c0c7c24 */ /* 0x000fe2000f8e02ff */
[----:B------:R-:W-:Y:S01]  /*3cd0*/  R2UR UR9, R50 ;  /* 0x00000000320972ca */ /* 0x000fe200000e0000 */
[----:B------:R-:W-:Y:S01]  /*3ce0*/  IMAD R15, R15, UR4, RZ ;  /* 0x000000040f0f7c24 */ /* 0x000fe2000f8e02ff */
[----:B------:R-:W-:Y:S01]  /*3cf0*/  SEL R9, R53, R9, !P0 ;  /* 0x0000000935097207 */ /* 0x000fe20004000000 */
[----:B------:R-:W-:Y:S01]  /*3d00*/  IMAD R16, R16, UR4, RZ ;  /* 0x0000000410107c24 */ /* 0x000fe2000f8e02ff */
[----:B------:R-:W-:Y:S01]  /*3d10*/  LEA R50, P5, R3, UR16, 0x1 ;  /* 0x0000001003327c11 */ /* 0x000fe2000f8a08ff */
[----:B------:R-:W-:Y:S01]  /*3d20*/  @!P4 IMAD.MOV R92, RZ, RZ, -R92 ;  /* 0x000000ffff5cc224 */ /* 0x000fe200078e0a5c */
[----:B------:R-:W-:Y:S01]  /*3d30*/  SEL R18, R53, R18, !P0 ;  /* 0x0000001235127207 */ /* 0x000fe20004000000 */
[----:B------:R-:W-:Y:S01]  /*3d40*/  IMAD R9, R9, UR4, RZ ;  /* 0x0000000409097c24 */ /* 0x000fe2000f8e02ff */
[----:B0-----:R-:W-:Y:S01]  /*3d50*/  LEA R49, P2, R11, UR16, 0x1 ;  /* 0x000000100b317c11 */ /* 0x001fe2000f8408ff */
[----:B------:R0:W-:Y:S01]  /*3d60*/  STL [R1+0x2cc], R50 ;  /* 0x0002cc3201007387 */ /* 0x0001e20000100800 */
[----:B------:R-:W-:Y:S01]  /*3d70*/  LEA.HI.X.SX32 R219, R10, UR17, 0x1, P6 ;  /* 0x000000110adb7c11 */ /* 0x000fe2000b0f0eff */
[----:B------:R-:W-:Y:S01]  /*3d80*/  @!P3 IMAD.MOV R90, RZ, RZ, -R90 ;  /* 0x000000ffff5ab224 */ /* 0x000fe200078e0a5a */
[----:B------:R-:W-:Y:S01]  /*3d90*/  LEA R10, P6, R16, UR16, 0x1 ;  /* 0x00000010100a7c11 */ /* 0x000fe2000f8c08ff */
[----:B------:R1:W-:Y:S01]  /*3da0*/  STL [R1+0x22c], R49 ;  /* 0x00022c3101007387 */ /* 0x0003e20000100800 */
[----:B------:R-:W-:Y:S01]  /*3db0*/  LEA.HI.X.SX32 R3, R3, UR17, 0x1, P5 ;  /* 0x0000001103037c11 */ /* 0x000fe2000a8f0eff */
[----:B------:R-:W-:Y:S01]  /*3dc0*/  IMAD R18, R18, UR4, RZ ;  /* 0x0000000412127c24 */ /* 0x000fe2000f8e02ff */
[----:B------:R-:W-:-:S02]  /*3dd0*/  SEL R19, R53, R19, !P0 ;  /* 0x0000001335137207 */ /* 0x000fc40004000000 */
[----:B------:R-:W-:Y:S02]  /*3de0*/  LEA R220, P3, R9, UR16, 0x1 ;  /* 0x0000001009dc7c11 */ /* 0x000fe4000f8608ff */
[----:B0-----:R-:W-:Y:S01]  /*3df0*/  LEA R50, P1, R12, UR16, 0x1 ;  /* 0x000000100c327c11 */ /* 0x001fe2000f8208ff */
[----:B------:R-:W-:Y:S01]  /*3e00*/  IMAD R19, R19, UR4, RZ ;  /* 0x0000000413137c24 */ /* 0x000fe2000f8e02ff */
[----:B------:R-:W-:Y:S02]  /*3e10*/  SEL R13, R53, R13, !P0 ;  /* 0x0000000d350d7207 */ /* 0x000fe40004000000 */
[----:B-1----:R-:W-:Y:S01]  /*3e20*/  LEA R49, P4, R15, UR16, 0x1 ;  /* 0x000000100f317c11 */ /* 0x002fe2000f8808ff */
[----:B------:R-:W-:Y:S01]  /*3e30*/  STL [R1+0x2d0], R50 ;  /* 0x0002d03201007387 */ /* 0x000fe20000100800 */
[----:B------:R-:W-:Y:S01]  /*3e40*/  LEA.HI.X.SX32 R197, R9, UR17, 0x1, P3 ;  /* 0x0000001109c57c11 */ /* 0x000fe200098f0eff */
[----:B------:R-:W-:Y:S01]  /*3e50*/  IMAD R13, R13, UR4, RZ ;  /* 0x000000040d0d7c24 */ /* 0x000fe2000f8e02ff */
[----:B------:R-:W-:Y:S01]  /*3e60*/  SEL R21, R53, R21, !P0 ;  /* 0x0000001535157207 */ /* 0x000fe20004000000 */
[----:B------:R-:W-:Y:S01]  /*3e70*/  STL [R1+0x234], R49 ;  /* 0x0002343101007387 */ /* 0x000fe20000100800 */
[----:B------:R-:W-:-:S02]  /*3e80*/  LEA.HI.X.SX32 R221, R11, UR17, 0x1, P2 ;  /* 0x000000110bdd7c11 */ /* 0x000fc400090f0eff */
[C---:B------:R-:W-:Y:S01]  /*3e90*/  SEL R17, R53.reuse, R17, !P0 ;  /* 0x0000001135117207 */ /* 0x040fe20004000000 */
[----:B------:R-:W-:Y:S01]  /*3ea0*/  STL [R1+0x2d4], R10 ;  /* 0x0002d40a01007387 */ /* 0x000fe20000100800 */
[----:B------:R-:W-:Y:S01]  /*3eb0*/  SEL R20, R53, R20, !P0 ;  /* 0x0000001435147207 */ /* 0x000fe20004000000 */
[----:B------:R-:W-:Y:S01]  /*3ec0*/  IMAD R21, R21, UR4, RZ ;  /* 0x0000000415157c24 */ /* 0x000fe2000f8e02ff */
[C---:B------:R-:W-:Y:S01]  /*3ed0*/  SEL R22, R53.reuse, R22, !P0 ;  /* 0x0000001635167207 */ /* 0x040fe20004000000 */
[----:B------:R0:W-:Y:S01]  /*3ee0*/  STL [R1+0x228], R3 ;  /* 0x0002280301007387 */ /* 0x0001e20000100800 */
[----:B------:R-:W-:Y:S01]  /*3ef0*/  SEL R23, R53, R23, !P0 ;  /* 0x0000001735177207 */ /* 0x000fe20004000000 */
[----:B------:R-:W-:Y:S01]  /*3f00*/  IMAD R17, R17, UR4, RZ ;  /* 0x0000000411117c24 */ /* 0x000fe2000f8e02ff */
[C---:B------:R-:W-:Y:S01]  /*3f10*/  SEL R24, R53.reuse, R24, !P0 ;  /* 0x0000001835187207 */ /* 0x040fe20004000000 */
[----:B------:R-:W-:Y:S01]  /*3f20*/  IMAD R22, R22, UR4, RZ ;  /* 0x0000000416167c24 */ /* 0x000fe2000f8e02ff */
[C---:B------:R-:W-:Y:S01]  /*3f30*/  SEL R25, R53.reuse, R25, !P0 ;  /* 0x0000001935197207 */ /* 0x040fe20004000000 */
[----:B------:R-:W-:Y:S01]  /*3f40*/  IMAD R20, R20, UR4, RZ ;  /* 0x0000000414147c24 */ /* 0x000fe2000f8e02ff */
[C---:B------:R-:W-:Y:S01]  /*3f50*/  SEL R26, R53.reuse, R26, !P0 ;  /* 0x0000001a351a7207 */ /* 0x040fe20004000000 */
[----:B------:R-:W-:Y:S01]  /*3f60*/  IMAD R24, R24, UR4, RZ ;  /* 0x0000000418187c24 */ /* 0x000fe2000f8e02ff */
[----:B------:R-:W-:Y:S01]  /*3f70*/  SEL R27, R53, R27, !P0 ;  /* 0x0000001b351b7207 */ /* 0x000fe20004000000 */
[----:B------:R-:W-:Y:S01]  /*3f80*/  IMAD R25, R25, UR4, RZ ;  /* 0x0000000419197c24 */ /* 0x000fe2000f8e02ff */
[----:B0-----:R-:W-:Y:S01]  /*3f90*/  LEA R3, P3, R18, UR16, 0x1 ;  /* 0x0000001012037c11 */ /* 0x001fe2000f8608ff */
[----:B------:R-:W-:Y:S01]  /*3fa0*/  IMAD R23, R23, UR4, RZ ;  /* 0x0000000417177c24 */ /* 0x000fe2000f8e02ff */
[----:B------:R-:W-:Y:S01]  /*3fb0*/  SEL R28, R53, R28, !P0 ;  /* 0x0000001c351c7207 */ /* 0x000fe20004000000 */
[----:B------:R-:W-:Y:S01]  /*3fc0*/  IMAD R27, R27, UR4, RZ ;  /* 0x000000041b1b7c24 */ /* 0x000fe2000f8e02ff */
[C---:B------:R-:W-:Y:S01]  /*3fd0*/  SEL R29, R53.reuse, R29, !P0 ;  /* 0x0000001d351d7207 */ /* 0x040fe20004000000 */
[----:B------:R0:W-:Y:S01]  /*3fe0*/  STL [R1+0x23c], R3 ;  /* 0x00023c0301007387 */ /* 0x0001e20000100800 */
[C---:B------:R-:W-:Y:S01]  /*3ff0*/  SEL R30, R53.reuse, R30, !P0 ;  /* 0x0000001e351e7207 */ /* 0x040fe20004000000 */
[----:B------:R-:W-:Y:S01]  /*4000*/  IMAD R28, R28, UR4, RZ ;  /* 0x000000041c1c7c24 */ /* 0x000fe2000f8e02ff */
[----:B------:R-:W-:Y:S01]  /*4010*/  SEL R31, R53, R31, !P0 ;  /* 0x0000001f351f7207 */ /* 0x000fe20004000000 */
[----:B------:R-:W-:Y:S01]  /*4020*/  IMAD R29, R29, UR4, RZ ;  /* 0x000000041d1d7c24 */ /* 0x000fe2000f8e02ff */
[C---:B------:R-:W-:Y:S01]  /*4030*/  SEL R32, R53.reuse, R32, !P0 ;  /* 0x0000002035207207 */ /* 0x040fe20004000000 */
[----:B------:R-:W-:Y:S01]  /*4040*/  IMAD R30, R30, UR4, RZ ;  /* 0x000000041e1e7c24 */ /* 0x000fe2000f8e02ff */
[----:B------:R-:W-:Y:S01]  /*4050*/  SEL R33, R53, R33, !P0 ;  /* 0x0000002135217207 */ /* 0x000fe20004000000 */
[----:B------:R-:W-:Y:S01]  /*4060*/  IMAD R31, R31, UR4, RZ ;  /* 0x000000041f1f7c24 */ /* 0x000fe2000f8e02ff */
[C---:B------:R-:W-:Y:S01]  /*4070*/  SEL R34, R53.reuse, R34, !P0 ;  /* 0x0000002235227207 */ /* 0x040fe20004000000 */
[----:B------:R-:W-:Y:S01]  /*4080*/  IMAD R26, R26, UR4, RZ ;  /* 0x000000041a1a7c24 */ /* 0x000fe2000f8e02ff */
[C---:B------:R-:W-:Y:S01]  /*4090*/  SEL R35, R53.reuse, R35, !P0 ;  /* 0x0000002335237207 */ /* 0x040fe20004000000 */
[----:B------:R-:W-:Y:S01]  /*40a0*/  IMAD R32, R32, UR4, RZ ;  /* 0x0000000420207c24 */ /* 0x000fe2000f8e02ff */
[----:B------:R-:W-:Y:S01]  /*40b0*/  SEL R36, R53, R36, !P0 ;  /* 0x0000002435247207 */ /* 0x000fe20004000000 */
        /* <DEDUP_REMOVED lines=71> */
[----:B------:R-:W-:Y:S01]  /*4530*/  LEA R9, P2, R19, UR16, 0x1 ;  /* 0x0000001013097c11 */ /* 0x000fe2000f8408ff */
[----:B------:R-:W-:Y:S01]  /*4540*/  IMAD R90, R90, UR4, RZ ;  /* 0x000000045a5a7c24 */ /* 0x000fe2000f8e02ff */
[----:B------:R-:W-:Y:S01]  /*4550*/  SEL R53, R53, R94, !P0 ;  /* 0x0000005e35357207 */ /* 0x000fe20004000000 */
[----:B------:R-:W-:Y:S01]  /*4560*/  IMAD R92, R92, UR4, RZ ;  /* 0x000000045c5c7c24 */ /* 0x000fe2000f8e02ff */
[----:B0-----:R-:W-:Y:S01]  /*4570*/  LEA.HI.X.SX32 R3, R12, UR17, 0x1, P1 ;  /* 0x000000110c037c11 */ /* 0x001fe200088f0eff */
[----:B------:R0:W-:Y:S01]  /*4580*/  STL [R1+0x2d8], R9 ;  /* 0x0002d80901007387 */ /* 0x0001e20000100800 */
[----:B------:R-:W-:Y:S01]  /*4590*/  LEA R222, P0, R13, UR16, 0x1 ;  /* 0x000000100dde7c11 */ /* 0x000fe2000f8008ff */
[----:B------:R-:W-:Y:S01]  /*45a0*/  IMAD R4, R4, UR4, RZ ;  /* 0x0000000404047c24 */ /* 0x000fe2000f8e02ff */
[----:B------:R-:W-:Y:S01]  /*45b0*/  LEA.HI.X.SX32 R223, R15, UR17, 0x1, P4 ;  /* 0x000000110fdf7c11 */ /* 0x000fe2000a0f0eff */
[----:B------:R1:W-:Y:S01]  /*45c0*/  STL [R1+0x230], R3 ;  /* 0x0002300301007387 */ /* 0x0003e20000100800 */
[----:B------:R-:W-:Y:S01]  /*45d0*/  LEA.HI.X.SX32 R198, R13, UR17, 0x1, P0 ;  /* 0x000000110dc67c11 */ /* 0x000fe200080f0eff */
[----:B------:R-:W-:Y:S01]  /*45e0*/  IMAD R53, R53, UR4, RZ ;  /* 0x0000000435357c24 */ /* 0x000fe2000f8e02ff */
[----:B------:R-:W-:-:S02]  /*45f0*/  LEA R224, P5, R17, UR16, 0x1 ;  /* 0x0000001011e07c11 */ /* 0x000fc4000f8a08ff */
[----:B------:R-:W-:Y:S02]  /*4600*/  CS2R R94, SRZ ;  /* 0x00000000005e7805 */ /* 0x000fe4000001ff00 */
[----:B------:R-:W-:Y:S01]  /*4610*/  LEA.HI.X.SX32 R225, R18, UR17, 0x1, P3 ;  /* 0x0000001112e17c11 */ /* 0x000fe200098f0eff */
[----:B------:R-:W-:Y:S01]  /*4620*/  UMOV UR4, 0xfffffffe ;  /* 0xfffffffe00047882 */ /* 0x000fe20000000000 */
[----:B0-----:R-:W-:Y:S01]  /*4630*/  LEA R9, P4, R22, UR16, 0x1 ;  /* 0x0000001016097c11 */ /* 0x001fe2000f8808ff */
[----:B------:R-:W-:Y:S01]  /*4640*/  UIADD3.64 UR10, UR10, -UR4, URZ ;  /* 0x800000040a0a7297 */ /* 0x000fe2000fffe03f */
[----:B------:R-:W-:Y:S02]  /*4650*/  LEA.HI.X.SX32 R199, R17, UR17, 0x1, P5 ;  /* 0x0000001111c77c11 */ /* 0x000fe4000a8f0eff */
[----:B-1----:R-:W-:Y:S02]  /*4660*/  LEA R3, P0, R21, UR16, 0x1 ;  /* 0x0000001015037c11 */ /* 0x002fe4000f8008ff */
[----:B------:R-:W-:-:S02]  /*4670*/  LEA R226, P1, R20, UR16, 0x1 ;  /* 0x0000001014e27c11 */ /* 0x000fc4000f8208ff */
[----:B------:R-:W-:Y:S01]  /*4680*/  LEA.HI.X.SX32 R227, R21, UR17, 0x1, P0 ;  /* 0x0000001115e37c11 */ /* 0x000fe200080f0eff */
[----:B------:R0:W-:Y:S01]  /*4690*/  STL [R1+0x244], R3 ;  /* 0x0002440301007387 */ /* 0x0001e20000100800 */
[----:B------:R-:W-:Y:S02]  /*46a0*/  LEA.HI.X.SX32 R200, R20, UR17, 0x1, P1 ;  /* 0x0000001114c87c11 */ /* 0x000fe400088f0eff */
[----:B------:R-:W-:Y:S01]  /*46b0*/  R2UR UR8, R51 ;  /* 0x00000000330872ca */ /* 0x000fe200000e0000 */
[----:B------:R1:W-:Y:S01]  /*46c0*/  STL [R1+0x2dc], R9 ;  /* 0x0002dc0901007387 */ /* 0x0003e20000100800 */
[----:B------:R-:W-:Y:S02]  /*46d0*/  CS2R R50, SRZ ;  /* 0x0000000000327805 */ /* 0x000fe4000001ff00 */
[----:B0-----:R-:W-:Y:S02]  /*46e0*/  LEA.HI.X.SX32 R3, R16, UR17, 0x1, P6 ;  /* 0x0000001110037c11 */ /* 0x001fe4000b0f0eff */
[----:B------:R-:W-:-:S02]  /*46f0*/  LEA R228, P6, R23, UR16, 0x1 ;  /* 0x0000001017e47c11 */ /* 0x000fc4000f8c08ff */
[----:B-1----:R-:W-:Y:S01]  /*4700*/  LEA R9, P3, R25, UR16, 0x1 ;  /* 0x0000001019097c11 */ /* 0x002fe2000f8608ff */
[----:B------:R0:W-:Y:S01]  /*4710*/  STL [R1+0x238], R3 ;  /* 0x0002380301007387 */ /* 0x0001e20000100800 */
[----:B------:R-:W-:-:S03]  /*4720*/  LEA.HI.X.SX32 R201, R23, UR17, 0x1, P6 ;  /* 0x0000001117c97c11 */ /* 0x000fc6000b0f0eff */
[----:B------:R-:W-:Y:S01]  /*4730*/  UIADD3.64 UR20, UR8, 0x100, URZ ;  /* 0x0000010008147897 */ /* 0x000fe2000fffe03f */
[----:B0-----:R-:W-:-:S04]  /*4740*/  LEA R3, P5, R24, UR16, 0x1 ;  /* 0x0000001018037c11 */ /* 0x001fc8000f8a08ff */
[----:B------:R-:W-:Y:S01]  /*4750*/  LEA.HI.X.SX32 R229, R24, UR17, 0x1, P5 ;  /* 0x0000001118e57c11 */ /* 0x000fe2000a8f0eff */
[----:B------:R0:W-:Y:S04]  /*4760*/  STL [R1+0x24c], R3 ;  /* 0x00024c0301007387 */ /* 0x0001e80000100800 */
[----:B------:R1:W-:Y:S01]  /*4770*/  STL [R1+0x2e0], R9 ;  /* 0x0002e00901007387 */ /* 0x0003e20000100800 */
[----:B0-----:R-:W-:Y:S02]  /*4780*/  LEA.HI.X.SX32 R3, R19, UR17, 0x1, P2 ;  /* 0x0000001113037c11 */ /* 0x001fe400090f0eff */
[----:B------:R-:W-:Y:S02]  /*4790*/  LEA R230, P2, R26, UR16, 0x1 ;  /* 0x000000101ae67c11 */ /* 0x000fe4000f8408ff */
[----:B-1----:R-:W-:Y:S01]  /*47a0*/  LEA R9, P0, R28, UR16, 0x1 ;  /* 0x000000101c097c11 */ /* 0x002fe2000f8008ff */
[----:B------:R0:W-:Y:S01]  /*47b0*/  STL [R1+0x240], R3 ;  /* 0x0002400301007387 */ /* 0x0001e20000100800 */
[----:B------:R-:W-:-:S02]  /*47c0*/  LEA.HI.X.SX32 R202, R26, UR17, 0x1, P2 ;  /* 0x000000111aca7c11 */ /* 0x000fc400090f0eff */
[----:B------:R-:W-:-:S04]  /*47d0*/  LEA R235, P2, R33, UR16, 0x1 ;  /* 0x0000001021eb7c11 */ /* 0x000fc8000f8408ff */
[----:B------:R-:W-:Y:S02]  /*47e0*/  LEA.HI.X.SX32 R205, R33, UR17, 0x1, P2 ;  /* 0x0000001121cd7c11 */ /* 0x000fe400090f0eff */
[----:B0-----:R-:W-:-:S04]  /*47f0*/  LEA R3, P1, R27, UR16, 0x1 ;  /* 0x000000101b037c11 */ /* 0x001fc8000f8208ff */
[----:B------:R-:W-:Y:S01]  /*4800*/  LEA.HI.X.SX32 R231, R27, UR17, 0x1, P1 ;  /* 0x000000111be77c11 */ /* 0x000fe200088f0eff */
[----:B------:R0:W-:Y:S01]  /*4810*/  STL [R1+0x254], R3 ;  /* 0x0002540301007387 */ /* 0x0001e20000100800 */
[C---:B------:R-:W-:Y:S02]  /*4820*/  LEA R236, P1, R34.reuse, UR16, 0x1 ;  /* 0x0000001022ec7c11 */ /* 0x040fe4000f8208ff */
[----:B------:R-:W-:Y:S01]  /*4830*/  CS2R R26, SRZ ;  /* 0x00000000001a7805 */ /* 0x000fe2000001ff00 */
[----:B------:R1:W-:Y:S01]  /*4840*/  STL [R1+0x2e4], R9 ;  /* 0x0002e40901007387 */ /* 0x0003e20000100800 */
[----:B------:R-:W-:Y:S02]  /*4850*/  LEA.HI.X.SX32 R206, R34, UR17, 0x1, P1 ;  /* 0x0000001122ce7c11 */ /* 0x000fe400088f0eff */
[----:B------:R-:W-:Y:S02]  /*4860*/  LEA R241, P1, R41, UR16, 0x1 ;  /* 0x0000001029f17c11 */ /* 0x000fe4000f8208ff */
[----:B0-----:R-:W-:-:S02]  /*4870*/  LEA.HI.X.SX32 R3, R22, UR17, 0x1, P4 ;  /* 0x0000001116037c11 */ /* 0x001fc4000a0f0eff */
[----:B------:R-:W-:Y:S02]  /*4880*/  LEA R232, P4, R29, UR16, 0x1 ;  /* 0x000000101de87c11 */ /* 0x000fe4000f8808ff */
[----:B-1----:R-:W-:Y:S01]  /*4890*/  LEA R9, P5, R31, UR16, 0x1 ;  /* 0x000000101f097c11 */ /* 0x002fe2000f8a08ff */
[----:B------:R0:W-:Y:S01]  /*48a0*/  STL [R1+0x248], R3 ;  /* 0x0002480301007387 */ /* 0x0001e20000100800 */
[----:B------:R-:W-:Y:S02]  /*48b0*/  LEA.HI.X.SX32 R203, R29, UR17, 0x1, P4 ;  /* 0x000000111dcb7c11 */ /* 0x000fe4000a0f0eff */
[----:B------:R-:W-:Y:S02]  /*48c0*/  LEA.HI.X.SX32 R209, R41, UR17, 0x1, P1 ;  /* 0x0000001129d17c11 */ /* 0x000fe400088f0eff */
[----:B0-----:R-:W-:-:S04]  /*48d0*/  LEA R3, P6, R30, UR16, 0x1 ;  /* 0x000000101e037c11 */ /* 0x001fc8000f8c08ff */
[----:B------:R-:W-:Y:S01]  /*48e0*/  LEA.HI.X.SX32 R233, R30, UR17, 0x1, P6 ;  /* 0x000000111ee97c11 */ /* 0x000fe2000b0f0eff */
[----:B------:R0:W-:Y:S04]  /*48f0*/  STL [R1+0x25c], R3 ;  /* 0x00025c0301007387 */ /* 0x0001e80000100800 */
[----:B------:R1:W-:Y:S01]  /*4900*/  STL [R1+0x2e8], R9 ;  /* 0x0002e80901007387 */ /* 0x0003e20000100800 */
[----:B0-----:R-:W-:Y:S02]  /*4910*/  LEA.HI.X.SX32 R3, R25, UR17, 0x1, P3 ;  /* 0x0000001119037c11 */ /* 0x001fe400098f0eff */
[----:B------:R-:W-:Y:S02]  /*4920*/  CS2R R24, SRZ ;  /* 0x0000000000187805 */ /* 0x000fe4000001ff00 */
[----:B------:R-:W-:-:S02]  /*4930*/  LEA R234, P3, R32, UR16, 0x1 ;  /* 0x0000001020ea7c11 */ /* 0x000fc4000f8608ff */
[----:B-1----:R-:W-:Y:S01]  /*4940*/  LEA R9, P6, R37, UR16, 0x1 ;  /* 0x0000001025097c11 */ /* 0x002fe2000f8c08ff */
[----:B------:R0:W-:Y:S01]  /*4950*/  STL [R1+0x250], R3 ;  /* 0x0002500301007387 */ /* 0x0001e20000100800 */
[----:B------:R-:W-:Y:S02]  /*4960*/  LEA.HI.X.SX32 R204, R32, UR17, 0x1, P3 ;  /* 0x0000001120cc7c11 */ /* 0x000fe400098f0eff */
[----:B------:R-:W-:Y:S02]  /*4970*/  CS2R R32, SRZ ;  /* 0x0000000000207805 */ /* 0x000fe4000001ff00 */
[----:B0-----:R-:W-:Y:S02]  /*4980*/  LEA.HI.X.SX32 R3, R28, UR17, 0x1, P0 ;  /* 0x000000111c037c11 */ /* 0x001fe400080f0eff */
[----:B------:R-:W-:Y:S02]  /*4990*/  CS2R R28, SRZ ;  /* 0x00000000001c7805 */ /* 0x000fe4000001ff00 */
[C---:B------:R-:W-:Y:S01]  /*49a0*/  LEA R237, P0, R35.reuse, UR16, 0x1 ;  /* 0x0000001023ed7c11 */ /* 0x040fe2000f8008ff */
[----:B------:R0:W-:Y:S03]  /*49b0*/  STL [R1+0x258], R3 ;  /* 0x0002580301007387 */ /* 0x0001e60000100800 */
[----:B------:R-:W-:-:S02]  /*49c0*/  LEA.HI.X.SX32 R207, R35, UR17, 0x1, P0 ;  /* 0x0000001123cf7c11 */ /* 0x000fc400080f0eff */
[----:B------:R-:W-:Y:S02]  /*49d0*/  CS2R R34, SRZ ;  /* 0x0000000000227805 */ /* 0x000fe4000001ff00 */
[----:B0-----:R-:W-:-:S04]  /*49e0*/  LEA R3, P4, R36, UR16, 0x1 ;  /* 0x0000001024037c11 */ /* 0x001fc8000f8808ff */
[----:B------:R-:W-:Y:S01]  /*49f0*/  LEA.HI.X.SX32 R238, R36, UR17, 0x1, P4 ;  /* 0x0000001124ee7c11 */ /* 0x000fe2000a0f0eff */
[----:B------:R0:W-:Y:S04]  /*4a00*/  STL [R1+0x264], R3 ;  /* 0x0002640301007387 */ /* 0x0001e80000100800 */
[----:B------:R1:W-:Y:S01]  /*4a10*/  STL [R1+0x2ec], R9 ;  /* 0x0002ec0901007387 */ /* 0x0003e20000100800 */
[----:B0-----:R-:W-:Y:S02]  /*4a20*/  LEA.HI.X.SX32 R3, R31, UR17, 0x1, P5 ;  /* 0x000000111f037c11 */ /* 0x001fe4000a8f0eff */
[----:B------:R-:W-:Y:S02]  /*4a30*/  CS2R R30, SRZ ;  /* 0x00000000001e7805 */ /* 0x000fe4000001ff00 */
[----:B------:R-:W-:-:S02]  /*4a40*/  LEA R239, P5, R38, UR16, 0x1 ;  /* 0x0000001026ef7c11 */ /* 0x000fc4000f8a08ff */
[C---:B-1----:R-:W-:Y:S01]  /*4a50*/  LEA R9, P3, R39.reuse, UR16, 0x1 ;  /* 0x0000001027097c11 */ /* 0x042fe2000f8608ff */
[----:B------:R0:W-:Y:S01]  /*4a60*/  STL [R1+0x260], R3 ;  /* 0x0002600301007387 */ /* 0x0001e20000100800 */
[----:B------:R-:W-:Y:S02]  /*4a70*/  LEA.HI.X.SX32 R208, R38, UR17, 0x1, P5 ;  /* 0x0000001126d07c11 */ /* 0x000fe4000a8f0eff */
[----:B------:R-:W-:Y:S01]  /*4a80*/  LEA.HI.X.SX32 R240, R39, UR17, 0x1, P3 ;  /* 0x0000001127f07c11 */ /* 0x000fe200098f0eff */
[----:B------:R1:W-:Y:S01]  /*4a90*/  STL [R1+0x26c], R9 ;  /* 0x00026c0901007387 */ /* 0x0003e20000100800 */
[----:B------:R-:W-:Y:S02]  /*4aa0*/  CS2R R38, SRZ ;  /* 0x0000000000267805 */ /* 0x000fe4000001ff00 */
[----:B0-----:R-:W-:Y:S02]  /*4ab0*/  LEA R3, P2, R40, UR16, 0x1 ;  /* 0x0000001028037c11 */ /* 0x001fe4000f8408ff */
[----:B-1----:R-:W-:-:S03]  /*4ac0*/  LEA R9, P4, R43, UR16, 0x1 ;  /* 0x000000102b097c11 */ /* 0x002fc6000f8808ff */
[----:B------:R0:W-:Y:S02]  /*4ad0*/  STL [R1+0x2f0], R3 ;  /* 0x0002f00301007387 */ /* 0x0001e40000100800 */
        /* <DEDUP_REMOVED lines=10> */
[----:B0-----:R-:W-:-:S04]  /*4b80*/  LEA R3, P5, R45, UR16, 0x1 ;  /* 0x000000102d037c11 */ /* 0x001fc8000f8a08ff */
[----:B------:R-:W-:Y:S01]  /*4b90*/  LEA.HI.X.SX32 R244, R45, UR17, 0x1, P5 ;  /* 0x000000112df47c11 */ /* 0x000fe2000a8f0eff */
[----:B------:R0:W-:Y:S01]  /*4ba0*/  STL [R1+0x27c], R3 ;  /* 0x00027c0301007387 */ /* 0x0001e20000100800 */
[----:B------:R-:W-:-:S03]  /*4bb0*/  CS2R R44, SRZ ;  /* 0x00000000002c7805 */ /* 0x000fc6000001ff00 */
[----:B------:R1:W-:Y:S01]  /*4bc0*/  STL [R1+0x2f8], R9 ;  /* 0x0002f80901007387 */ /* 0x0003e20000100800 */
[----:B0-----:R-:W-:Y:S02]  /*4bd0*/  LEA.HI.X.SX32 R3, R40, UR17, 0x1, P2 ;  /* 0x0000001128037c11 */ /* 0x001fe400090f0eff */
[----:B------:R-:W-:Y:S02]  /*4be0*/  CS2R R40, SRZ ;  /* 0x0000000000287805 */ /* 0x000fe4000001ff00 */
[C---:B------:R-:W-:Y:S02]  /*4bf0*/  LEA R245, P2, R47.reuse, UR16, 0x1 ;  /* 0x000000102ff57c11 */ /* 0x040fe4000f8408ff */
        /* <DEDUP_REMOVED lines=10> */
[----:B------:R-:W-:Y:S02]  /*4ca0*/  LEA R247, P4, R54, UR16, 0x1 ;  /* 0x0000001036f77c11 */ /* 0x000fe4000f8808ff */
[----:B-1----:R-:W-:Y:S01]  /*4cb0*/  LEA R9, P5, R58, UR16, 0x1 ;  /* 0x000000103a097c11 */ /* 0x002fe2000f8a08ff */
[----:B------:R0:W-:Y:S01]  /*4cc0*/  STL [R1+0x278], R3 ;  /* 0x0002780301007387 */ /* 0x0001e20000100800 */
[----:B------:R-:W-:Y:S02]  /*4cd0*/  LEA.HI.X.SX32 R212, R54, UR17, 0x1, P4 ;  /* 0x0000001136d47c11 */ /* 0x000fe4000a0f0eff */
[----:B------:R-:W-:-:S02]  /*4ce0*/  CS2R R54, SRZ ;  /* 0x0000000000367805 */ /* 0x000fc4000001ff00 */
[----:B0-----:R-:W-:-:S04]  /*4cf0*/  LEA R3, P6, R56, UR16, 0x1 ;  /* 0x0000001038037c11 */ /* 0x001fc8000f8c08ff */
[----:B------:R-:W-:Y:S01]  /*4d00*/  LEA.HI.X.SX32 R248, R56, UR17, 0x1, P6 ;  /* 0x0000001138f87c11 */ /* 0x000fe2000b0f0eff */
[----:B------:R0:W-:Y:S01]  /*4d10*/  STL [R1+0x28c], R3 ;  /* 0x00028c0301007387 */ /* 0x0001e20000100800 */
[----:B------:R-:W-:Y:S02]  /*4d20*/  LEA R10, P6, R70, UR16, 0x1 ;  /* 0x00000010460a7c11 */ /* 0x000fe4000f8c08ff */
[----:B------:R-:W-:Y:S01]  /*4d30*/  CS2R R56, SRZ ;  /* 0x0000000000387805 */ /* 0x000fe2000001ff00 */
        /* <DEDUP_REMOVED lines=8> */
[----:B0-----:R-:W-:-:S04]  /*4dc0*/  LEA R3, P2, R62, UR16, 0x1 ;  /* 0x000000103e037c11 */ /* 0x001fc8000f8408ff */
[----:B------:R-:W-:Y:S01]  /*4dd0*/  LEA.HI.X.SX32 R250, R62, UR17, 0x1, P2 ;  /* 0x000000113efa7c11 */ /* 0x000fe200090f0eff */
[----:B------:R0:W-:Y:S01]  /*4de0*/  STL [R1+0x294], R3 ;  /* 0x0002940301007387 */ /* 0x0001e20000100800 */
[----:B------:R-:W-:-:S03]  /*4df0*/  CS2R R62, SRZ ;  /* 0x00000000003e7805 */ /* 0x000fc6000001ff00 */
[----:B------:R-:W-:Y:S01]  /*4e00*/  STL [R1+0x304], R9 ;  /* 0x0003040901007387 */ /* 0x000fe20000100800 */
[----:B0-----:R-:W-:Y:S02]  /*4e10*/  LEA.HI.X.SX32 R3, R52, UR17, 0x1, P0 ;  /* 0x0000001134037c11 */ /* 0x001fe400080f0eff */
[----:B------:R-:W-:-:S03]  /*4e20*/  LEA R251, P0, R66, UR16, 0x1 ;  /* 0x0000001042fb7c11 */ /* 0x000fc6000f8008ff */
[----:B------:R0:W-:Y:S01]  /*4e30*/  STL [R1+0x288], R3 ;  /* 0x0002880301007387 */ /* 0x0001e20000100800 */
[----:B------:R-:W-:Y:S02]  /*4e40*/  LEA.HI.X.SX32 R214, R66, UR17, 0x1, P0 ;  /* 0x0000001142d67c11 */ /* 0x000fe400080f0eff */
[----:B------:R-:W-:Y:S02]  /*4e50*/  CS2R R66, SRZ ;  /* 0x0000000000427805 */ /* 0x000fe4000001ff00 */
        /* <DEDUP_REMOVED lines=11> */
[----:B------:R-:W-:Y:S01]  /*4f10*/  CS2R R72, SRZ ;  /* 0x0000000000487805 */ /* 0x000fe2000001ff00 */
[----:B------:R-:W-:Y:S01]  /*4f20*/  STL [R1+0x200], R9 ;  /* 0x0002000901007387 */ /* 0x000fe20000100800 */
[----:B0-----:R-:W-:-:S05]  /*4f30*/  LEA R3, P3, R74, UR16, 0x1 ;  /* 0x000000104a037c11 */ /* 0x001fca000f8608ff */
[----:B------:R0:W-:Y:S04]  /*4f40*/  STL [R1+0x2a4], R3 ;  /* 0x0002a40301007387 */ /* 0x0001e80000100800 */
[----:B------:R1:W-:Y:S01]  /*4f50*/  STL [R1+0x30c], R10 ;  /* 0x00030c0a01007387 */ /* 0x0003e20000100800 */
[----:B0-----:R-:W-:Y:S02]  /*4f60*/  LEA.HI.X.SX32 R3, R64, UR17, 0x1, P1 ;  /* 0x0000001140037c11 */ /* 0x001fe400088f0eff */
[----:B------:R-:W-:Y:S02]  /*4f70*/  CS2R R64, SRZ ;  /* 0x0000000000407805 */ /* 0x000fe4000001ff00 */
[----:B------:R-:W-:Y:S02]  /*4f80*/  LEA R9, P1, R6, UR16, 0x1 ;  /* 0x0000001006097c11 */ /* 0x000fe4000f8208ff */
[----:B-1----:R-:W-:Y:S01]  /*4f90*/  LEA R10, P4, R80, UR16, 0x1 ;  /* 0x00000010500a7c11 */ /* 0x002fe2000f8808ff */
[----:B------:R0:W-:Y:S01]  /*4fa0*/  STL [R1+0x298], R3 ;  /* 0x0002980301007387 */ /* 0x0001e20000100800 */
[----:B------:R-:W-:-:S02]  /*4fb0*/  LEA.HI.X.SX32 R216, R6, UR17, 0x1, P1 ;  /* 0x0000001106d87c11 */ /* 0x000fc400088f0eff */
[----:B------:R-:W-:Y:S01]  /*4fc0*/  LEA R6, P1, R90, UR16, 0x1 ;  /* 0x000000105a067c11 */ /* 0x000fe2000f8208ff */
[----:B------:R1:W-:Y:S01]  /*4fd0*/  STL [R1+0x208], R9 ;  /* 0x0002080901007387 */ /* 0x0003e20000100800 */
[----:B0-----:R-:W-:Y:S02]  /*4fe0*/  LEA R3, P0, R78, UR16, 0x1 ;  /* 0x000000104e037c11 */ /* 0x001fe4000f8008ff */
[----:B-1----:R-:W-:-:S03]  /*4ff0*/  LEA.HI.X.SX32 R9, R70, UR17, 0x1, P6 ;  /* 0x0000001146097c11 */ /* 0x002fc6000b0f0eff */
[----:B------:R0:W-:Y:S01]  /*5000*/  STL [R1+0x2ac], R3 ;  /* 0x0002ac0301007387 */ /* 0x0001e20000100800 */
[----:B------:R-:W-:-:S03]  /*5010*/  CS2R R70, SRZ ;  /* 0x0000000000467805 */ /* 0x000fc6000001ff00 */
[----:B------:R-:W-:Y:S04]  /*5020*/  STL [R1+0x310], R10 ;  /* 0x0003100a01007387 */ /* 0x000fe80000100800 */
[----:B------:R1:W-:Y:S01]  /*5030*/  STL [R1+0x2a0], R9 ;  /* 0x0002a00901007387 */ /* 0x0003e20000100800 */
[----:B0-----:R-:W-:-:S04]  /*5040*/  LEA R3, P6, R82, UR16, 0x1 ;  /* 0x0000001052037c11 */ /* 0x001fc8000f8c08ff */
[----:B------:R-:W-:Y:S01]  /*5050*/  LEA.HI.X.SX32 R217, R82, UR17, 0x1, P6 ;  /* 0x0000001152d97c11 */ /* 0x000fe2000b0f0eff */
[----:B------:R0:W-:Y:S01]  /*5060*/  STL [R1+0x210], R3 ;  /* 0x0002100301007387 */ /* 0x0001e20000100800 */
[----:B------:R-:W-:Y:S02]  /*5070*/  CS2R R82, SRZ ;  /* 0x0000000000527805 */ /* 0x000fe4000001ff00 */
[----:B-1----:R-:W-:-:S05]  /*5080*/  LEA R9, P5, R84, UR16, 0x1 ;  /* 0x0000001054097c11 */ /* 0x002fca000f8a08ff */
[----:B------:R1:W-:Y:S01]  /*5090*/  STL [R1+0x2b4], R9 ;  /* 0x0002b40901007387 */ /* 0x0003e20000100800 */
[----:B0-----:R-:W-:Y:S02]  /*50a0*/  LEA.HI.X.SX32 R3, R74, UR17, 0x1, P3 ;  /* 0x000000114a037c11 */ /* 0x001fe400098f0eff */
[----:B------:R-:W-:Y:S02]  /*50b0*/  CS2R R74, SRZ ;  /* 0x00000000004a7805 */ /* 0x000fe4000001ff00 */
[----:B------:R-:W-:Y:S01]  /*50c0*/  LEA R10, P3, R86, UR16, 0x1 ;  /* 0x00000010560a7c11 */ /* 0x000fe2000f8608ff */
[----:B------:R0:W-:Y:S01]  /*50d0*/  STL [R1+0x204], R3 ;  /* 0x0002040301007387 */ /* 0x0001e20000100800 */
[----:B-1----:R-:W-:-:S03]  /*50e0*/  LEA.HI.X.SX32 R9, R76, UR17, 0x1, P2 ;  /* 0x000000114c097c11 */ /* 0x002fc600090f0eff */
[----:B------:R1:W-:Y:S01]  /*50f0*/  STL [R1+0x314], R10 ;  /* 0x0003140a01007387 */ /* 0x0003e20000100800 */
[----:B------:R-:W-:-:S03]  /*5100*/  CS2R R76, SRZ ;  /* 0x00000000004c7805 */ /* 0x000fc6000001ff00 */
[----:B------:R-:W-:Y:S01]  /*5110*/  STL [R1+0x2a8], R9 ;  /* 0x0002a80901007387 */ /* 0x000fe20000100800 */
[----:B0-----:R-:W-:Y:S02]  /*5120*/  LEA R3, P2, R88, UR16, 0x1 ;  /* 0x0000001058037c11 */ /* 0x001fe4000f8408ff */
[----:B-1----:R-:W-:-:S03]  /*5130*/  LOP3.LUT R10, R14, 0x30, RZ, 0x3c, !PT ;  /* 0x000000300e0a7812 */ /* 0x002fc600078e3cff */
[----:B------:R0:W-:Y:S01]  /*5140*/  STL [R1+0x218], R3 ;  /* 0x0002180301007387 */ /* 0x0001e20000100800 */
[----:B------:R-:W-:Y:S02]  /*5150*/  LEA.HI.X.SX32 R218, R88, UR17, 0x1, P2 ;  /* 0x0000001158da7c11 */ /* 0x000fe400090f0eff */
[----:B------:R-:W-:Y:S01]  /*5160*/  CS2R R88, SRZ ;  /* 0x0000000000587805 */ /* 0x000fe2000001ff00 */
[----:B------:R1:W-:Y:S01]  /*5170*/  STL [R1+0x2bc], R6 ;  /* 0x0002bc0601007387 */ /* 0x0003e20000100800 */
[----:B0-----:R-:W-:Y:S02]  /*5180*/  LEA.HI.X.SX32 R3, R78, UR17, 0x1, P0 ;  /* 0x000000114e037c11 */ /* 0x001fe400080f0eff */
[----:B------:R-:W-:Y:S02]  /*5190*/  CS2R R78, SRZ ;  /* 0x00000000004e7805 */ /* 0x000fe4000001ff00 */
[----:B------:R-:W-:Y:S02]  /*51a0*/  LEA R9, P0, R92, UR16, 0x1 ;  /* 0x000000105c097c11 */ /* 0x000fe4000f8008ff */
[----:B-1----:R-:W-:Y:S01]  /*51b0*/  LEA.HI.X.SX32 R6, R80, UR17, 0x1, P4 ;  /* 0x0000001150067c11 */ /* 0x002fe2000a0f0eff */
[----:B------:R0:W-:Y:S01]  /*51c0*/  STL [R1+0x20c], R3 ;  /* 0x00020c0301007387 */ /* 0x0001e20000100800 */
[----:B------:R-:W-:-:S03]  /*51d0*/  CS2R R80, SRZ ;  /* 0x0000000000507805 */ /* 0x000fc6000001ff00 */
[----:B------:R1:W-:Y:S04]  /*51e0*/  STL [R1+0x318], R9 ;  /* 0x0003180901007387 */ /* 0x0003e80000100800 */
[----:B------:R2:W-:Y:S01]  /*51f0*/  STL [R1+0x2b0], R6 ;  /* 0x0002b00601007387 */ /* 0x0005e20000100800 */
[----:B0-----:R-:W-:Y:S02]  /*5200*/  LEA R3, P4, R4, UR16, 0x1 ;  /* 0x0000001004037c11 */ /* 0x001fe4000f8808ff */
[----:B-1----:R-:W-:-:S03]  /*5210*/  LEA R9, P6, R53, UR16, 0x1 ;  /* 0x0000001035097c11 */ /* 0x002fc6000f8c08ff */
[----:B------:R0:W-:Y:S01]  /*5220*/  STL [R1+0x2c4], R3 ;  /* 0x0002c40301007387 */ /* 0x0001e20000100800 */
[----:B------:R-:W-:Y:S02]  /*5230*/  LEA.HI.X.SX32 R4, R4, UR17, 0x1, P4 ;  /* 0x0000001104047c11 */ /* 0x000fe4000a0f0eff */
[----:B--2---:R-:W-:Y:S01]  /*5240*/  LEA.HI.X.SX32 R6, R86, UR17, 0x1, P3 ;  /* 0x0000001156067c11 */ /* 0x004fe200098f0eff */
[----:B------:R1:W-:Y:S01]  /*5250*/  STL [R1+0x31c], R9 ;  /* 0x00031c0901007387 */ /* 0x0003e20000100800 */
[----:B------:R-:W-:Y:S02]  /*5260*/  CS2R R86, SRZ ;  /* 0x0000000000567805 */ /* 0x000fe4000001ff00 */
[----:B0-----:R-:W-:Y:S02]  /*5270*/  LEA.HI.X.SX32 R3, R84, UR17, 0x1, P5 ;  /* 0x0000001154037c11 */ /* 0x001fe4000a8f0eff */
[----:B------:R-:W-:Y:S02]  /*5280*/  CS2R R84, SRZ ;  /* 0x0000000000547805 */ /* 0x000fe4000001ff00 */
[----:B-1----:R-:W-:Y:S01]  /*5290*/  LOP3.LUT R9, R14, 0x10, RZ, 0x3c, !PT ;  /* 0x000000100e097812 */ /* 0x002fe200078e3cff */
[----:B------:R0:W-:Y:S04]  /*52a0*/  STL [R1+0x214], R3 ;  /* 0x0002140301007387 */ /* 0x0001e80000100800 */
[----:B------:R1:W-:Y:S01]  /*52b0*/  STL [R1+0x2b8], R6 ;  /* 0x0002b80601007387 */ /* 0x0003e20000100800 */
[----:B0-----:R-:W-:-:S02]  /*52c0*/  LEA.HI.X.SX32 R3, R90, UR17, 0x1, P1 ;  /* 0x000000115a037c11 */ /* 0x001fc400088f0eff */
[----:B------:R-:W-:Y:S02]  /*52d0*/  CS2R R90, SRZ ;  /* 0x00000000005a7805 */ /* 0x000fe4000001ff00 */
[----:B-1----:R-:W-:Y:S01]  /*52e0*/  LEA.HI.X.SX32 R6, R92, UR17, 0x1, P0 ;  /* 0x000000115c067c11 */ /* 0x002fe200080f0eff */
[----:B------:R0:W-:Y:S01]  /*52f0*/  STL [R1+0x21c], R3 ;  /* 0x00021c0301007387 */ /* 0x0001e20000100800 */
[----:B------:R-:W-:-:S03]  /*5300*/  CS2R R92, SRZ ;  /* 0x00000000005c7805 */ /* 0x000fc6000001ff00 */
[----:B------:R1:W-:Y:S04]  /*5310*/  STL [R1+0x2c0], R6 ;  /* 0x0002c00601007387 */ /* 0x0003e80000100800 */
[----:B------:R2:W-:Y:S01]  /*5320*/  STL [R1+0x220], R4 ;  /* 0x0002200401007387 */ /* 0x0005e20000100800 */
[----:B0-----:R-:W-:Y:S02]  /*5330*/  LEA.HI.X.SX32 R3, R53, UR17, 0x1, P6 ;  /* 0x0000001135037c11 */ /* 0x001fe4000b0f0eff */
[----:B------:R-:W-:Y:S01]  /*5340*/  CS2R R52, SRZ ;  /* 0x0000000000347805 */ /* 0x000fe2000001ff00 */
[----:B------:R-:W-:Y:S01]  /*5350*/  UIADD3.64 UR16, UR8, 0x80, URZ ;  /* 0x0000008008107897 */ /* 0x000fe2000fffe03f */
[----:B-1----:R-:W-:Y:S01]  /*5360*/  IMAD.U32 R6, RZ, RZ, UR7 ;  /* 0x00000007ff067e24 */ /* 0x002fe2000f8e00ff */
[----:B------:R0:W-:Y:S01]  /*5370*/  STL [R1+0x2c8], R3 ;  /* 0x0002c80301007387 */ /* 0x0001e20000100800 */
[----:B------:R-:W-:Y:S01]  /*5380*/  UMOV UR7, 0x80000020 ;  /* 0x8000002000077882 */ /* 0x000fe20000000000 */
[----:B--2---:R-:W1:Y:S02]  /*5390*/  LDC R4, c[0x0][0x23c] ;  /* 0x00008f00ff047b82 */ /* 0x004e640000000800 */
[----:B------:R-:W-:Y:S04]  /*53a0*/  STL [R1], RZ ;  /* 0x000000ff01007387 */ /* 0x000fe80000100800 */
[----:B------:R-:W-:Y:S01]  /*53b0*/  STL [R1+0x4], RZ ;  /* 0x000004ff01007387 */ /* 0x000fe20000100800 */
[----:B0-----:R-:W-:-:S03]  /*53c0*/  LOP3.LUT R3, R0, 0x1f, RZ, 0xc0, !PT ;  /* 0x0000001f00037812 */ /* 0x001fc600078ec0ff */
[----:B------:R-:W-:Y:S04]  /*53d0*/  STL [R1+0x8], RZ ;  /* 0x000008ff01007387 */ /* 0x000fe80000100800 */
[----:B------:R-:W-:Y:S04]  /*53e0*/  STL [R1+0xc], RZ ;  /* 0x00000cff01007387 */ /* 0x000fe80000100800 */
[----:B------:R-:W-:Y:S04]  /*53f0*/  STL [R1+0x10], RZ ;  /* 0x000010ff01007387 */ /* 0x000fe80000100800 */
[----:B------:R-:W-:Y:S01]  /*5400*/  STL [R1+0x14], RZ ;  /* 0x000014ff01007387 */ /* 0x000fe20000100800 */
[----:B-1----:R-:W-:-:S03]  /*5410*/  IMAD.SHL.U32 R195, R4, 0x20, RZ ;  /* 0x0000002004c37824 */ /* 0x002fc600078e00ff */
[----:B------:R-:W-:Y:S01]  /*5420*/  STL [R1+0x18], RZ ;  /* 0x000018ff01007387 */ /* 0x000fe20000100800 */
[----:B------:R-:W-:-:S03]  /*5430*/  IMAD R4, R3, R4, RZ ;  /* 0x0000000403047224 */ /* 0x000fc600078e02ff */
[----:B------:R-:W-:Y:S02]  /*5440*/  STL [R1+0x1c], RZ ;  /* 0x00001cff01007387 */ /* 0x000fe40000100800 */
[----:B------:R-:W-:Y:S02]  /*5450*/  SHF.R.S32.HI R3, RZ, 0x1f, R4 ;  /* 0x0000001fff037819 */ /* 0x000fe40000011404 */
[----:B------:R-:W-:Y:S02]  /*5460*/  STL [R1+0x20], RZ ;  /* 0x000020ff01007387 */ /* 0x000fe40000100800 */
[C---:B------:R-:W-:Y:S01]  /*5470*/  SHF.L.U64.HI R0, R4.reuse, 0x1, R3 ;  /* 0x0000000104007819 */ /* 0x040fe20000010203 */
[----:B------:R-:W-:Y:S01]  /*5480*/  IMAD.SHL.U32 R4, R4, 0x2, RZ ;  /* 0x0000000204047824 */ /* 0x000fe200078e00ff */
[----:B------:R-:W-:Y:S01]  /*5490*/  STL [R1+0x24], RZ ;  /* 0x000024ff01007387 */ /* 0x000fe20000100800 */
[----:B------:R-:W-:-:S03]  /*54a0*/  LOP3.LUT R3, R14, 0x20, RZ, 0x3c, !PT ;  /* 0x000000200e037812 */ /* 0x000fc600078e3cff */
[----:B------:R-:W-:Y:S04]  /*54b0*/  STL [R1+0x28], RZ ;  /* 0x000028ff01007387 */ /* 0x000fe80000100800 */
        /* <DEDUP_REMOVED lines=117> */
[----:B------:R0:W-:Y:S04]  /*5c10*/  STL [R1+0x33c], R9 ;  /* 0x00033c0901007387 */ /* 0x0001e80000100800 */
[----:B------:R1:W-:Y:S04]  /*5c20*/  STL [R1+0x338], R3 ;  /* 0x0003380301007387 */ /* 0x0003e80000100800 */
[----:B------:R2:W-:Y:S01]  /*5c30*/  STL [R1+0x334], R10 ;  /* 0x0003340a01007387 */ /* 0x0005e20000100800 */
[----:B0-----:R-:W-:-:S02]  /*5c40*/  LOP3.LUT R9, R14, 0x40, RZ, 0x3c, !PT ;  /* 0x000000400e097812 */ /* 0x001fc400078e3cff */
[----:B-1----:R-:W-:-:S03]  /*5c50*/  LOP3.LUT R3, R14, 0x50, RZ, 0x3c, !PT ;  /* 0x000000500e037812 */ /* 0x002fc600078e3cff */
[----:B------:R0:W-:Y:S01]  /*5c60*/  STL [R1+0x330], R9 ;  /* 0x0003300901007387 */ /* 0x0001e20000100800 */
[----:B--2---:R-:W-:-:S03]  /*5c70*/  LOP3.LUT R10, R14, 0x60, RZ, 0x3c, !PT ;  /* 0x000000600e0a7812 */ /* 0x004fc600078e3cff */
[----:B------:R1:W-:Y:S04]  /*5c80*/  STL [R1+0x32c], R3 ;  /* 0x00032c0301007387 */ /* 0x0003e80000100800 */
[----:B------:R2:W-:Y:S01]  /*5c90*/  STL [R1+0x328], R10 ;  /* 0x0003280a01007387 */ /* 0x0005e20000100800 */
[----:B0-----:R-:W-:Y:S02]  /*5ca0*/  LOP3.LUT R9, R14, 0x70, RZ, 0x3c, !PT ;  /* 0x000000700e097812 */ /* 0x001fe400078e3cff */
[----:B-1----:R-:W-:-:S03]  /*5cb0*/  LOP3.LUT R3, R5, 0x20, RZ, 0x3c, !PT ;  /* 0x0000002005037812 */ /* 0x002fc600078e3cff */
[----:B------:R2:W-:Y:S04]  /*5cc0*/  STL [R1+0x324], R9 ;  /* 0x0003240901007387 */ /* 0x0005e80000100800 */
.L_x_1:
[----:B0-2---:R-:W0:Y:S01]  /*5cd0*/  LDC R9, c[0x0][0x238] ;  /* 0x00008e00ff097b82 */ /* 0x005e220000000800 */
[----:B------:R1:W-:Y:S01]  /*5ce0*/  STL.64 [R1+0x600], R150 ;  /* 0x0006009601007387 */ /* 0x0003e20000100a00 */
[C---:B------:R-:W-:Y:S01]  /*5cf0*/  ISETP.GT.AND P1, PT, R6.reuse, 0x2, PT ;  /* 0x000000020600780c */ /* 0x040fe20003f24270 */
[----:B------:R-:W-:Y:S01]  /*5d00*/  IMAD.MOV.U32 R3, RZ, RZ, R2 ;  /* 0x000000ffff037224 */ /* 0x000fe200078e0002 */
[C---:B------:R-:W-:Y:S01]  /*5d10*/  ISETP.GT.AND P3, PT, R6.reuse, 0x8, PT ;  /* 0x000000080600780c */ /* 0x040fe20003f64270 */
[----:B------:R-:W-:Y:S01]  /*5d20*/  IMAD.MOV.U32 R2, RZ, RZ, R8 ;  /* 0x000000ffff027224 */ /* 0x000fe200078e0008 */
[C---:B------:R-:W-:Y:S01]  /*5d30*/  ISETP.GT.AND P0, PT, R6.reuse, RZ, PT ;  /* 0x000000ff0600720c */ /* 0x040fe20003f04270 */
[----:B------:R-:W-:Y:S01]  /*5d40*/  STL.64 [R1+0x5f8], R148 ;  /* 0x0005f89401007387 */ /* 0x000fe20000100a00 */
[----:B------:R-:W2:Y:S01]  /*5d50*/  LDC R17, c[0x0][0x238] ;  /* 0x00008e00ff117b82 */ /* 0x000ea20000000800 */
[----:B------:R-:W-:Y:S02]  /*5d60*/  ISETP.GT.AND P2, PT, R6, 0x3, PT ;  /* 0x000000030600780c */ /* 0x000fe40003f44270 */
[----:B------:R-:W-:Y:S01]  /*5d70*/  PRMT R164, RZ, 0x7610, R164 ;  /* 0x00007610ffa47816 */ /* 0x000fe200000000a4 */
[----:B------:R-:W-:Y:S01]  /*5d80*/  STL.64 [R1+0x5f0], R146 ;  /* 0x0005f09201007387 */ /* 0x000fe20000100a00 */
[----:B------:R-:W-:-:S03]  /*5d90*/  PRMT R10, RZ, 0x7610, R10 ;  /* 0x00007610ff0a7816 */ /* 0x000fc6000000000a */
[----:B-1----:R-:W1:Y:S08]  /*5da0*/  LDC R151, c[0x0][0x238] ;  /* 0x00008e00ff977b82 */ /* 0x002e700000000800 */
[----:B------:R-:W3:Y:S01]  /*5db0*/  LDC R12, c[0x0][0x238] ;  /* 0x00008e00ff0c7b82 */ /* 0x000ee20000000800 */
[----:B0-----:R-:W-:Y:S01]  /*5dc0*/  IMAD.SHL.U32 R9, R9, 0x2, RZ ;  /* 0x0000000209097824 */ /* 0x001fe200078e00ff */
[----:B------:R-:W-:Y:S01]  /*5dd0*/  PRMT R165, RZ, 0x7610, R165 ;  /* 0x00007610ffa57816 */ /* 0x000fe200000000a5 */
[----:B------:R-:W-:Y:S02]  /*5de0*/  STL.64 [R1+0x5e8], R144 ;  /* 0x0005e89001007387 */ /* 0x000fe40000100a00 */
[----:B------:R-:W-:-:S02]  /*5df0*/  IMAD.WIDE R8, R9, 0x2, R2 ;  /* 0x0000000209087825 */ /* 0x000fc400078e0202 */
[----:B------:R-:W-:Y:S01]  /*5e00*/  STL.64 [R1+0x5e0], R142 ;  /* 0x0005e08e01007387 */ /* 0x000fe20000100a00 */
[----:B------:R-:W-:Y:S01]  /*5e10*/  PRMT R11, RZ, 0x7610, R11 ;  /* 0x00007610ff0b7816 */ /* 0x000fe2000000000b */
[----:B--2---:R-:W-:Y:S01]  /*5e20*/  IMAD R17, R17, 0x3, RZ ;  /* 0x0000000311117824 */ /* 0x004fe200078e02ff */
[----:B------:R-:W0:Y:S01]  /*5e30*/  LDC R16, c[0x0][0x238] ;  /* 0x00008e00ff107b82 */ /* 0x000e220000000800 */
[----:B------:R2:W4:Y:S04]  /*5e40*/  @P1 LDG.E.U16 R164, desc[UR14][R8.64] ;  /* 0x0000000e08a41981 */ /* 0x000528000c1e1500 */
[----:B------:R-:W-:Y:S01]  /*5e50*/  STL.64 [R1+0x5d8], R140 ;  /* 0x0005d88c01007387 */ /* 0x000fe20000100a00 */
[----:B-1----:R-:W-:Y:S02]  /*5e60*/  IMAD R151, R151, 0x18, RZ ;  /* 0x0000001897977824 */ /* 0x002fe400078e02ff */
[----:B------:R-:W1:Y:S01]  /*5e70*/  LDC R18, c[0x0][0x238] ;  /* 0x00008e00ff127b82 */ /* 0x000e620000000800 */
[----:B------:R-:W-:Y:S01]  /*5e80*/  STL.64 [R1+0x5d0], R138 ;  /* 0x0005d08a01007387 */ /* 0x000fe20000100a00 */
[----:B--2---:R-:W-:-:S03]  /*5e90*/  IMAD.WIDE R8, R17, 0x2, R2 ;  /* 0x0000000211087825 */ /* 0x004fc600078e0202 */
[----:B------:R-:W-:Y:S04]  /*5ea0*/  STL.64 [R1+0x5c8], R136 ;  /* 0x0005c88801007387 */ /* 0x000fe80000100a00 */
[----:B------:R2:W4:Y:S01]  /*5eb0*/  @P2 LDG.E.U16 R165, desc[UR14][R8.64] ;  /* 0x0000000e08a52981 */ /* 0x000522000c1e1500 */
[----:B---3--:R-:W-:-:S03]  /*5ec0*/  IMAD.SHL.U32 R12, R12, 0x8, RZ ;  /* 0x000000080c0c7824 */ /* 0x008fc600078e00ff */
[----:B------:R-:W-:Y:S01]  /*5ed0*/  STL.64 [R1+0x5c0], R134 ;  /* 0x0005c08601007387 */ /* 0x000fe20000100a00 */
[----:B------:R-:W-:Y:S02]  /*5ee0*/  PRMT R166, RZ, 0x7610, R166 ;  /* 0x00007610ffa67816 */ /* 0x000fe400000000a6 */
[----:B------:R-:W-:Y:S01]  /*5ef0*/  ISETP.GT.AND P4, PT, R6, 0x10, PT ;  /* 0x000000100600780c */ /* 0x000fe20003f84270 */
[----:B------:R-:W-:Y:S01]  /*5f00*/  STL.64 [R1+0x5b8], R132 ;  /* 0x0005b88401007387 */ /* 0x000fe20000100a00 */
[--C-:B--2---:R-:W-:Y:S02]  /*5f10*/  IMAD.WIDE R8, R151, 0x2, R2.reuse ;  /* 0x0000000297087825 */ /* 0x104fe400078e0202 */
[----:B------:R-:W2:Y:S01]  /*5f20*/  LDC R151, c[0x0][0x238] ;  /* 0x00008e00ff977b82 */ /* 0x000ea20000000800 */
[----:B------:R-:W-:Y:S01]  /*5f30*/  STL.64 [R1+0x5b0], R130 ;  /* 0x0005b08201007387 */ /* 0x000fe20000100a00 */
[----:B------:R-:W-:-:S03]  /*5f40*/  IMAD.WIDE R12, R12, 0x2, R2 ;  /* 0x000000020c0c7825 */ /* 0x000fc600078e0202 */
[----:B------:R-:W-:Y:S04]  /*5f50*/  STL.64 [R1+0x5a8], R128 ;  /* 0x0005a88001007387 */ /* 0x000fe80000100a00 */
[----:B------:R-:W-:Y:S04]  /*5f60*/  STL.64 [R1+0x5a0], R126 ;  /* 0x0005a07e01007387 */ /* 0x000fe80000100a00 */
[----:B------:R-:W-:Y:S04]  /*5f70*/  STL.64 [R1+0x598], R124 ;  /* 0x0005987c01007387 */ /* 0x000fe80000100a00 */
[----:B------:R-:W-:Y:S04]  /*5f80*/  STL.64 [R1+0x590], R122 ;  /* 0x0005907a01007387 */ /* 0x000fe80000100a00 */
[----:B------:R-:W-:Y:S04]  /*5f90*/  STL.64 [R1+0x588], R120 ;  /* 0x0005887801007387 */ /* 0x000fe80000100a00 */
[----:B------:R3:W4:Y:S01]  /*5fa0*/  @P3 LDG.E.U16 R11, desc[UR14][R12.64] ;  /* 0x0000000e0c0b3981 */ /* 0x000722000c1e1500 */
[----:B------:R-:W-:-:S03]  /*5fb0*/  ISETP.GT.AND P3, PT, R6, 0x18, PT ;  /* 0x000000180600780c */ /* 0x000fc60003f64270 */
[----:B------:R-:W-:Y:S04]  /*5fc0*/  STL.64 [R1+0x580], R118 ;  /* 0x0005807601007387 */ /* 0x000fe80000100a00 */
[----:B------:R-:W-:Y:S04]  /*5fd0*/  STL.64 [R1+0x578], R116 ;  /* 0x0005787401007387 */ /* 0x000fe80000100a00 */
[----:B------:R-:W-:Y:S04]  /*5fe0*/  STL.64 [R1+0x570], R114 ;  /* 0x0005707201007387 */ /* 0x000fe80000100a00 */
[----:B------:R-:W-:Y:S01]  /*5ff0*/  STL.64 [R1+0x568], R112 ;  /* 0x0005687001007387 */ /* 0x000fe20000100a00 */
[----:B---3--:R-:W-:-:S03]  /*6000*/  PRMT R13, RZ, 0x7610, R13 ;  /* 0x00007610ff0d7816 */ /* 0x008fc6000000000d */
[----:B------:R-:W-:Y:S04]  /*6010*/  STL.64 [R1+0x560], R110 ;  /* 0x0005606e01007387 */ /* 0x000fe80000100a00 */
[----:B------:R-:W-:Y:S01]  /*6020*/  STL.64 [R1+0x558], R108 ;  /* 0x0005586c01007387 */ /* 0x000fe20000100a00 */
[----:B--2---:R-:W-:-:S03]  /*6030*/  IMAD.SHL.U32 R151, R151, 0x4, RZ ;  /* 0x0000000497977824 */ /* 0x004fc600078e00ff */
[----:B------:R-:W-:Y:S04]  /*6040*/  STL.64 [R1+0x550], R106 ;  /* 0x0005506a01007387 */ /* 0x000fe80000100a00 */
[----:B------:R-:W-:Y:S04]  /*6050*/  STL.64 [R1+0x548], R104 ;  /* 0x0005486801007387 */ /* 0x000fe80000100a00 */
[----:B------:R-:W-:Y:S04]  /*6060*/  STL.64 [R1+0x540], R102 ;  /* 0x0005406601007387 */ /* 0x000fe80000100a00 */
[----:B------:R-:W-:Y:S04]  /*6070*/  STL.64 [R1+0x538], R100 ;  /* 0x0005386401007387 */ /* 0x000fe80000100a00 */
[----:B------:R-:W-:Y:S04]  /*6080*/  STL.64 [R1+0x530], R98 ;  /* 0x0005306201007387 */ /* 0x000fe80000100a00 */
[----:B------:R-:W-:Y:S04]  /*6090*/  STL.64 [R1+0x528], R96 ;  /* 0x0005286001007387 */ /* 0x000fe80000100a00 */
[----:B------:R-:W-:Y:S04]  /*60a0*/  STL.64 [R1+0x520], R94 ;  /* 0x0005205e01007387 */ /* 0x000fe80000100a00 */
[----:B------:R-:W-:Y:S04]  /*60b0*/  STL.64 [R1+0x518], R92 ;  /* 0x0005185c01007387 */ /* 0x000fe80000100a00 */
[----:B------:R2:W3:Y:S04]  /*60c0*/  @P3 LDG.E.U16 R13, desc[UR14][R8.64] ;  /* 0x0000000e080d3981 */ /* 0x0004e8000c1e1500 */
[----:B------:R-:W-:Y:S04]  /*60d0*/  STL.64 [R1+0x510], R90 ;  /* 0x0005105a01007387 */ /* 0x000fe80000100a00 */
[----:B------:R-:W-:Y:S01]  /*60e0*/  STL.64 [R1+0x508], R88 ;  /* 0x0005085801007387 */ /* 0x000fe20000100a00 */
[----:B--2---:R-:W-:-:S02]  /*60f0*/  IMAD.WIDE R8, R151, 0x2, R2 ;  /* 0x0000000297087825 */ /* 0x004fc400078e0202 */
[----:B------:R-:W2:Y:S01]  /*6100*/  LDC R151, c[0x0][0x238] ;  /* 0x00008e00ff977b82 */ /* 0x000ea20000000800 */
        /* <DEDUP_REMOVED lines=10> */
[----:B------:R-:W-:Y:S01]  /*61b0*/  STL.64 [R1+0x4b0], R66 ;  /* 0x0004b04201007387 */ /* 0x000fe20000100a00 */
[----:B------:R-:W-:-:S03]  /*61c0*/  ISETP.GT.AND P1, PT, R6, 0x4, PT ;  /* 0x000000040600780c */ /* 0x000fc60003f24270 */
        /* <DEDUP_REMOVED lines=9> */
[----:B--2---:R-:W-:-:S03]  /*6260*/  IMAD R151, R151, 0x5, RZ ;  /* 0x0000000597977824 */ /* 0x004fc600078e02ff */
[----:B------:R-:W-:Y:S04]  /*6270*/  STL.64 [R1+0x460], R46 ;  /* 0x0004602e01007387 */ /* 0x000fe80000100a00 */
[----:B------:R-:W-:Y:S04]  /*6280*/  STL.64 [R1+0x458], R44 ;  /* 0x0004582c01007387 */ /* 0x000fe80000100a00 */
[----:B------:R-:W-:Y:S04]  /*6290*/  STL.64 [R1+0x450], R42 ;  /* 0x0004502a01007387 */ /* 0x000fe80000100a00 */
[----:B------:R-:W-:Y:S01]  /*62a0*/  STL.64 [R1+0x448], R40 ;  /* 0x0004482801007387 */ /* 0x000fe20000100a00 */
[----:B0-----:R-:W-:-:S03]  /*62b0*/  IMAD.SHL.U32 R16, R16, 0x10, RZ ;  /* 0x0000001010107824 */ /* 0x001fc600078e00ff */
[----:B------:R-:W-:Y:S04]  /*62c0*/  STL.64 [R1+0x440], R38 ;  /* 0x0004402601007387 */ /* 0x000fe80000100a00 */
[----:B------:R-:W-:Y:S04]  /*62d0*/  STL.64 [R1+0x438], R36 ;  /* 0x0004382401007387 */ /* 0x000fe80000100a00 */
[----:B------:R-:W-:Y:S01]  /*62e0*/  STL.64 [R1+0x430], R34 ;  /* 0x0004302201007387 */ /* 0x000fe20000100a00 */
[----:B------:R-:W-:-:S03]  /*62f0*/  PRMT R12, RZ, 0x7610, R12 ;  /* 0x00007610ff0c7816 */ /* 0x000fc6000000000c */
[----:B------:R-:W-:Y:S04]  /*6300*/  STL.64 [R1+0x428], R32 ;  /* 0x0004282001007387 */ /* 0x000fe80000100a00 */
[----:B------:R0:W2:Y:S01]  /*6310*/  @P1 LDG.E.U16 R166, desc[UR14][R8.64] ;  /* 0x0000000e08a61981 */ /* 0x0000a2000c1e1500 */
[----:B------:R-:W-:-:S03]  /*6320*/  IMAD.WIDE R16, R16, 0x2, R2 ;  /* 0x0000000210107825 */ /* 0x000fc600078e0202 */
[----:B------:R-:W-:Y:S04]  /*6330*/  STL.64 [R1+0x420], R30 ;  /* 0x0004201e01007387 */ /* 0x000fe80000100a00 */
[----:B------:R-:W4:Y:S01]  /*6340*/  @P0 LDG.E.U16 R10, desc[UR14][R2.64] ;  /* 0x0000000e020a0981 */ /* 0x000f22000c1e1500 */
[----:B------:R-:W-:Y:S01]  /*6350*/  ISETP.GT.AND P0, PT, R6, 0x1, PT ;  /* 0x000000010600780c */ /* 0x000fe20003f04270 */
[----:B0-----:R-:W-:Y:S02]  /*6360*/  IMAD.WIDE R8, R151, 0x2, R2 ;  /* 0x0000000297087825 */ /* 0x001fe400078e0202 */
[----:B------:R-:W-:Y:S01]  /*6370*/  STL.64 [R1+0x418], R28 ;  /* 0x0004181c01007387 */ /* 0x000fe20000100a00 */
[----:B------:R-:W0:Y:S03]  /*6380*/  LDC R151, c[0x0][0x238] ;  /* 0x00008e00ff977b82 */ /* 0x000e260000000800 */
[----:B------:R-:W-:Y:S04]  /*6390*/  STL.64 [R1+0x410], R26 ;  /* 0x0004101a01007387 */ /* 0x000fe80000100a00 */
[----:B------:R1:W-:Y:S04]  /*63a0*/  STL.64 [R1+0x408], R24 ;  /* 0x0004081801007387 */ /* 0x0003e80000100a00 */
[----:B------:R-:W-:Y:S01]  /*63b0*/  STL [R1+0x348], R196 ;  /* 0x000348c401007387 */ /* 0x000fe20000100800 */
[----:B------:R-:W-:-:S03]  /*63c0*/  PRMT R15, RZ, 0x7610, R15 ;  /* 0x00007610ff0f7816 */ /* 0x000fc6000000000f */
[----:B-----5:R0:W-:Y:S04]  /*63d0*/  STL [R1+0x340], R7 ;  /* 0x0003400701007387 */ /* 0x0201e80000100800 */
[----:B------:R0:W3:Y:S01]  /*63e0*/  @P4 LDG.E.U16 R12, desc[UR14][R16.64] ;  /* 0x0000000e100c4981 */ /* 0x0000e2000c1e1500 */
[----:B------:R-:W-:Y:S01]  /*63f0*/  ISETP.GT.AND P1, PT, R6, 0x9, PT ;  /* 0x000000090600780c */ /* 0x000fe20003f24270 */
[----:B-1----:R-:W1:Y:S01]  /*6400*/  LDC R24, c[0x0][0x238] ;  /* 0x00008e00ff187b82 */ /* 0x002e620000000800 */
[----:B------:R-:W-:Y:S01]  /*6410*/  PRMT R168, RZ, 0x7610, R168 ;  /* 0x00007610ffa87816 */ /* 0x000fe200000000a8 */
[----:B------:R-:W2:Y:S01]  /*6420*/  LDL.LU R26, [R1+0x224] ;  /* 0x00022400011a7983 */ /* 0x000ea20000300800 */
[----:B0-----:R-:W-:Y:S01]  /*6430*/  IMAD R151, R151, 0x9, RZ ;  /* 0x0000000997977824 */ /* 0x001fe200078e02ff */
[----:B------:R-:W-:-:S02]  /*6440*/  PRMT R169, RZ, 0x7610, R169 ;  /* 0x00007610ffa97816 */ /* 0x000fc400000000a9 */
[----:B------:R-:W-:Y:S01]  /*6450*/  ISETP.GT.AND P2, PT, R6, 0x19, PT ;  /* 0x000000190600780c */ /* 0x000fe20003f44270 */
[----:B------:R-:W4:Y:S01]  /*6460*/  LDL R25, [R1+0x2c8] ;  /* 0x0002c80001197983 */ /* 0x000f220000100800 */
[----:B------:R-:W0:Y:S01]  /*6470*/  LDC R7, c[0x0][0x238] ;  /* 0x00008e00ff077b82 */ /* 0x000e220000000800 */
[----:B------:R-:W-:Y:S01]  /*6480*/  IMAD.WIDE R16, R18, 0x2, R2 ;  /* 0x0000000212107825 */ /* 0x000fe200078e0202 */
[----:B------:R-:W-:Y:S01]  /*6490*/  PRMT R193, RZ, 0x7610, R193 ;  /* 0x00007610ffc17816 */ /* 0x000fe200000000c1 */
[----:B------:R-:W3:Y:S04]  /*64a0*/  LDL.LU R196, [R1+0x31c] ;  /* 0x00031c0001c47983 */ /* 0x000ee80000300800 */
[----:B------:R1:W4:Y:S01]  /*64b0*/  @P0 LDG.E.U16 R15, desc[UR14][R16.64] ;  /* 0x0000000e100f0981 */ /* 0x000322000c1e1500 */
[----:B------:R-:W-:-:S02]  /*64c0*/  ISETP.GT.AND P0, PT, R6, 0x5, PT ;  /* 0x000000050600780c */ /* 0x000fc40003f04270 */
[----:B-1----:R-:W-:-:S11]  /*64d0*/  PRMT R16, RZ, 0x7610, R16 ;  /* 0x00007610ff107816 */ /* 0x002fd60000000010 */
[----:B------:R1:W4:Y:S01]  /*64e0*/  @P0 LDG.E.U16 R168, desc[UR14][R8.64] ;  /* 0x0000000e08a80981 */ /* 0x000322000c1e1500 */
[----:B0-----:R-:W-:Y:S02]  /*64f0*/  IMAD R7, R7, 0x6, RZ ;  /* 0x0000000607077824 */ /* 0x001fe400078e02ff */
[----:B-1----:R-:W-:-:S05]  /*6500*/  IMAD.WIDE R8, R151, 0x2, R2 ;  /* 0x0000000297087825 */ /* 0x002fca00078e0202 */
[----:B------:R0:W4:Y:S02]  /*6510*/  @P1 LDG.E.U16 R16, desc[UR14][R8.64] ;  /* 0x0000000e08101981 */ /* 0x000124000c1e1500 */
[----:B0-----:R-:W-:Y:S02]  /*6520*/  IMAD.WIDE R8, R7, 0x2, R2 ;  /* 0x0000000207087825 */ /* 0x001fe400078e0202 */
[----:B------:R-:W0:Y:S01]  /*6530*/  LDC R7, c[0x0][0x238] ;  /* 0x00008e00ff077b82 */ /* 0x000e220000000800 */
[----:B------:R-:W-:-:S13]  /*6540*/  ISETP.GT.AND P0, PT, R6, 0x6, PT ;  /* 0x000000060600780c */ /* 0x000fda0003f04270 */
[----:B------:R1:W4:Y:S01]  /*6550*/  @P0 LDG.E.U16 R169, desc[UR14][R8.64] ;  /* 0x0000000e08a90981 */ /* 0x000322000c1e1500 */
[----:B0-----:R-:W-:-:S04]  /*6560*/  IMAD R7, R7, 0x11, RZ ;  /* 0x0000001107077824 */ /* 0x001fc800078e02ff */
[----:B-1----:R-:W-:Y:S02]  /*6570*/  IMAD.WIDE R8, R7, 0x2, R2 ;  /* 0x0000000207087825 */ /* 0x002fe400078e0202 */
[----:B------:R-:W0:Y:S01]  /*6580*/  LDC R7, c[0x0][0x238] ;  /* 0x00008e00ff077b82 */ /* 0x000e220000000800 */
[----:B------:R-:W-:Y:S02]  /*6590*/  ISETP.GT.AND P1, PT, R6, 0x11, PT ;  /* 0x000000110600780c */ /* 0x000fe40003f24270 */
[----:B------:R-:W-:-:S11]  /*65a0*/  PRMT R17, RZ, 0x7610, R17 ;  /* 0x00007610ff117816 */ /* 0x000fd60000000011 */
[----:B------:R1:W4:Y:S01]  /*65b0*/  @P1 LDG.E.U16 R17, desc[UR14][R8.64] ;  /* 0x0000000e08111981 */ /* 0x000322000c1e1500 */
[----:B0-----:R-:W-:-:S04]  /*65c0*/  IMAD R7, R7, 0x19, RZ ;  /* 0x0000001907077824 */ /* 0x001fc800078e02ff */
[----:B-1----:R-:W-:Y:S02]  /*65d0*/  IMAD.WIDE R8, R7, 0x2, R2 ;  /* 0x0000000207087825 */ /* 0x002fe400078e0202 */
[----:B------:R-:W0:Y:S01]  /*65e0*/  LDC R7, c[0x0][0x238] ;  /* 0x00008e00ff077b82 */ /* 0x000e220000000800 */
[----:B------:R-:W-:-:S06]  /*65f0*/  PRMT R18, RZ, 0x7610, R18 ;  /* 0x00007610ff127816 */ /* 0x000fcc0000000012 */
[----:B------:R1:W4:Y:S01]  /*6600*/  @P2 LDG.E.U16 R18, desc[UR14][R8.64] ;  /* 0x0000000e08122981 */ /* 0x000322000c1e1500 */
[----:B0-----:R-:W-:-:S04]  /*6610*/  IMAD R7, R7, 0x7, RZ ;  /* 0x0000000707077824 */ /* 0x001fc800078e02ff */
[----:B-1----:R-:W-:Y:S02]  /*6620*/  IMAD.WIDE R8, R7, 0x2, R2 ;  /* 0x0000000207087825 */ /* 0x002fe400078e0202 */
        /* <DEDUP_REMOVED lines=96> */
[C---:B------:R-:W-:Y:S02]  /*6c30*/  ISETP.GT.AND P0, PT, R6.reuse, 0x1d, PT ;  /* 0x0000001d0600780c */ /* 0x040fe40003f04270 */
[----:B------:R-:W-:Y:S02]  /*6c40*/  ISETP.GT.AND P1, PT, R6, 0x1e, PT ;  /* 0x0000001e0600780c */ /* 0x000fe40003f24270 */
[----:B------:R-:W-:Y:S01]  /*6c50*/  PRMT R158, RZ, 0x7610, R158 ;  /* 0x00007610ff9e7816 */ /* 0x000fe2000000009e */
[----:B------:R-:W-:Y:S01]  /*6c60*/  IMAD R24, R24, 0x1e, RZ ;  /* 0x0000001e18187824 */ /* 0x000fe200078e02ff */
[----:B------:R-:W-:-:S07]  /*6c70*/  PRMT R160, RZ, 0x7610, R160 ;  /* 0x00007610ffa07816 */ /* 0x000fce00000000a0 */
[----:B------:R1:W4:Y:S02]  /*6c80*/  @P0 LDG.E.U16 R158, desc[UR14][R8.64] ;  /* 0x0000000e089e0981 */ /* 0x000324000c1e1500 */
[----:B-1----:R-:W-:-:S04]  /*6c90*/  IMAD.WIDE R8, R24, 0x2, R2 ;  /* 0x0000000218087825 */ /* 0x002fc800078e0202 */
[----:B0-----:R-:W-:Y:S01]  /*6ca0*/  IMAD R7, R7, 0x1f, RZ ;  /* 0x0000001f07077824 */ /* 0x001fe200078e02ff */
[----:B------:R0:W4:Y:S03]  /*6cb0*/  @P1 LDG.E.U16 R160, desc[UR14][R8.64] ;  /* 0x0000000e08a01981 */ /* 0x000126000c1e1500 */
[----:B0-----:R-:W-:Y:S02]  /*6cc0*/  IMAD.WIDE R8, R7, 0x2, R2 ;  /* 0x0000000207087825 */ /* 0x001fe400078e0202 */
[----:B------:R-:W0:Y:S01]  /*6cd0*/  S2R R7, SR_TID.X ;  /* 0x0000000000077919 */ /* 0x000e220000002100 */
[----:B------:R-:W-:Y:S02]  /*6ce0*/  ISETP.GT.AND P0, PT, R6, 0x1f, PT ;  /* 0x0000001f0600780c */ /* 0x000fe40003f04270 */
[----:B------:R-:W-:-:S11]  /*6cf0*/  PRMT R161, RZ, 0x7610, R161 ;  /* 0x00007610ffa17816 */ /* 0x000fd600000000a1 */
[----:B------:R2:W4:Y:S01]  /*6d00*/  @P0 LDG.E.U16 R161, desc[UR14][R8.64] ;  /* 0x0000000e08a10981 */ /* 0x000522000c1e1500 */
[----:B------:R-:W-:Y:S01]  /*6d10*/  BAR.SYNC.DEFER_BLOCKING 0x0 ;  /* 0x0000000000007b1d */ /* 0x000fe20000010000 */
[----:B------:R-:W-:Y:S02]  /*6d20*/  PRMT R194, RZ, 0x7610, R194 ;  /* 0x00007610ffc27816 */ /* 0x000fe400000000c2 */
[----:B--2---:R-:W-:Y:S02]  /*6d30*/  IADD3 R8, P1, R26, R4, RZ ;  /* 0x000000041a087210 */ /* 0x004fe40007f3e0ff */
[----:B0-----:R-:W-:-:S04]  /*6d40*/  LOP3.LUT R7, R7, 0x1f, RZ, 0xc0, !PT ;  /* 0x0000001f07077812 */ /* 0x001fc800078ec0ff */
[----:B------:R-:W-:Y:S01]  /*6d50*/  ISETP.GE.AND P0, PT, R7, R6, PT ;  /* 0x000000060700720c */ /* 0x000fe20003f06270 */
[----:B------:R0:W-:Y:S01]  /*6d60*/  STL [R1+0x350], R2 ;  /* 0x0003500201007387 */ /* 0x0001e20000100800 */
[----:B------:R-:W-:-:S03]  /*6d70*/  IMAD.X R9, R219, 0x1, R0, P1 ;  /* 0x00000001db097824 */ /* 0x000fc600008e0600 */
[----:B0-----:R-:W2:Y:S04]  /*6d80*/  LDL.LU R2, [R1+0x318] ;  /* 0x0003180001027983 */ /* 0x001ea80000300800 */
[----:B------:R0:W-:Y:S04]  /*6d90*/  STL [R1+0x34c], R3 ;  /* 0x00034c0301007387 */ /* 0x0001e80000100800 */
[----:B------:R3:W2:Y:S04]  /*6da0*/  @!P0 LDG.E.U16 R194, desc[UR14][R8.64] ;  /* 0x0000000e08c28981 */ /* 0x0006a8000c1e1500 */
[----:B0-----:R-:W2:Y:S04]  /*6db0*/  LDL.LU R3, [R1+0x218] ;  /* 0x0002180001037983 */ /* 0x001ea80000300800 */
[----:B------:R-:W2:Y:S01]  /*6dc0*/  LDL R31, [R1+0x2b4] ;  /* 0x0002b400011f7983 */ /* 0x000ea20000100800 */
[----:B---3--:R-:W-:-:S03]  /*6dd0*/  IADD3 R8, P1, R196, R4, RZ ;  /* 0x00000004c4087210 */ /* 0x008fc60007f3e0ff */
[----:B------:R-:W3:Y:S04]  /*6de0*/  LDL R30, [R1+0x214] ;  /* 0x00021400011e7983 */ /* 0x000ee80000100800 */
[----:B------:R-:W3:Y:S04]  /*6df0*/  LDL R29, [R1+0x310] ;  /* 0x00031000011d7983 */ /* 0x000ee80000100800 */
[----:B------:R-:W3:Y:S04]  /*6e00*/  LDL R24, [R1+0x2b0] ;  /* 0x0002b00001187983 */ /* 0x000ee80000100800 */
[----:B------:R-:W3:Y:S04]  /*6e10*/  LDL R7, [R1+0x208] ;  /* 0x0002080001077983 */ /* 0x000ee80000100800 */
[----:B------:R-:W-:Y:S04]  /*6e20*/  STL [R1+0x344], R6 ;  /* 0x0003440601007387 */ /* 0x000fe80000100800 */
[----:B------:R0:W-:Y:S04]  /*6e30*/  STL [R1+0x354], R196 ;  /* 0x000354c401007387 */ /* 0x0001e80000100800 */
[----:B0-----:R-:W3:Y:S01]  /*6e40*/  LDL.LU R196, [R1+0x2c0] ;  /* 0x0002c00001c47983 */ /* 0x001ee20000300800 */
[----:B------:R-:W-:Y:S01]  /*6e50*/  PRMT R162, RZ, 0x7610, R162 ;  /* 0x00007610ffa27816 */ /* 0x000fe200000000a2 */
[----:B----4-:R-:W-:Y:S01]  /*6e60*/  IMAD.X R9, R25, 0x1, R0, P1 ;  /* 0x0000000119097824 */ /* 0x010fe200008e0600 */
[----:B------:R-:W-:Y:S01]  /*6e70*/  PRMT R163, RZ, 0x7610, R163 ;  /* 0x00007610ffa37816 */ /* 0x000fe200000000a3 */
[----:B------:R-:W4:Y:S04]  /*6e80*/  LDL R28, [R1+0x2a4] ;  /* 0x0002a400011c7983 */ /* 0x000f280000100800 */
[----:B------:R2:W4:Y:S04]  /*6e90*/  @!P0 LDG.E.U16 R162, desc[UR14][R8.64] ;  /* 0x0000000e08a28981 */ /* 0x000528000c1e1500 */
[----:B------:R-:W4:Y:S01]  /*6ea0*/  LDL R27, [R1+0x204] ;  /* 0x00020400011b7983 */ /* 0x000f220000100800 */
[----:B------:R-:W-:-:S03]  /*6eb0*/  PRMT R174, RZ, 0x7610, R174 ;  /* 0x00007610ffae7816 */ /* 0x000fc600000000ae */
[----:B------:R-:W4:Y:S04]  /*6ec0*/  LDL R25, [R1+0x308] ;  /* 0x0003080001197983 */ /* 0x000f280000100800 */
[----:B------:R-:W4:Y:S01]  /*6ed0*/  LDL R6, [R1+0x2a0] ;  /* 0x0002a00001067983 */ /* 0x000f220000100800 */
[----:B------:R-:W-:Y:S02]  /*6ee0*/  PRMT R175, RZ, 0x7610, R175 ;  /* 0x00007610ffaf7816 */ /* 0x000fe400000000af */
[----:B--2---:R-:W-:Y:S01]  /*6ef0*/  IADD3 R8, P1, R2, R4, RZ ;  /* 0x0000000402087210 */ /* 0x004fe20007f3e0ff */
[----:B------:R-:W-:Y:S04]  /*6f00*/  STL [R1+0x360], R2 ;  /* 0x0003600201007387 */ /* 0x000fe80000100800 */
[----:B---3--:R-:W-:-:S05]  /*6f10*/  IMAD.X R9, R196, 0x1, R0, P1 ;  /* 0x00000001c4097824 */ /* 0x008fca00008e0600 */
[----:B------:R0:W2:Y:S02]  /*6f20*/  @!P0 LDG.E.U16 R163, desc[UR14][R8.64] ;  /* 0x0000000e08a38981 */ /* 0x0000a4000c1e1500 */
[----:B0-----:R-:W-:-:S05]  /*6f30*/  IADD3 R8, P1, R3, R4, RZ ;  /* 0x0000000403087210 */ /* 0x001fca0007f3e0ff */
[----:B------:R-:W-:-:S05]  /*6f40*/  IMAD.X R9, R218, 0x1, R0, P1 ;  /* 0x00000001da097824 */ /* 0x000fca00008e0600 */
[----:B------:R0:W3:Y:S02]  /*6f50*/  @!P0 LDG.E.U16 R174, desc[UR14][R8.64] ;  /* 0x0000000e08ae8981 */ /* 0x0000e4000c1e1500 */
[----:B0-----:R-:W-:-:S05]  /*6f60*/  IADD3 R8, P1, R31, R4, RZ ;  /* 0x000000041f087210 */ /* 0x001fca0007f3e0ff */
[----:B------:R-:W-:Y:S01]  /*6f70*/  IMAD.X R9, R30, 0x1, R0, P1 ;  /* 0x000000011e097824 */ /* 0x000fe200008e0600 */
[----:B------:R-:W-:Y:S04]  /*6f80*/  STL [R1+0x364], R196 ;  /* 0x000364c401007387 */ /* 0x000fe80000100800 */
[----:B------:R0:W2:Y:S04]  /*6f90*/  @!P0 LDG.E.U16 R175, desc[UR14][R8.64] ;  /* 0x0000000e08af8981 */ /* 0x0000a8000c1e1500 */
[----:B------:R1:W-:Y:S01]  /*6fa0*/  STL [R1+0x35c], R3 ;  /* 0x00035c0301007387 */ /* 0x0003e20000100800 */
[----:B0-----:R-:W-:-:S03]  /*6fb0*/  IADD3 R8, P1, R29, R4, RZ ;  /* 0x000000041d087210 */ /* 0x001fc60007f3e0ff */
[----:B------:R-:W-:Y:S02]  /*6fc0*/  STL [R1+0x368], R218 ;  /* 0x000368da01007387 */ /* 0x000fe40000100800 */
[----:B------:R-:W-:Y:S01]  /*6fd0*/  IMAD.X R9, R24, 0x1, R0, P1 ;  /* 0x0000000118097824 */ /* 0x000fe200008e0600 */
[----:B------:R-:W-:Y:S01]  /*6fe0*/  PRMT R183, RZ, 0x7610, R183 ;  /* 0x00007610ffb77816 */ /* 0x000fe200000000b7 */
[----:B------:R-:W3:Y:S01]  /*6ff0*/  LDL R24, [R1+0x294] ;  /* 0x0002940001187983 */ /* 0x000ee20000100800 */
[----:B------:R-:W-:Y:S02]  /*7000*/  PRMT R182, RZ, 0x7610, R182 ;  /* 0x00007610ffb67816 */ /* 0x000fe400000000b6 */
[----:B------:R-:W-:Y:S01]  /*7010*/  PRMT R181, RZ, 0x7610, R181 ;  /* 0x00007610ffb57816 */ /* 0x000fe200000000b5 */
[----:B-1----:R-:W2:Y:S04]  /*7020*/  LDL R3, [R1+0x33c] ;  /* 0x00033c0001037983 */ /* 0x002ea80000100800 */
[----:B------:R0:W2:Y:S02]  /*7030*/  @!P0 LDG.E.U16 R183, desc[UR14][R8.64] ;  /* 0x0000000e08b78981 */ /* 0x0000a4000c1e1500 */
[----:B0-----:R-:W-:-:S02]  /*7040*/  IADD3 R8, P1, R7, R4, RZ ;  /* 0x0000000407087210 */ /* 0x001fc40007f3e0ff */
[----:B------:R-:W-:Y:S01]  /*7050*/  PRMT R180, RZ, 0x7610, R180 ;  /* 0x00007610ffb47816 */ /* 0x000fe200000000b4 */
[----:B------:R-:W2:Y:S02]  /*7060*/  LDL R7, [R1+0x300] ;  /* 0x0003000001077983 */ /* 0x000ea40000100800 */
[----:B------:R-:W-:-:S05]  /*7070*/  IMAD.X R9, R216, 0x1, R0, P1 ;  /* 0x00000001d8097824 */ /* 0x000fca00008e0600 */
[----:B------:R4:W2:Y:S02]  /*7080*/  @!P0 LDG.E.U16 R182, desc[UR14][R8.64] ;  /* 0x0000000e08b68981 */ /* 0x0008a4000c1e1500 */
[----:B----4-:R-:W-:-:S05]  /*7090*/  IADD3 R8, P1, R28, R4, RZ ;  /* 0x000000041c087210 */ /* 0x010fca0007f3e0ff */
[----:B------:R-:W-:-:S05]  /*70a0*/  IMAD.X R9, R27, 0x1, R0, P1 ;  /* 0x000000011b097824 */ /* 0x000fca00008e0600 */
[----:B------:R0:W4:Y:S02]  /*70b0*/  @!P0 LDG.E.U16 R181, desc[UR14][R8.64] ;  /* 0x0000000e08b58981 */ /* 0x000124000c1e1500 */
[----:B0-----:R-:W-:-:S05]  /*70c0*/  IADD3 R8, P1, R25, R4, RZ ;  /* 0x0000000419087210 */ /* 0x001fca0007f3e0ff */
[----:B------:R-:W-:-:S05]  /*70d0*/  IMAD.X R9, R6, 0x1, R0, P1 ;  /* 0x0000000106097824 */ /* 0x000fca00008e0600 */
[----:B------:R0:W4:Y:S01]  /*70e0*/  @!P0 LDG.E.U16 R180, desc[UR14][R8.64] ;  /* 0x0000000e08b48981 */ /* 0x000122000c1e1500 */
[----:B------:R-:W-:Y:S02]  /*70f0*/  PRMT R179, RZ, 0x7610, R179 ;  /* 0x00007610ffb37816 */ /* 0x000fe400000000b3 */
[----:B0-----:R-:W-:-:S05]  /*7100*/  IADD3 R8, P1, R251, R4, RZ ;  /* 0x00000004fb087210 */ /* 0x001fca0007f3e0ff */
[----:B------:R-:W-:Y:S01]  /*7110*/  IMAD.X R9, R214, 0x1, R0, P1 ;  /* 0x00000001d6097824 */ /* 0x000fe200008e0600 */
[----:B------:R-:W-:Y:S04]  /*7120*/  STL [R1+0x374], R216 ;  /* 0x000374d801007387 */ /* 0x000fe80000100800 */
[----:B------:R3:W4:Y:S04]  /*7130*/  @!P0 LDG.E.U16 R179, desc[UR14][R8.64] ;  /* 0x0000000e08b38981 */ /* 0x000728000c1e1500 */
[----:B------:R-:W4:Y:S04]  /*7140*/  LDL R2, [R1+0x284] ;  /* 0x0002840001027983 */ /* 0x000f280000100800 */
[----:B------:R-:W4:Y:S04]  /*7150*/  LDL R6, [R1+0x338] ;  /* 0x0003380001067983 */ /* 0x000f280000100800 */
[----:B------:R-:W-:Y:S04]  /*7160*/  STL [R1+0x358], R14 ;  /* 0x0003580e01007387 */ /* 0x000fe80000100800 */
[----:B------:R-:W-:Y:S04]  /*7170*/  STL [R1+0x380], R251 ;  /* 0x000380fb01007387 */ /* 0x000fe80000100800 */
[----:B------:R-:W-:Y:S04]  /*7180*/  STL [R1+0x384], R214 ;  /* 0x000384d601007387 */ /* 0x000fe80000100800 */
[----:B------:R0:W-:Y:S01]  /*7190*/  STL [R1+0x388], R250 ;  /* 0x000388fa01007387 */ /* 0x0001e20000100800 */
[----:B---3--:R-:W-:-:S05]  /*71a0*/  IADD3 R8, P1, R24, R4, RZ ;  /* 0x0000000418087210 */ /* 0x008fca0007f3e0ff */
[----:B------:R-:W-:Y:S02]  /*71b0*/  IMAD.X R9, R250, 0x1, R0, P1 ;  /* 0x00000001fa097824 */ /* 0x000fe400008e0600 */
[----:B0-----:R-:W3:Y:S01]  /*71c0*/  LDL.LU R250, [R1+0x290] ;  /* 0x0002900001fa7983 */ /* 0x001ee20000300800 */
[----:B------:R-:W-:-:S06]  /*71d0*/  PRMT R178, RZ, 0x7610, R178 ;  /* 0x00007610ffb27816 */ /* 0x000fcc00000000b2 */
[----:B------:R2:W4:Y:S01]  /*71e0*/  @!P0 LDG.E.U16 R178, desc[UR14][R8.64] ;  /* 0x0000000e08b28981 */ /* 0x000522000c1e1500 */
[----:B------:R-:W-:Y:S02]  /*71f0*/  PRMT R177, RZ, 0x7610, R177 ;  /* 0x00007610ffb17816 */ /* 0x000fe400000000b1 */
[----:B--2---:R-:W-:Y:S01]  /*7200*/  IADD3 R8, P1, R7, R4, RZ ;  /* 0x0000000407087210 */ /* 0x004fe20007f3e0ff */
[----:B------:R-:W-:Y:S04]  /*7210*/  STS.U16 [R14+UR12+0x4000], R10 ;  /* 0x0040000a0e007988 */ /* 0x000fe8000800040c */
[----:B------:R-:W-:Y:S04]  /*7220*/  STS.U16 [R14+UR12+0x4400], R11 ;  /* 0x0044000b0e007988 */ /* 0x000fe8000800040c */
[----:B------:R-:W-:Y:S04]  /*7230*/  STS.U16 [R14+UR12+0x4800], R12 ;  /* 0x0048000c0e007988 */ /* 0x000fe8000800040c */
[----:B------:R-:W-:Y:S04]  /*7240*/  STS.U16 [R14+UR12+0x4c00], R13 ;  /* 0x004c000d0e007988 */ /* 0x000fe8000800040c */
[----:B------:R-:W-:Y:S04]  /*7250*/  STS.U16 [R3+UR12+0x4080], R15 ;  /* 0x0040800f03007988 */ /* 0x000fe8000800040c */
[----:B------:R0:W-:Y:S04]  /*7260*/  STS.U16 [R3+UR12+0x4480], R16 ;  /* 0x0044801003007988 */ /* 0x0001e8000800040c */
[----:B------:R-:W2:Y:S01]  /*7270*/  LDL R7, [R1+0x274] ;  /* 0x0002740001077983 */ /* 0x000ea20000100800 */
[----:B0-----:R-:W-:-:S03]  /*7280*/  PRMT R16, RZ, 0x7610, R16 ;  /* 0x00007610ff107816 */ /* 0x001fc60000000010 */
[----:B------:R-:W-:Y:S04]  /*7290*/  STS.U16 [R3+UR12+0x4880], R17 ;  /* 0x0048801103007988 */ /* 0x000fe8000800040c */
[----:B------:R-:W-:Y:S01]  /*72a0*/  STS.U16 [R3+UR12+0x4c80], R18 ;  /* 0x004c801203007988 */ /* 0x000fe2000800040c */
[----:B---3--:R-:W-:-:S05]  /*72b0*/  IMAD.X R9, R250, 0x1, R0, P1 ;  /* 0x00000001fa097824 */ /* 0x008fca00008e0600 */
[----:B------:R0:W3:Y:S02]  /*72c0*/  @!P0 LDG.E.U16 R177, desc[UR14][R8.64] ;  /* 0x0000000e08b18981 */ /* 0x0000e4000c1e1500 */
[-C--:B0-----:R-:W-:Y:S02]  /*72d0*/  IADD3 R8, P1, R247, R4.reuse, RZ ;  /* 0x00000004f7087210 */ /* 0x081fe40007f3e0ff */
[----:B------:R-:W-:Y:S03]  /*72e0*/  STL [R1+0x390], R250 ;  /* 0x000390fa01007387 */ /* 0x000fe60000100800 */
[----:B------:R-:W-:Y:S01]  /*72f0*/  IMAD.X R9, R212, 0x1, R0, P1 ;  /* 0x00000001d4097824 */ /* 0x000fe200008e0600 */
[----:B------:R-:W-:Y:S04]  /*7300*/  STL [R1+0x394], R247 ;  /* 0x000394f701007387 */ /* 0x000fe80000100800 */
[----:B------:R4:W3:Y:S04]  /*7310*/  @!P0 LDG.E.U16 R16, desc[UR14][R8.64] ;  /* 0x0000000e08108981 */ /* 0x0008e8000c1e1500 */
[----:B------:R0:W-:Y:S01]  /*7320*/  STL [R1+0x398], R212 ;  /* 0x000398d401007387 */ /* 0x0001e20000100800 */
[----:B----4-:R-:W-:-:S03]  /*7330*/  IADD3 R8, P1, R2, R4, RZ ;  /* 0x0000000402087210 */ /* 0x010fc60007f3e0ff */
[----:B0-----:R-:W4:Y:S02]  /*7340*/  LDL.LU R212, [R1+0x2f8] ;  /* 0x0002f80001d47983 */ /* 0x001f240000300800 */
[----:B------:R-:W-:Y:S02]  /*7350*/  IMAD.X R9, R246, 0x1, R0, P1 ;  /* 0x00000001f6097824 */ /* 0x000fe400008e0600 */
[----:B------:R-:W3:Y:S04]  /*7360*/  LDL R3, [R1+0x264] ;  /* 0x0002640001037983 */ /* 0x000ee80000100800 */
[----:B------:R-:W3:Y:S04]  /*7370*/  LDL R2, [R1+0x334] ;  /* 0x0003340001027983 */ /* 0x000ee80000100800 */
[----:B------:R0:W-:Y:S04]  /*7380*/  STL [R1+0x39c], R246 ;  /* 0x00039cf601007387 */ /* 0x0001e80000100800 */
[----:B0-----:R-:W2:Y:S01]  /*7390*/  LDL.LU R246, [R1+0x280] ;  /* 0x0002800001f67983 */ /* 0x001ea20000300800 */
[----:B------:R-:W-:-:S06]  /*73a0*/  PRMT R15, RZ, 0x7610, R15 ;  /* 0x00007610ff0f7816 */ /* 0x000fcc000000000f */
[----:B------:R4:W3:Y:S01]  /*73b0*/  @!P0 LDG.E.U16 R15, desc[UR14][R8.64] ;  /* 0x0000000e080f8981 */ /* 0x0008e2000c1e1500 */
[----:B------:R-:W-:Y:S02]  /*73c0*/  PRMT R13, RZ, 0x7610, R13 ;  /* 0x00007610ff0d7816 */ /* 0x000fe4000000000d */
[-C--:B----4-:R-:W-:Y:S01]  /*73d0*/  IADD3 R8, P1, R212, R4.reuse, RZ ;  /* 0x00000004d4087210 */ /* 0x090fe20007f3e0ff */
[----:B------:R-:W-:Y:S04]  /*73e0*/  STL [R1+0x3a4], R212 ;  /* 0x0003a4d401007387 */ /* 0x000fe80000100800 */
[----:B--2---:R-:W-:Y:S01]  /*73f0*/  IMAD.X R9, R246, 0x1, R0, P1 ;  /* 0x00000001f6097824 */ /* 0x004fe200008e0600 */
[----:B------:R-:W-:Y:S04]  /*7400*/  STL [R1+0x3a8], R246 ;  /* 0x0003a8f601007387 */ /* 0x000fe80000100800 */
[----:B------:R0:W2:Y:S04]  /*7410*/  @!P0 LDG.E.U16 R13, desc[UR14][R8.64] ;  /* 0x0000000e080d8981 */ /* 0x0000a8000c1e1500 */
[----:B------:R1:W-:Y:S01]  /*7420*/  STL [R1+0x3ac], R243 ;  /* 0x0003acf301007387 */ /* 0x0003e20000100800 */
[----:B0-----:R-:W-:-:S03]  /*7430*/  IADD3 R8, P1, R243, R4, RZ ;  /* 0x00000004f3087210 */ /* 0x001fc60007f3e0ff */
[----:B-1----:R-:W4:Y:S02]  /*7440*/  LDL.LU R243, [R1+0x2f0] ;  /* 0x0002f00001f37983 */ /* 0x002f240000300800 */
[----:B------:R-:W-:Y:S02]  /*7450*/  IMAD.X R9, R210, 0x1, R0, P1 ;  /* 0x00000001d2097824 */ /* 0x000fe400008e0600 */
[----:B------:R0:W-:Y:S04]  /*7460*/  STL [R1+0x3b0], R210 ;  /* 0x0003b0d201007387 */ /* 0x0001e80000100800 */
[----:B0-----:R-:W3:Y:S01]  /*7470*/  LDL.LU R210, [R1+0x270] ;  /* 0x0002700001d27983 */ /* 0x001ee20000300800 */
[----:B------:R-:W-:-:S06]  /*7480*/  PRMT R12, RZ, 0x7610, R12 ;  /* 0x00007610ff0c7816 */ /* 0x000fcc000000000c */
[----:B------:R0:W2:Y:S01]  /*7490*/  @!P0 LDG.E.U16 R12, desc[UR14][R8.64] ;  /* 0x0000000e080c8981 */ /* 0x0000a2000c1e1500 */
[----:B------:R-:W-:Y:S02]  /*74a0*/  PRMT R11, RZ, 0x7610, R11 ;  /* 0x00007610ff0b7816 */ /* 0x000fe4000000000b */
[----:B0-----:R-:W-:-:S05]  /*74b0*/  IADD3 R8, P1, R7, R4, RZ ;  /* 0x0000000407087210 */ /* 0x001fca0007f3e0ff */
[----:B------:R-:W-:-:S05]  /*74c0*/  IMAD.X R9, R242, 0x1, R0, P1 ;  /* 0x00000001f2097824 */ /* 0x000fca00008e0600 */
[----:B------:R4:W2:Y:S01]  /*74d0*/  @!P0 LDG.E.U16 R11, desc[UR14][R8.64] ;  /* 0x0000000e080b8981 */ /* 0x0008a2000c1e1500 */
[----:B------:R-:W-:-:S03]  /*74e0*/  PRMT R10, RZ, 0x7610, R10 ;  /* 0x00007610ff0a7816 */ /* 0x000fc6000000000a */
[----:B------:R-:W-:Y:S04]  /*74f0*/  STS.U16 [R6+UR12+0x4100], R164 ;  /* 0x004100a406007988 */ /* 0x000fe8000800040c */
[----:B------:R0:W-:Y:S04]  /*7500*/  STS.U16 [R6+UR12+0x4500], R19 ;  /* 0x0045001306007988 */ /* 0x0001e8000800040c */
[----:B------:R-:W-:Y:S01]  /*7510*/  STS.U16 [R6+UR12+0x4900], R20 ;  /* 0x0049001406007988 */ /* 0x000fe2000800040c */
[----:B0-----:R-:W-:-:S03]  /*7520*/  PRMT R19, RZ, 0x7610, R19 ;  /* 0x00007610ff137816 */ /* 0x001fc60000000013 */
[----:B------:R-:W-:Y:S04]  /*7530*/  STL [R1+0x3b4], R242 ;  /* 0x0003b4f201007387 */ /* 0x000fe80000100800 */
[----:B------:R0:W-:Y:S04]  /*7540*/  STS.U16 [R6+UR12+0x4d00], R21 ;  /* 0x004d001506007988 */ /* 0x0001e8000800040c */
[----:B0-----:R-:W2:Y:S01]  /*7550*/  LDL R6, [R1+0x330] ;  /* 0x0003300001067983 */ /* 0x001ea20000100800 */
[----:B------:R-:W-:Y:S02]  /*7560*/  PRMT R18, RZ, 0x7610, R18 ;  /* 0x00007610ff127816 */ /* 0x000fe40000000012 */
[----:B----4-:R-:W-:-:S05]  /*7570*/  IADD3 R8, P1, R243, R4, RZ ;  /* 0x00000004f3087210 */ /* 0x010fca0007f3e0ff */
[----:B---3--:R-:W-:-:S05]  /*7580*/  IMAD.X R9, R210, 0x1, R0, P1 ;  /* 0x00000001d2097824 */ /* 0x008fca00008e0600 */
[----:B------:R0:W3:Y:S02]  /*7590*/  @!P0 LDG.E.U16 R10, desc[UR14][R8.64] ;  /* 0x0000000e080a8981 */ /* 0x0000e4000c1e1500 */
[----:B0-----:R-:W-:-:S05]  /*75a0*/  IADD3 R8, P1, R239, R4, RZ ;  /* 0x00000004ef087210 */ /* 0x001fca0007f3e0ff */
[----:B------:R-:W-:Y:S01]  /*75b0*/  IMAD.X R9, R208, 0x1, R0, P1 ;  /* 0x00000001d0097824 */ /* 0x000fe200008e0600 */
[----:B------:R-:W-:Y:S04]  /*75c0*/  STL [R1+0x3b8], R243 ;  /* 0x0003b8f301007387 */ /* 0x000fe80000100800 */
[----:B------:R0:W4:Y:S04]  /*75d0*/  @!P0 LDG.E.U16 R19, desc[UR14][R8.64] ;  /* 0x0000000e08138981 */ /* 0x000128000c1e1500 */
[----:B------:R-:W-:Y:S01]  /*75e0*/  STL [R1+0x3bc], R210 ;  /* 0x0003bcd201007387 */ /* 0x000fe20000100800 */
[----:B0-----:R-:W-:-:S03]  /*75f0*/  IADD3 R8, P1, R3, R4, RZ ;  /* 0x0000000403087210 */ /* 0x001fc60007f3e0ff */
[----:B------:R-:W-:Y:S04]  /*7600*/  STL [R1+0x3c0], R239 ;  /* 0x0003c0ef01007387 */ /* 0x000fe80000100800 */
[----:B------:R-:W-:Y:S01]  /*7610*/  STL [R1+0x3c4], R208 ;  /* 0x0003c4d001007387 */ /* 0x000fe20000100800 */
[----:B------:R-:W-:-:S03]  /*7620*/  IMAD.X R9, R238, 0x1, R0, P1 ;  /* 0x00000001ee097824 */ /* 0x000fc600008e0600 */
[----:B------:R0:W-:Y:S04]  /*7630*/  STL [R1+0x3c8], R238 ;  /* 0x0003c8ee01007387 */ /* 0x0001e80000100800 */
[----:B------:R1:W3:Y:S04]  /*7640*/  @!P0 LDG.E.U16 R18, desc[UR14][R8.64] ;  /* 0x0000000e08128981 */ /* 0x0002e8000c1e1500 */
[----:B0-----:R-:W2:Y:S01]  /*7650*/  LDL.LU R238, [R1+0x25c] ;  /* 0x00025c0001ee7983 */ /* 0x001ea20000300800 */
[----:B-1----:R-:W-:-:S03]  /*7660*/  IADD3 R8, P1, R236, R4, RZ ;  /* 0x00000004ec087210 */ /* 0x002fc60007f3e0ff */
[----:B------:R0:W-:Y:S04]  /*7670*/  STL [R1+0x3cc], R236 ;  /* 0x0003ccec01007387 */ /* 0x0001e80000100800 */
[----:B0-----:R-:W4:Y:S01]  /*7680*/  LDL.LU R236, [R1+0x2e4] ;  /* 0x0002e40001ec7983 */ /* 0x001f220000300800 */
[----:B------:R-:W-:-:S03]  /*7690*/  IMAD.X R9, R206, 0x1, R0, P1 ;  /* 0x00000001ce097824 */ /* 0x000fc600008e0600 */
[----:B------:R0:W-:Y:S04]  /*76a0*/  STL [R1+0x3d0], R206 ;  /* 0x0003d0ce01007387 */ /* 0x0001e80000100800 */
[----:B0-----:R-:W3:Y:S01]  /*76b0*/  LDL.LU R206, [R1+0x258] ;  /* 0x0002580001ce7983 */ /* 0x001ee20000300800 */
[----:B------:R-:W-:-:S03]  /*76c0*/  PRMT R17, RZ, 0x7610, R17 ;  /* 0x00007610ff117816 */ /* 0x000fc60000000011 */
[----:B------:R-:W-:Y:S04]  /*76d0*/  STS.U16 [R2+UR12+0x4180], R165 ;  /* 0x004180a502007988 */ /* 0x000fe8000800040c */
[----:B------:R-:W-:Y:S04]  /*76e0*/  STS.U16 [R2+UR12+0x4580], R22 ;  /* 0x0045801602007988 */ /* 0x000fe8000800040c */
[----:B------:R-:W-:Y:S04]  /*76f0*/  STS.U16 [R2+UR12+0x4980], R23 ;  /* 0x0049801702007988 */ /* 0x000fe8000800040c */
[----:B------:R0:W-:Y:S04]  /*7700*/  STS.U16 [R2+UR12+0x4d80], R152 ;  /* 0x004d809802007988 */ /* 0x0001e8000800040c */
[----:B------:R1:W3:Y:S01]  /*7710*/  @!P0 LDG.E.U16 R17, desc[UR14][R8.64] ;  /* 0x0000000e08118981 */ /* 0x0002e2000c1e1500 */
[----:B------:R-:W-:-:S03]  /*7720*/  PRMT R184, RZ, 0x7610, R184 ;  /* 0x00007610ffb87816 */ /* 0x000fc600000000b8 */
[----:B------:R-:W3:Y:S04]  /*7730*/  LDL R3, [R1+0x32c] ;  /* 0x00032c0001037983 */ /* 0x000ee80000100800 */
[----:B0-----:R-:W3:Y:S01]  /*7740*/  LDL R2, [R1+0x24c] ;  /* 0x00024c0001027983 */ /* 0x001ee20000100800 */
[----:B-1----:R-:W-:-:S05]  /*7750*/  IADD3 R8, P1, R234, R4, RZ ;  /* 0x00000004ea087210 */ /* 0x002fca0007f3e0ff */
[----:B------:R-:W-:Y:S01]  /*7760*/  IMAD.X R9, R204, 0x1, R0, P1 ;  /* 0x00000001cc097824 */ /* 0x000fe200008e0600 */
[----:B------:R-:W-:Y:S04]  /*7770*/  STL [R1+0x3d4], R234 ;  /* 0x0003d4ea01007387 */ /* 0x000fe80000100800 */
[----:B------:R2:W3:Y:S04]  /*7780*/  @!P0 LDG.E.U16 R184, desc[UR14][R8.64] ;  /* 0x0000000e08b88981 */ /* 0x0004e8000c1e1500 */
[----:B------:R-:W-:Y:S01]  /*7790*/  STL [R1+0x3d8], R204 ;  /* 0x0003d8cc01007387 */ /* 0x000fe20000100800 */
[----:B------:R-:W-:-:S02]  /*77a0*/  PRMT R188, RZ, 0x7610, R188 ;  /* 0x00007610ffbc7816 */ /* 0x000fc400000000bc */
[-C--:B--2---:R-:W-:Y:S01]  /*77b0*/  IADD3 R8, P1, R238, R4.reuse, RZ ;  /* 0x00000004ee087210 */ /* 0x084fe20007f3e0ff */
[----:B------:R-:W-:Y:S04]  /*77c0*/  STL [R1+0x3dc], R238 ;  /* 0x0003dcee01007387 */ /* 0x000fe80000100800 */
[----:B------:R-:W-:Y:S01]  /*77d0*/  IMAD.X R9, R233, 0x1, R0, P1 ;  /* 0x00000001e9097824 */ /* 0x000fe200008e0600 */
[----:B------:R0:W-:Y:S04]  /*77e0*/  STL [R1+0x3e0], R233 ;  /* 0x0003e0e901007387 */ /* 0x0001e80000100800 */
[----:B------:R4:W2:Y:S04]  /*77f0*/  @!P0 LDG.E.U16 R188, desc[UR14][R8.64] ;  /* 0x0000000e08bc8981 */ /* 0x0008a8000c1e1500 */
[----:B0-----:R-:W2:Y:S01]  /*7800*/  LDL.LU R233, [R1+0x2dc] ;  /* 0x0002dc0001e97983 */ /* 0x001ea20000300800 */
[----:B----4-:R-:W-:-:S03]  /*7810*/  IADD3 R8, P1, R236, R4, RZ ;  /* 0x00000004ec087210 */ /* 0x010fc60007f3e0ff */
[----:B------:R0:W-:Y:S04]  /*7820*/  STL [R1+0x3e4], R236 ;  /* 0x0003e4ec01007387 */ /* 0x0001e80000100800 */
[----:B0-----:R-:W4:Y:S01]  /*7830*/  LDL.LU R236, [R1+0x248] ;  /* 0x0002480001ec7983 */ /* 0x001f220000300800 */
[----:B------:R-:W-:Y:S01]  /*7840*/  PRMT R187, RZ, 0x7610, R187 ;  /* 0x00007610ffbb7816 */ /* 0x000fe200000000bb */
[----:B---3--:R-:W-:-:S05]  /*7850*/  IMAD.X R9, R206, 0x1, R0, P1 ;  /* 0x00000001ce097824 */ /* 0x008fca00008e0600 */
[----:B------:R0:W3:Y:S01]  /*7860*/  @!P0 LDG.E.U16 R187, desc[UR14][R8.64] ;  /* 0x0000000e08bb8981 */ /* 0x0000e2000c1e1500 */
[----:B------:R-:W-:Y:S02]  /*7870*/  PRMT R186, RZ, 0x7610, R186 ;  /* 0x00007610ffba7816 */ /* 0x000fe400000000ba */
[----:B0-----:R-:W-:-:S05]  /*7880*/  IADD3 R8, P1, R230, R4, RZ ;  /* 0x00000004e6087210 */ /* 0x001fca0007f3e0ff */
[----:B------:R-:W-:Y:S01]  /*7890*/  IMAD.X R9, R202, 0x1, R0, P1 ;  /* 0x00000001ca097824 */ /* 0x000fe200008e0600 */
[----:B------:R-:W-:Y:S04]  /*78a0*/  STL [R1+0x3e8], R206 ;  /* 0x0003e8ce01007387 */ /* 0x000fe80000100800 */
[----:B------:R0:W3:Y:S04]  /*78b0*/  @!P0 LDG.E.U16 R186, desc[UR14][R8.64] ;  /* 0x0000000e08ba8981 */ /* 0x0000e8000c1e1500 */
[----:B------:R-:W-:Y:S04]  /*78c0*/  STL [R1+0x3ec], R230 ;  /* 0x0003ece601007387 */ /* 0x000fe80000100800 */
[----:B------:R-:W-:Y:S01]  /*78d0*/  STL [R1+0x3f0], R202 ;  /* 0x0003f0ca01007387 */ /* 0x000fe20000100800 */
[----:B0-----:R-:W-:-:S03]  /*78e0*/  IADD3 R8, P1, R2, R4, RZ ;  /* 0x0000000402087210 */ /* 0x001fc60007f3e0ff */
[----:B------:R-:W3:Y:S04]  /*78f0*/  LDL R27, [R1+0x2d4] ;  /* 0x0002d400011b7983 */ /* 0x000ee80000100800 */
[----:B------:R-:W3:Y:S01]  /*7900*/  LDL R2, [R1+0x328] ;  /* 0x0003280001027983 */ /* 0x000ee20000100800 */
[----:B------:R-:W-:-:S03]  /*7910*/  IMAD.X R9, R229, 0x1, R0, P1 ;  /* 0x00000001e5097824 */ /* 0x000fc600008e0600 */
[----:B------:R-:W3:Y:S04]  /*7920*/  LDL.LU R25, [R1+0x228] ;  /* 0x0002280001197983 */ /* 0x000ee80000300800 */
[----:B------:R-:W3:Y:S04]  /*7930*/  LDL.LU R24, [R1+0x2cc] ;  /* 0x0002cc0001187983 */ /* 0x000ee80000300800 */
[----:B------:R0:W-:Y:S01]  /*7940*/  STL [R1+0x3f4], R229 ;  /* 0x0003f4e501007387 */ /* 0x0001e20000100800 */
[----:B------:R-:W-:-:S06]  /*7950*/  PRMT R185, RZ, 0x7610, R185 ;  /* 0x00007610ffb97816 */ /* 0x000fcc00000000b9 */
[----:B------:R2:W3:Y:S04]  /*7960*/  @!P0 LDG.E.U16 R185, desc[UR14][R8.64] ;  /* 0x0000000e08b98981 */ /* 0x0004e8000c1e1500 */
[----:B0-----:R-:W3:Y:S01]  /*7970*/  LDL.LU R229, [R1+0x23c] ;  /* 0x00023c0001e57983 */ /* 0x001ee20000300800 */
[----:B------:R-:W-:-:S03]  /*7980*/  PRMT R190, RZ, 0x7610, R190 ;  /* 0x00007610ffbe7816 */ /* 0x000fc600000000be */
[----:B------:R-:W-:Y:S04]  /*7990*/  STS.U16 [R6+UR12+0x4200], R166 ;  /* 0x004200a606007988 */ /* 0x000fe8000800040c */
[----:B------:R-:W-:Y:S04]  /*79a0*/  STS.U16 [R6+UR12+0x4600], R153 ;  /* 0x0046009906007988 */ /* 0x000fe8000800040c */
[----:B------:R-:W-:Y:S04]  /*79b0*/  STS.U16 [R6+UR12+0x4a00], R154 ;  /* 0x004a009a06007988 */ /* 0x000fe8000800040c */
[----:B------:R-:W-:Y:S04]  /*79c0*/  STS.U16 [R6+UR12+0x4e00], R155 ;  /* 0x004e009b06007988 */ /* 0x000fe8000800040c */
[----:B------:R-:W-:Y:S04]  /*79d0*/  STS.U16 [R3+UR12+0x4280], R168 ;  /* 0x004280a803007988 */ /* 0x000fe8000800040c */
[----:B------:R-:W-:Y:S04]  /*79e0*/  STS.U16 [R3+UR12+0x4680], R156 ;  /* 0x0046809c03007988 */ /* 0x000fe8000800040c */
[----:B------:R-:W-:Y:S04]  /*79f0*/  STS.U16 [R3+UR12+0x4a80], R157 ;  /* 0x004a809d03007988 */ /* 0x000fe8000800040c */
[----:B------:R-:W-:Y:S01]  /*7a00*/  STS.U16 [R3+UR12+0x4e80], R158 ;  /* 0x004e809e03007988 */ /* 0x000fe2000800040c */
[----:B--2---:R-:W-:-:S03]  /*7a10*/  IADD3 R8, P1, R233, R4, RZ ;  /* 0x00000004e9087210 */ /* 0x004fc60007f3e0ff */
[----:B------:R0:W-:Y:S04]  /*7a20*/  STL [R1+0x3f8], R233 ;  /* 0x0003f8e901007387 */ /* 0x0001e80000100800 */
[----:B0-----:R-:W2:Y:S01]  /*7a30*/  LDL.LU R233, [R1+0x238] ;  /* 0x0002380001e97983 */ /* 0x001ea20000300800 */
[----:B----4-:R-:W-:-:S03]  /*7a40*/  IMAD.X R9, R236, 0x1, R0, P1 ;  /* 0x00000001ec097824 */ /* 0x010fc600008e0600 */
[----:B------:R-:W-:Y:S04]  /*7a50*/  STL [R1+0x3fc], R236 ;  /* 0x0003fcec01007387 */ /* 0x000fe80000100800 */
[----:B------:R0:W4:Y:S04]  /*7a60*/  @!P0 LDG.E.U16 R190, desc[UR14][R8.64] ;  /* 0x0000000e08be8981 */ /* 0x000128000c1e1500 */
[----:B------:R1:W-:Y:S01]  /*7a70*/  STL [R1+0x400], R226 ;  /* 0x000400e201007387 */ /* 0x0003e20000100800 */
[----:B0-----:R-:W-:-:S03]  /*7a80*/  IADD3 R8, P1, R226, R4, RZ ;  /* 0x00000004e2087210 */ /* 0x001fc60007f3e0ff */
[----:B-1----:R-:W4:Y:S04]  /*7a90*/  LDL.LU R226, [R1+0x22c] ;  /* 0x00022c0001e27983 */ /* 0x002f280000300800 */
[----:B------:R-:W4:Y:S04]  /*7aa0*/  LDL.LU R218, [R1+0x2b8] ;  /* 0x0002b80001da7983 */ /* 0x000f280000300800 */
[----:B------:R-:W4:Y:S04]  /*7ab0*/  LDL.LU R196, [R1+0x314] ;  /* 0x0003140001c47983 */ /* 0x000f280000300800 */
[----:B------:R-:W4:Y:S04]  /*7ac0*/  LDL.LU R3, [R1+0x21c] ;  /* 0x00021c0001037983 */ /* 0x000f280000300800 */
[----:B------:R-:W4:Y:S04]  /*7ad0*/  LDL.LU R14, [R1+0x2bc] ;  /* 0x0002bc00010e7983 */ /* 0x000f280000300800 */
[----:B------:R-:W4:Y:S04]  /*7ae0*/  LDL.LU R6, [R1+0x220] ;  /* 0x0002200001067983 */ /* 0x000f280000300800 */
[----:B------:R-:W4:Y:S01]  /*7af0*/  LDL.LU R7, [R1+0x2c4] ;  /* 0x0002c40001077983 */ /* 0x000f220000300800 */
[----:B------:R-:W-:Y:S01]  /*7b00*/  PRMT R189, RZ, 0x7610, R189 ;  /* 0x00007610ffbd7816 */ /* 0x000fe200000000bd */
[----:B------:R-:W-:Y:S01]  /*7b10*/  IMAD.X R9, R200, 0x1, R0, P1 ;  /* 0x00000001c8097824 */ /* 0x000fe200008e0600 */
[----:B------:R-:W-:-:S02]  /*7b20*/  PRMT R176, RZ, 0x7610, R176 ;  /* 0x00007610ffb07816 */ /* 0x000fc400000000b0 */
[----:B------:R-:W-:Y:S02]  /*7b30*/  PRMT R173, RZ, 0x7610, R173 ;  /* 0x00007610ffad7816 */ /* 0x000fe400000000ad */
[----:B------:R-:W-:Y:S01]  /*7b40*/  PRMT R172, RZ, 0x7610, R172 ;  /* 0x00007610ffac7816 */ /* 0x000fe200000000ac */
[----:B------:R0:W4:Y:S01]  /*7b50*/  @!P0 LDG.E.U16 R189, desc[UR14][R8.64] ;  /* 0x0000000e08bd8981 */ /* 0x000122000c1e1500 */
[----:B------:R-:W-:-:S03]  /*7b60*/  PRMT R171, RZ, 0x7610, R171 ;  /* 0x00007610ffab7816 */ /* 0x000fc600000000ab */
[----:B---3--:R-:W-:Y:S04]  /*7b70*/  STS.U16 [R2+UR12+0x4300], R169 ;  /* 0x004300a902007988 */ /* 0x008fe8000800040c */
[----:B------:R-:W3:Y:S01]  /*7b80*/  LDL R28, [R1+0x324] ;  /* 0x00032400011c7983 */ /* 0x000ee20000100800 */
[----:B0-----:R-:W-:-:S05]  /*7b90*/  IADD3 R8, P1, R229, R4, RZ ;  /* 0x00000004e5087210 */ /* 0x001fca0007f3e0ff */
[----:B------:R-:W-:-:S05]  /*7ba0*/  IMAD.X R9, R225, 0x1, R0, P1 ;  /* 0x00000001e1097824 */ /* 0x000fca00008e0600 */
[----:B------:R0:W3:Y:S02]  /*7bb0*/  @!P0 LDG.E.U16 R176, desc[UR14][R8.64] ;  /* 0x0000000e08b08981 */ /* 0x0000e4000c1e1500 */
[----:B0-----:R-:W-:Y:S02]  /*7bc0*/  IADD3 R8, P1, R27, R4, RZ ;  /* 0x000000041b087210 */ /* 0x001fe40007f3e0ff */
[----:B------:R-:W-:Y:S04]  /*7bd0*/  STS.U16 [R2+UR12+0x4700], R167 ;  /* 0x004700a702007988 */ /* 0x000fe8000800040c */
[----:B------:R-:W-:Y:S04]  /*7be0*/  STS.U16 [R2+UR12+0x4b00], R159 ;  /* 0x004b009f02007988 */ /* 0x000fe8000800040c */
[----:B------:R-:W3:Y:S04]  /*7bf0*/  LDL R27, [R1+0x30c] ;  /* 0x00030c00011b7983 */ /* 0x000ee80000100800 */
[----:B------:R0:W-:Y:S04]  /*7c00*/  STS.U16 [R2+UR12+0x4f00], R160 ;  /* 0x004f00a002007988 */ /* 0x0001e8000800040c */
[----:B------:R-:W3:Y:S01]  /*7c10*/  LDL.LU R216, [R1+0x200] ;  /* 0x0002000001d87983 */ /* 0x000ee20000300800 */
[----:B------:R-:W-:-:S03]  /*7c20*/  PRMT R170, RZ, 0x7610, R170 ;  /* 0x00007610ffaa7816 */ /* 0x000fc600000000aa */
[----:B0-----:R-:W3:Y:S01]  /*7c30*/  LDL.LU R2, [R1+0x210] ;  /* 0x0002100001027983 */ /* 0x001ee20000300800 */
[----:B--2---:R-:W-:-:S05]  /*7c40*/  IMAD.X R9, R233, 0x1, R0, P1 ;  /* 0x00000001e9097824 */ /* 0x004fca00008e0600 */
[----:B------:R0:W2:Y:S02]  /*7c50*/  @!P0 LDG.E.U16 R173, desc[UR14][R8.64] ;  /* 0x0000000e08ad8981 */ /* 0x0000a4000c1e1500 */
[----:B0-----:R-:W-:-:S05]  /*7c60*/  IADD3 R8, P1, R222, R4, RZ ;  /* 0x00000004de087210 */ /* 0x001fca0007f3e0ff */
[----:B------:R-:W-:-:S05]  /*7c70*/  IMAD.X R9, R198, 0x1, R0, P1 ;  /* 0x00000001c6097824 */ /* 0x000fca00008e0600 */
[----:B------:R4:W2:Y:S02]  /*7c80*/  @!P0 LDG.E.U16 R172, desc[UR14][R8.64] ;  /* 0x0000000e08ac8981 */ /* 0x0008a4000c1e1500 */
[----:B----4-:R-:W-:-:S05]  /*7c90*/  IADD3 R8, P1, R226, R4, RZ ;  /* 0x00000004e2087210 */ /* 0x010fca0007f3e0ff */
[----:B------:R-:W-:-:S05]  /*7ca0*/  IMAD.X R9, R221, 0x1, R0, P1 ;  /* 0x00000001dd097824 */ /* 0x000fca00008e0600 */
[----:B------:R0:W4:Y:S02]  /*7cb0*/  @!P0 LDG.E.U16 R171, desc[UR14][R8.64] ;  /* 0x0000000e08ab8981 */ /* 0x000124000c1e1500 */
[----:B0-----:R-:W-:-:S05]  /*7cc0*/  IADD3 R8, P1, R24, R4, RZ ;  /* 0x0000000418087210 */ /* 0x001fca0007f3e0ff */
[--C-:B------:R-:W-:Y:S01]  /*7cd0*/  IMAD.X R9, R25, 0x1, R0.reuse, P1 ;  /* 0x0000000119097824 */ /* 0x100fe200008e0600 */
[----:B------:R0:W-:Y:S04]  /*7ce0*/  STL [R1+0x36c], R7 ;  /* 0x00036c0701007387 */ /* 0x0001e80000100800 */
[----:B------:R1:W4:Y:S02]  /*7cf0*/  @!P0 LDG.E.U16 R170, desc[UR14][R8.64] ;  /* 0x0000000e08aa8981 */ /* 0x000324000c1e1500 */
[----:B-1----:R-:W-:Y:S02]  /*7d00*/  IADD3 R8, P1, R7, R4, RZ ;  /* 0x0000000407087210 */ /* 0x002fe40007f3e0ff */
[----:B0-----:R-:W2:Y:S03]  /*7d10*/  LDL.LU R7, [R1+0x2ac] ;  /* 0x0002ac0001077983 */ /* 0x001ea60000300800 */
[----:B------:R-:W-:Y:S01]  /*7d20*/  IMAD.X R9, R6, 0x1, R0, P1 ;  /* 0x0000000106097824 */ /* 0x000fe200008e0600 */
[----:B------:R0:W-:Y:S04]  /*7d30*/  STL [R1+0x370], R6 ;  /* 0x0003700601007387 */ /* 0x0001e80000100800 */
[----:B0-----:R-:W4:Y:S01]  /*7d40*/  LDL.LU R6, [R1+0x20c] ;  /* 0x00020c0001067983 */ /* 0x001f220000300800 */
[----:B------:R-:W-:-:S06]  /*7d50*/  PRMT R169, RZ, 0x7610, R169 ;  /* 0x00007610ffa97816 */ /* 0x000fcc00000000a9 */
[----:B------:R0:W4:Y:S01]  /*7d60*/  @!P0 LDG.E.U16 R169, desc[UR14][R8.64] ;  /* 0x0000000e08a98981 */ /* 0x000122000c1e1500 */
[----:B------:R-:W-:Y:S02]  /*7d70*/  PRMT R168, RZ, 0x7610, R168 ;  /* 0x00007610ffa87816 */ /* 0x000fe400000000a8 */
[----:B0-----:R-:W-:-:S05]  /*7d80*/  IADD3 R8, P1, R14, R4, RZ ;  /* 0x000000040e087210 */ /* 0x001fca0007f3e0ff */
[----:B------:R-:W-:-:S05]  /*7d90*/  IMAD.X R9, R3, 0x1, R0, P1 ;  /* 0x0000000103097824 */ /* 0x000fca00008e0600 */
[----:B------:R0:W4:Y:S01]  /*7da0*/  @!P0 LDG.E.U16 R168, desc[UR14][R8.64] ;  /* 0x0000000e08a88981 */ /* 0x000122000c1e1500 */
[----:B------:R-:W-:Y:S02]  /*7db0*/  PRMT R167, RZ, 0x7610, R167 ;  /* 0x00007610ffa77816 */ /* 0x000fe400000000a7 */
[----:B0-----:R-:W-:-:S05]  /*7dc0*/  IADD3 R8, P1, R196, R4, RZ ;  /* 0x00000004c4087210 */ /* 0x001fca0007f3e0ff */
[----:B------:R-:W-:-:S05]  /*7dd0*/  IMAD.X R9, R218, 0x1, R0, P1 ;  /* 0x00000001da097824 */ /* 0x000fca00008e0600 */
[----:B------:R3:W4:Y:S01]  /*7de0*/  @!P0 LDG.E.U16 R167, desc[UR14][R8.64] ;  /* 0x0000000e08a78981 */ /* 0x000722000c1e1500 */
[----:B------:R-:W-:Y:S02]  /*7df0*/  PRMT R166, RZ, 0x7610, R166 ;  /* 0x00007610ffa67816 */ /* 0x000fe400000000a6 */
[----:B---3--:R-:W-:-:S05]  /*7e00*/  IADD3 R8, P1, R2, R4, RZ ;  /* 0x0000000402087210 */ /* 0x008fca0007f3e0ff */
[----:B------:R-:W-:-:S05]  /*7e10*/  IMAD.X R9, R217, 0x1, R0, P1 ;  /* 0x00000001d9097824 */ /* 0x000fca00008e0600 */
[----:B------:R2:W3:Y:S01]  /*7e20*/  @!P0 LDG.E.U16 R166, desc[UR14][R8.64] ;  /* 0x0000000e08a68981 */ /* 0x0004e2000c1e1500 */
[----:B------:R-:W-:-:S03]  /*7e30*/  PRMT R165, RZ, 0x7610, R165 ;  /* 0x00007610ffa57816 */ /* 0x000fc600000000a5 */
[----:B------:R0:W-:Y:S04]  /*7e40*/  STL [R1+0x378], R14 ;  /* 0x0003780e01007387 */ /* 0x0001e80000100800 */
[----:B------:R1:W-:Y:S04]  /*7e50*/  STS.U16 [R28+UR12+0x4380], R193 ;  /* 0x004380c11c007988 */ /* 0x0003e8000800040c */
[----:B0-----:R-:W3:Y:S04]  /*7e60*/  LDL.LU R14, [R1+0x2a8] ;  /* 0x0002a800010e7983 */ /* 0x001ee80000300800 */
[----:B------:R-:W-:Y:S04]  /*7e70*/  STL [R1+0x37c], R3 ;  /* 0x00037c0301007387 */ /* 0x000fe80000100800 */
[----:B------:R-:W-:Y:S01]  /*7e80*/  STL [R1+0x38c], R196 ;  /* 0x00038cc401007387 */ /* 0x000fe20000100800 */
[----:B-1----:R-:W-:-:S03]  /*7e90*/  IMAD.MOV.U32 R193, RZ, RZ, R26 ;  /* 0x000000ffffc17224 */ /* 0x002fc600078e001a */
[----:B------:R0:W-:Y:S04]  /*7ea0*/  STS.U16 [R28+UR12+0x4780], R192 ;  /* 0x004780c01c007988 */ /* 0x0001e8000800040c */
[----:B------:R-:W-:Y:S04]  /*7eb0*/  STL [R1+0x3a0], R218 ;  /* 0x0003a0da01007387 */ /* 0x000fe80000100800 */
[----:B------:R1:W-:Y:S01]  /*7ec0*/  STS.U16 [R28+UR12+0x4b80], R191 ;  /* 0x004b80bf1c007988 */ /* 0x0003e2000800040c */
[----:B0-----:R-:W-:-:S03]  /*7ed0*/  IMAD.MOV.U32 R192, RZ, RZ, R25 ;  /* 0x000000ffffc07224 */ /* 0x001fc600078e0019 */
[----:B------:R-:W3:Y:S04]  /*7ee0*/  LDL.LU R251, [R1+0x304] ;  /* 0x0003040001fb7983 */ /* 0x000ee80000300800 */
[----:B------:R-:W3:Y:S01]  /*7ef0*/  LDL.LU R3, [R1+0x29c] ;  /* 0x00029c0001037983 */ /* 0x000ee20000300800 */
[----:B-1----:R-:W-:-:S03]  /*7f00*/  IMAD.MOV.U32 R191, RZ, RZ, R24 ;  /* 0x000000ffffbf7224 */ /* 0x002fc600078e0018 */
[----:B------:R-:W3:Y:S04]  /*7f10*/  LDL.LU.64 R24, [R1] ;  /* 0x0000000001187983 */ /* 0x000ee80000300a00 */
[----:B------:R0:W-:Y:S01]  /*7f20*/  STS.U16 [R28+UR12+0x4f80], R161 ;  /* 0x004f80a11c007988 */ /* 0x0001e2000800040c */
[----:B--2---:R-:W-:-:S05]  /*7f30*/  IADD3 R8, P1, R7, R4, RZ ;  /* 0x0000000407087210 */ /* 0x004fca0007f3e0ff */
[----:B----4-:R-:W-:-:S05]  /*7f40*/  IMAD.X R9, R6, 0x1, R0, P1 ;  /* 0x0000000106097824 */ /* 0x010fca00008e0600 */
[----:B------:R1:W2:Y:S02]  /*7f50*/  @!P0 LDG.E.U16 R165, desc[UR14][R8.64] ;  /* 0x0000000e08a58981 */ /* 0x0002a4000c1e1500 */
[----:B-1----:R-:W-:Y:S02]  /*7f60*/  IADD3 R8, P1, R27, R4, RZ ;  /* 0x000000041b087210 */ /* 0x002fe40007f3e0ff */
[----:B------:R-:W4:Y:S04]  /*7f70*/  LDL.LU.64 R26, [R1+0x8] ;  /* 0x00000800011a7983 */ /* 0x000f280000300a00 */
[----:B0-----:R-:W4:Y:S04]  /*7f80*/  LDL.LU.64 R28, [R1+0x10] ;  /* 0x00001000011c7983 */ /* 0x001f280000300a00 */
[----:B------:R-:W4:Y:S04]  /*7f90*/  LDL.LU.64 R30, [R1+0x18] ;  /* 0x00001800011e7983 */ /* 0x000f280000300a00 */
        /* <DEDUP_REMOVED lines=60> */
[----:B------:R-:W2:Y:S04]  /*8360*/  LDL.LU R236, [R1+0x234] ;  /* 0x0002340001ec7983 */ /* 0x000ea80000300800 */
[----:B------:R-:W4:Y:S04]  /*8370*/  LDL.LU R202, [R1+0x240] ;  /* 0x0002400001ca7983 */ /* 0x000f280000300800 */
        /* <DEDUP_REMOVED lines=17> */
[----:B------:R0:W-:Y:S04]  /*8490*/  STS.U16 [R5+UR12+0x400], R174 ;  /* 0x000400ae05007988 */ /* 0x0001e8000800040c */
[----:B------:R1:W-:Y:S04]  /*84a0*/  STS.U16 [R5+UR12+0x600], R175 ;  /* 0x000600af05007988 */ /* 0x0003e8000800040c */
[----:B0-----:R-:W4:Y:S04]  /*84b0*/  LDL.LU R174, [R1+0x230] ;  /* 0x0002300001ae7983 */ /* 0x001f280000300800 */
[----:B-1----:R-:W4:Y:S01]  /*84c0*/  LDL.LU R175, [R1+0x2d0] ;  /* 0x0002d00001af7983 */ /* 0x002f220000300800 */
[----:B------:R-:W-:Y:S01]  /*84d0*/  PRMT R164, RZ, 0x7610, R164 ;  /* 0x00007610ffa47816 */ /* 0x000fe200000000a4 */
[----:B---3--:R-:W-:-:S05]  /*84e0*/  IMAD.X R9, R14, 0x1, R0, P1 ;  /* 0x000000010e097824 */ /* 0x008fca00008e0600 */
[----:B------:R0:W3:Y:S04]  /*84f0*/  @!P0 LDG.E.U16 R164, desc[UR14][R8.64] ;  /* 0x0000000e08a48981 */ /* 0x0000e8000c1e1500 */
[----:B------:R1:W-:Y:S01]  /*8500*/  STS.U16 [R5+UR12+0x200], R163 ;  /* 0x000200a305007988 */ /* 0x0003e2000800040c */
[----:B0-----:R-:W-:Y:S02]  /*8510*/  IADD3 R8, P1, R216, R4, RZ ;  /* 0x00000004d8087210 */ /* 0x001fe40007f3e0ff */
[----:B-1----:R-:W-:-:S03]  /*8520*/  PRMT R163, RZ, 0x7610, R163 ;  /* 0x00007610ffa37816 */ /* 0x002fc600000000a3 */
[----:B------:R-:W-:Y:S01]  /*8530*/  IMAD.X R9, R215, 0x1, R0, P1 ;  /* 0x00000001d7097824 */ /* 0x000fe200008e0600 */
[----:B------:R0:W-:Y:S04]  /*8540*/  STS.U16 [R5+UR12], R162 ;  /* 0x000000a205007988 */ /* 0x0001e8000800040c */
[----:B------:R1:W3:Y:S01]  /*8550*/  @!P0 LDG.E.U16 R163, desc[UR14][R8.64] ;  /* 0x0000000e08a38981 */ /* 0x0002e2000c1e1500 */
[----:B0-----:R-:W-:Y:S02]  /*8560*/  PRMT R162, RZ, 0x7610, R162 ;  /* 0x00007610ffa27816 */ /* 0x001fe400000000a2 */
[----:B-1----:R-:W-:-:S05]  /*8570*/  IADD3 R8, P1, R3, R4, RZ ;  /* 0x0000000403087210 */ /* 0x002fca0007f3e0ff */
[----:B------:R-:W-:-:S05]  /*8580*/  IMAD.X R9, R252, 0x1, R0, P1 ;  /* 0x00000001fc097824 */ /* 0x000fca00008e0600 */
[----:B------:R0:W3:Y:S01]  /*8590*/  @!P0 LDG.E.U16 R162, desc[UR14][R8.64] ;  /* 0x0000000e08a28981 */ /* 0x0000e2000c1e1500 */
[----:B------:R-:W-:Y:S02]  /*85a0*/  PRMT R161, RZ, 0x7610, R161 ;  /* 0x00007610ffa17816 */ /* 0x000fe400000000a1 */
[----:B0-----:R-:W-:Y:S02]  /*85b0*/  IADD3 R8, P1, R251, R4, RZ ;  /* 0x00000004fb087210 */ /* 0x001fe40007f3e0ff */
[----:B------:R-:W-:Y:S02]  /*85c0*/  PRMT R160, RZ, 0x7610, R160 ;  /* 0x00007610ffa07816 */ /* 0x000fe400000000a0 */
[----:B------:R-:W-:Y:S02]  /*85d0*/  PRMT R159, RZ, 0x7610, R159 ;  /* 0x00007610ff9f7816 */ /* 0x000fe4000000009f */
[----:B------:R-:W-:Y:S02]  /*85e0*/  PRMT R158, RZ, 0x7610, R158 ;  /* 0x00007610ff9e7816 */ /* 0x000fe4000000009e */
[----:B------:R-:W-:-:S02]  /*85f0*/  PRMT R157, RZ, 0x7610, R157 ;  /* 0x00007610ff9d7816 */ /* 0x000fc4000000009d */
[----:B------:R-:W-:Y:S02]  /*8600*/  PRMT R156, RZ, 0x7610, R156 ;  /* 0x00007610ff9c7816 */ /* 0x000fe4000000009c */
[----:B------:R-:W-:Y:S02]  /*8610*/  PRMT R155, RZ, 0x7610, R155 ;  /* 0x00007610ff9b7816 */ /* 0x000fe4000000009b */
[----:B------:R-:W-:Y:S02]  /*8620*/  PRMT R154, RZ, 0x7610, R154 ;  /* 0x00007610ff9a7816 */ /* 0x000fe4000000009a */
[----:B------:R-:W-:Y:S02]  /*8630*/  PRMT R153, RZ, 0x7610, R153 ;  /* 0x00007610ff997816 */ /* 0x000fe40000000099 */
[----:B------:R-:W-:Y:S02]  /*8640*/  PRMT R152, RZ, 0x7610, R152 ;  /* 0x00007610ff987816 */ /* 0x000fe40000000098 */
[----:B------:R-:W-:-:S02]  /*8650*/  PRMT R23, RZ, 0x7610, R23 ;  /* 0x00007610ff177816 */ /* 0x000fc40000000017 */
[----:B------:R-:W-:Y:S02]  /*8660*/  PRMT R22, RZ, 0x7610, R22 ;  /* 0x00007610ff167816 */ /* 0x000fe40000000016 */
[----:B------:R-:W-:Y:S02]  /*8670*/  PRMT R21, RZ, 0x7610, R21 ;  /* 0x00007610ff157816 */ /* 0x000fe40000000015 */
[----:B------:R-:W-:Y:S01]  /*8680*/  PRMT R20, RZ, 0x7610, R20 ;  /* 0x00007610ff147816 */ /* 0x000fe20000000014 */
[----:B------:R0:W-:Y:S02]  /*8690*/  STS.U16 [R5+UR12+0x2200], R19 ;  /* 0x0022001305007988 */ /* 0x0001e4000800040c */
[----:B0-----:R-:W-:Y:S02]  /*86a0*/  PRMT R19, RZ, 0x7610, R19 ;  /* 0x00007610ff137816 */ /* 0x001fe40000000013 */
[----:B------:R0:W-:Y:S02]  /*86b0*/  STS.U16 [R5+UR12+0x2400], R18 ;  /* 0x0024001205007988 */ /* 0x0001e4000800040c */
[----:B0-----:R-:W-:-:S02]  /*86c0*/  PRMT R18, RZ, 0x7610, R18 ;  /* 0x00007610ff127816 */ /* 0x001fc40000000012 */
[----:B------:R0:W-:Y:S01]  /*86d0*/  STS.U16 [R5+UR12+0x2600], R17 ;  /* 0x0026001105007988 */ /* 0x0001e2000800040c */
[----:B--2---:R-:W-:-:S05]  /*86e0*/  IMAD.X R9, R214, 0x1, R0, P1 ;  /* 0x00000001d6097824 */ /* 0x004fca00008e0600 */
[----:B------:R1:W2:Y:S02]  /*86f0*/  @!P0 LDG.E.U16 R161, desc[UR14][R8.64] ;  /* 0x0000000e08a18981 */ /* 0x0002a4000c1e1500 */
[----:B-1----:R-:W-:-:S05]  /*8700*/  IADD3 R8, P1, R249, R4, RZ ;  /* 0x00000004f9087210 */ /* 0x002fca0007f3e0ff */
[----:B------:R-:W-:-:S05]  /*8710*/  IMAD.X R9, R213, 0x1, R0, P1 ;  /* 0x00000001d5097824 */ /* 0x000fca00008e0600 */
[----:B------:R4:W2:Y:S02]  /*8720*/  @!P0 LDG.E.U16 R160, desc[UR14][R8.64] ;  /* 0x0000000e08a08981 */ /* 0x0008a4000c1e1500 */
[----:B----4-:R-:W-:-:S05]  /*8730*/  IADD3 R8, P1, R196, R4, RZ ;  /* 0x00000004c4087210 */ /* 0x010fca0007f3e0ff */
[----:B------:R-:W-:-:S05]  /*8740*/  IMAD.X R9, R248, 0x1, R0, P1 ;  /* 0x00000001f8097824 */ /* 0x000fca00008e0600 */
[----:B------:R1:W4:Y:S02]  /*8750*/  @!P0 LDG.E.U16 R159, desc[UR14][R8.64] ;  /* 0x0000000e089f8981 */ /* 0x000324000c1e1500 */
[----:B-1----:R-:W-:-:S05]  /*8760*/  IADD3 R8, P1, R250, R4, RZ ;  /* 0x00000004fa087210 */ /* 0x002fca0007f3e0ff */
        /* <DEDUP_REMOVED lines=37> */
[----:B------:R1:W4:Y:S01]  /*89c0*/  @!P0 LDG.E.U16 R18, desc[UR14][R8.64] ;  /* 0x0000000e08128981 */ /* 0x000322000c1e1500 */
[----:B0-----:R-:W-:Y:S02]  /*89d0*/  PRMT R17, RZ, 0x7610, R17 ;  /* 0x00007610ff117816 */ /* 0x001fe40000000011 */
[----:B-1----:R-:W-:-:S05]  /*89e0*/  IADD3 R8, P1, R228, R4, RZ ;  /* 0x00000004e4087210 */ /* 0x002fca0007f3e0ff */
[----:B------:R-:W-:Y:S01]  /*89f0*/  IMAD.X R9, R201, 0x1, R0, P1 ;  /* 0x00000001c9097824 */ /* 0x000fe200008e0600 */
[----:B------:R0:W-:Y:S04]  /*8a00*/  STS.U16 [R5+UR12+0x1600], R16 ;  /* 0x0016001005007988 */ /* 0x0001e8000800040c */
        /* <DEDUP_REMOVED lines=28> */
[----:B------:R-:W-:-:S05]  /*8bd0*/  IMAD.X R9, R197, 0x1, R0, P1 ;  /* 0x00000001c5097824 */ /* 0x000fca00008e0600 */
[----:B------:R-:W4:Y:S04]  /*8be0*/  @!P0 LDG.E.U16 R10, desc[UR14][R8.64] ;  /* 0x0000000e080a8981 */ /* 0x000f28000c1e1500 */
[----:B------:R0:W-:Y:S04]  /*8bf0*/  STS.U16 [R5+UR12+0x800], R183 ;  /* 0x000800b705007988 */ /* 0x0001e8000800040c */
[----:B------:R1:W-:Y:S01]  /*8c00*/  STS.U16 [R5+UR12+0xa00], R182 ;  /* 0x000a00b605007988 */ /* 0x0003e2000800040c */
[----:B0-----:R-:W-:-:S03]  /*8c10*/  LOP3.LUT R183, R5, 0x20, RZ, 0x3c, !PT ;  /* 0x0000002005b77812 */ /* 0x001fc600078e3cff */
[----:B------:R-:W-:Y:S04]  /*8c20*/  STS.U16 [R5+UR12+0xc00], R181 ;  /* 0x000c00b505007988 */ /* 0x000fe8000800040c */
        /* <DEDUP_REMOVED lines=22> */
[----:B---3--:R-:W-:Y:S04]  /*8d90*/  STS.U16 [R183+UR12+0xb00], R164 ;  /* 0x000b00a4b7007988 */ /* 0x008fe8000800040c */
[----:B------:R-:W-:Y:S04]  /*8da0*/  STS.U16 [R183+UR12+0xd00], R163 ;  /* 0x000d00a3b7007988 */ /* 0x000fe8000800040c */
[----:B------:R-:W-:Y:S04]  /*8db0*/  STS.U16 [R183+UR12+0xf00], R162 ;  /* 0x000f00a2b7007988 */ /* 0x000fe8000800040c */
[----:B--2---:R-:W-:Y:S04]  /*8dc0*/  STS.U16 [R183+UR12+0x1100], R161 ;  /* 0x001100a1b7007988 */ /* 0x004fe8000800040c */
[----:B------:R-:W-:Y:S04]  /*8dd0*/  STS.U16 [R183+UR12+0x1300], R160 ;  /* 0x001300a0b7007988 */ /* 0x000fe8000800040c */
[----:B----4-:R-:W-:Y:S04]  /*8de0*/  STS.U16 [R183+UR12+0x1500], R159 ;  /* 0x0015009fb7007988 */ /* 0x010fe8000800040c */
        /* <DEDUP_REMOVED lines=18> */
[----:B------:R0:W-:Y:S04]  /*8f10*/  STS.U16 [R183+UR12+0x3b00], R11 ;  /* 0x003b000bb7007988 */ /* 0x0001e8000800040c */
[----:B------:R2:W-:Y:S01]  /*8f20*/  STS.U16 [R183+UR12+0x3d00], R10 ;  /* 0x003d000ab7007988 */ /* 0x0005e2000800040c */
[----:B------:R3:W-:Y:S06]  /*8f30*/  MEMBAR.ALL.CTA ;  /* 0x0000000000007992 */ /* 0x0007ec0000008000 */
[----:B---3--:R-:W3:Y:S01]  /*8f40*/  FENCE.VIEW.ASYNC.S ;  /* 0x00000000000073c6 */ /* 0x008ee20000000000 */
[----:B-1----:R-:W-:-:S04]  /*8f50*/  IMAD.U32 R182, RZ, RZ, UR12 ;  /* 0x0000000cffb67e24 */ /* 0x002fc8000f8e00ff */
[----:B------:R-:W-:-:S05]  /*8f60*/  VIADD R182, R182, 0x4000 ;  /* 0x00004000b6b67836 */ /* 0x000fca0000000000 */
[----:B------:R-:W-:Y:S01]  /*8f70*/  SHF.R.U32.HI R182, RZ, 0x4, R182 ;  /* 0x00000004ffb67819 */ /* 0x000fe200000116b6 */
[----:B---3--:R-:W-:Y:S03]  /*8f80*/  BAR.SYNC.DEFER_BLOCKING 0x0 ;  /* 0x0000000000007b1d */ /* 0x008fe60000010000 */
[----:B------:R-:W-:-:S04]  /*8f90*/  SGXT.U32 R182, R182, 0xe ;  /* 0x0000000eb6b6781a */ /* 0x000fc80000000000 */
[----:B------:R-:W-:Y:S01]  /*8fa0*/  R2UR UR4, R182 ;  /* 0x00000000b60472ca */ /* 0x000fe200000e0000 */
[----:B------:R-:W-:Y:S01]  /*8fb0*/  UMOV UR5, 0x40000040 ;  /* 0x4000004000057882 */ /* 0x000fe20000000000 */
[----:B------:R-:W-:-:S11]  /*8fc0*/  WARPGROUP.ARRIVE ;  /* 0x00000000000079c5 */ /* 0x000fd60000000000 */
[----:B------:R-:W-:Y:S03]  /*8fd0*/  HGMMA.64x256x16.F32 R24, gdesc[UR4].tnspA, R24, gsb0 ;  /* 0x23e00000041879f0 */ /* 0x000fe60008000818 */
[----:B------:R-:W-:Y:S02]  /*8fe0*/  WARPGROUP.DEPBAR.LE gsb0, 0x0 ;  /* 0x00008000000079c5 */ /* 0x000fe40000010000 */
[----:B------:R-:W-:-:S15]  /*8ff0*/  WARPGROUP.ARRIVE ;  /* 0x00000000000079c5 */ /* 0x000fde0000000000 */
[----:B------:R-:W-:-:S08]  /*9000*/  NOP ;  /* 0x0000000000007918 */ /* 0x000fd00000000000 */
[----:B------:R-:W-:Y:S01]  /*9010*/  HGMMA.64x256x16.F32 R24, gdesc[UR8].tnspA, R24, gsb0 ;  /* 0x23e00000081879f0 */ /* 0x000fe20008000818 */
[----:B0-----:R-:W-:Y:S02]  /*9020*/  IMAD.MOV.U32 R11, RZ, RZ, R193 ;  /* 0x000000ffff0b7224 */ /* 0x001fe400078e00c1 */
[----:B------:R-:W-:Y:S02]  /*9030*/  IMAD.MOV.U32 R9, RZ, RZ, R191 ;  /* 0x000000ffff097224 */ /* 0x000fe400078e00bf */
[----:B------:R-:W-:Y:S02]  /*9040*/  IMAD.MOV.U32 R8, RZ, RZ, R192 ;  /* 0x000000ffff087224 */ /* 0x000fe400078e00c0 */
[----:B------:R-:W-:Y:S02]  /*9050*/  IMAD.MOV.U32 R13, RZ, RZ, R175 ;  /* 0x000000ffff0d7224 */ /* 0x000fe400078e00af */
[----:B------:R-:W-:Y:S01]  /*9060*/  IMAD.MOV.U32 R12, RZ, RZ, R174 ;  /* 0x000000ffff0c7224 */ /* 0x000fe200078e00ae */
[----:B------:R-:W-:Y:S01]  /*9070*/  LOP3.LUT R9, R9, R8, RZ, 0x3c, !PT ;  /* 0x0000000809097212 */ /* 0x000fe200078e3cff */
[----:B--2---:R-:W-:-:S03]  /*9080*/  IMAD.MOV.U32 R10, RZ, RZ, R11 ;  /* 0x000000ffff0a7224 */ /* 0x004fc600078e000b */
[----:B------:R-:W-:Y:S01]  /*9090*/  LOP3.LUT R8, R9, R8, RZ, 0x3c, !PT ;  /* 0x0000000809087212 */ /* 0x000fe200078e3cff */
[----:B------:R-:W-:-:S03]  /*90a0*/  IMAD.MOV.U32 R11, RZ, RZ, R219 ;  /* 0x000000ffff0b7224 */ /* 0x000fc600078e00db */
[----:B------:R-:W-:Y:S01]  /*90b0*/  LOP3.LUT R9, R9, R8, RZ, 0x3c, !PT ;  /* 0x0000000809097212 */ /* 0x000fe200078e3cff */
[----:B------:R-:W-:-:S04]  /*90c0*/  IMAD.WIDE R10, R195, 0x2, R10 ;  /* 0x00000002c30a7825 */ /* 0x000fc800078e020a */
[----:B------:R-:W-:-:S04]  /*90d0*/  IMAD.WIDE R8, R195, 0x2, R8 ;  /* 0x00000002c3087825 */ /* 0x000fc800078e0208 */
[----:B------:R-:W-:Y:S01]  /*90e0*/  IMAD.MOV.U32 R219, RZ, RZ, R11 ;  /* 0x000000ffffdb7224 */ /* 0x000fe200078e000b */
[----:B------:R-:W-:Y:S02]  /*90f0*/  WARPGROUP.DEPBAR.LE gsb0, 0x0 ;  /* 0x00008000000079c5 */ /* 0x000fe40000010000 */
[----:B------:R-:W-:Y:S04]  /*9100*/  STL.64 [R1], R24 ;  /* 0x0000001801007387 */ /* 0x000fe80000100a00 */
        /* <DEDUP_REMOVED lines=62> */
[----:B------:R0:W-:Y:S04]  /*94f0*/  STL.64 [R1+0x1f8], R150 ;  /* 0x0001f89601007387 */ /* 0x0001e80000100a00 */
[----:B0-----:R-:W2:Y:S04]  /*9500*/  LDL.LU.64 R150, [R1+0x600] ;  /* 0x0006000001967983 */ /* 0x001ea80000300a00 */
[----:B------:R-:W2:Y:S04]  /*9510*/  LDL.LU.64 R148, [R1+0x5f8] ;  /* 0x0005f80001947983 */ /* 0x000ea80000300a00 */
        /* <DEDUP_REMOVED lines=31> */
[----:B------:R-:W2:Y:S01]  /*9710*/  LDL.LU.64 R84, [R1+0x4f8] ;  /* 0x0004f80001547983 */ /* 0x000ea20000300a00 */
[----:B------:R-:W-:-:S03]  /*9720*/  IMAD.MOV.U32 R194, RZ, RZ, R75 ;  /* 0x000000ffffc27224 */ /* 0x000fc600078e004b */
[----:B------:R-:W2:Y:S01]  /*9730*/  LDL.LU.64 R82, [R1+0x4f0] ;  /* 0x0004f00001527983 */ /* 0x000ea20000300a00 */
[----:B------:R-:W-:-:S03]  /*9740*/  IMAD.MOV.U32 R193, RZ, RZ, R74 ;  /* 0x000000ffffc17224 */ /* 0x000fc600078e004a */
[----:B------:R-:W2:Y:S01]  /*9750*/  LDL.LU.64 R80, [R1+0x4e8] ;  /* 0x0004e80001507983 */ /* 0x000ea20000300a00 */
[----:B------:R-:W-:-:S03]  /*9760*/  IMAD.MOV.U32 R192, RZ, RZ, R73 ;  /* 0x000000ffffc07224 */ /* 0x000fc600078e0049 */
[----:B------:R-:W2:Y:S01]  /*9770*/  LDL.LU.64 R78, [R1+0x4e0] ;  /* 0x0004e000014e7983 */ /* 0x000ea20000300a00 */
[----:B------:R-:W-:-:S03]  /*9780*/  IMAD.MOV.U32 R191, RZ, RZ, R72 ;  /* 0x000000ffffbf7224 */ /* 0x000fc600078e0048 */
[----:B------:R-:W2:Y:S01]  /*9790*/  LDL.LU.64 R76, [R1+0x4d8] ;  /* 0x0004d800014c7983 */ /* 0x000ea20000300a00 */
[----:B------:R-:W-:Y:S02]  /*97a0*/  IMAD.MOV.U32 R190, RZ, RZ, R71 ;  /* 0x000000ffffbe7224 */ /* 0x000fe400078e0047 */
[----:B------:R-:W-:Y:S01]  /*97b0*/  IMAD.MOV.U32 R189, RZ, RZ, R70 ;  /* 0x000000ffffbd7224 */ /* 0x000fe200078e0046 */
[----:B------:R-:W2:Y:S01]  /*97c0*/  LDL.LU.64 R74, [R1+0x4d0] ;  /* 0x0004d000014a7983 */ /* 0x000ea20000300a00 */
[----:B------:R-:W-:Y:S02]  /*97d0*/  IMAD.MOV.U32 R188, RZ, RZ, R69 ;  /* 0x000000ffffbc7224 */ /* 0x000fe400078e0045 */
[----:B------:R-:W-:Y:S01]  /*97e0*/  IMAD.MOV.U32 R187, RZ, RZ, R68 ;  /* 0x000000ffffbb7224 */ /* 0x000fe200078e0044 */
[----:B------:R-:W2:Y:S01]  /*97f0*/  LDL.LU.64 R72, [R1+0x4c8] ;  /* 0x0004c80001487983 */ /* 0x000ea20000300a00 */
[----:B------:R-:W-:Y:S02]  /*9800*/  IMAD.MOV.U32 R186, RZ, RZ, R67 ;  /* 0x000000ffffba7224 */ /* 0x000fe400078e0043 */
[----:B------:R-:W-:Y:S01]  /*9810*/  IMAD.MOV.U32 R185, RZ, RZ, R66 ;  /* 0x000000ffffb97224 */ /* 0x000fe200078e0042 */
[----:B------:R-:W2:Y:S01]  /*9820*/  LDL.LU.64 R70, [R1+0x4c0] ;  /* 0x0004c00001467983 */ /* 0x000ea20000300a00 */
[----:B------:R-:W-:-:S02]  /*9830*/  IMAD.MOV.U32 R184, RZ, RZ, R65 ;  /* 0x000000ffffb87224 */ /* 0x000fc400078e0041 */
        /* <DEDUP_REMOVED lines=61> */
[----:B------:R-:W2:Y:S04]  /*9c10*/  LDL.LU.64 R28, [R1+0x418] ;  /* 0x00041800011c7983 */ /* 0x000ea80000300a00 */
[----:B------:R-:W2:Y:S04]  /*9c20*/  LDL.LU.64 R26, [R1+0x410] ;  /* 0x00041000011a7983 */ /* 0x000ea80000300a00 */
[----:B------:R-:W2:Y:S04]  /*9c30*/  LDL.LU.64 R24, [R1+0x408] ;  /* 0x0004080001187983 */ /* 0x000ea80000300a00 */
[----:B------:R-:W-:Y:S01]  /*9c40*/  STL [R1+0x224], R10 ;  /* 0x0002240a01007387 */ /* 0x000fe20000100800 */
[----:B------:R-:W-:-:S03]  /*9c50*/  IMAD.MOV.U32 R11, RZ, RZ, R226 ;  /* 0x000000ffff0b7224 */ /* 0x000fc600078e00e2 */
[----:B------:R-:W3:Y:S04]  /*9c60*/  LDL.LU R226, [R1+0x400] ;  /* 0x0004000001e27983 */ /* 0x000ee80000300800 */
[----:B------:R0:W-:Y:S04]  /*9c70*/  STL [R1+0x2cc], R8 ;  /* 0x0002cc0801007387 */ /* 0x0001e80000100800 */
[----:B------:R1:W-:Y:S01]  /*9c80*/  STL [R1+0x228], R9 ;  /* 0x0002280901007387 */ /* 0x0003e20000100800 */
[----:B0-----:R-:W-:Y:S02]  /*9c90*/  IMAD.MOV.U32 R8, RZ, RZ, R12 ;  /* 0x000000ffff087224 */ /* 0x001fe400078e000c */
[----:B-1----:R-:W-:-:S05]  /*9ca0*/  IMAD.MOV.U32 R9, RZ, RZ, R13 ;  /* 0x000000ffff097224 */ /* 0x002fca00078e000d */
[----:B------:R-:W-:Y:S01]  /*9cb0*/  LOP3.LUT R9, R9, R8, RZ, 0x3c, !PT ;  /* 0x0000000809097212 */ /* 0x000fe200078e3cff */
[----:B------:R-:W-:-:S03]  /*9cc0*/  IMAD.MOV.U32 R10, RZ, RZ, R11 ;  /* 0x000000ffff0a7224 */ /* 0x000fc600078e000b */
[----:B------:R-:W-:Y:S01]  /*9cd0*/  LOP3.LUT R8, R9, R8, RZ, 0x3c, !PT ;  /* 0x0000000809087212 */ /* 0x000fe200078e3cff */
[----:B------:R-:W-:-:S03]  /*9ce0*/  IMAD.MOV.U32 R11, RZ, RZ, R221 ;  /* 0x000000ffff0b7224 */ /* 0x000fc600078e00dd */
[----:B------:R-:W-:Y:S01]  /*9cf0*/  LOP3.LUT R9, R9, R8, RZ, 0x3c, !PT ;  /* 0x0000000809097212 */ /* 0x000fe200078e3cff */
[----:B------:R-:W-:-:S04]  /*9d00*/  IMAD.WIDE R10, R195, 0x2, R10 ;  /* 0x00000002c30a7825 */ /* 0x000fc800078e020a */
[----:B------:R-:W-:Y:S01]  /*9d10*/  IMAD.WIDE R8, R195, 0x2, R8 ;  /* 0x00000002c3087825 */ /* 0x000fe200078e0208 */
[----:B------:R-:W-:Y:S03]  /*9d20*/  STL [R1+0x22c], R10 ;  /* 0x00022c0a01007387 */ /* 0x000fe60000100800 */
[----:B------:R-:W-:Y:S02]  /*9d30*/  IMAD.MOV.U32 R221, RZ, RZ, R11 ;  /* 0x000000ffffdd7224 */ /* 0x000fe400078e000b */
[----:B------:R-:W-:Y:S02]  /*9d40*/  IMAD.MOV.U32 R11, RZ, RZ, R236 ;  /* 0x000000ffff0b7224 */ /* 0x000fe400078e00ec */
[----:B------:R-:W4:Y:S04]  /*9d50*/  LDL.LU R236, [R1+0x3fc] ;  /* 0x0003fc0001ec7983 */ /* 0x000f280000300800 */
[----:B------:R0:W-:Y:S04]  /*9d60*/  STL [R1+0x2d0], R8 ;  /* 0x0002d00801007387 */ /* 0x0001e80000100800 */
[----:B------:R1:W-:Y:S01]  /*9d70*/  STL [R1+0x230], R9 ;  /* 0x0002300901007387 */ /* 0x0003e20000100800 */
[----:B0-----:R-:W-:-:S03]  /*9d80*/  IMAD.MOV.U32 R8, RZ, RZ, R233 ;  /* 0x000000ffff087224 */ /* 0x001fc600078e00e9 */
[----:B------:R-:W2:Y:S04]  /*9d90*/  LDL.LU R233, [R1+0x3f8] ;  /* 0x0003f80001e97983 */ /* 0x000ea80000300800 */
[----:B-1----:R-:W3:Y:S01]  /*9da0*/  LDL.LU R9, [R1+0x2d4] ;  /* 0x0002d40001097983 */ /* 0x002ee20000300800 */
[----:B------:R-:W-:Y:S02]  /*9db0*/  IMAD.MOV.U32 R10, RZ, RZ, R11 ;  /* 0x000000ffff0a7224 */ /* 0x000fe400078e000b */
[----:B------:R-:W-:Y:S02]  /*9dc0*/  IMAD.MOV.U32 R11, RZ, RZ, R223 ;  /* 0x000000ffff0b7224 */ /* 0x000fe400078e00df */
[----:B------:R-:W-:-:S04]  /*9dd0*/  IMAD.WIDE R10, R195, 0x2, R10 ;  /* 0x00000002c30a7825 */ /* 0x000fc800078e020a */
[----:B------:R-:W-:Y:S01]  /*9de0*/  IMAD.MOV.U32 R223, RZ, RZ, R11 ;  /* 0x000000ffffdf7224 */ /* 0x000fe200078e000b */
[----:B------:R0:W-:Y:S01]  /*9df0*/  STL [R1+0x234], R10 ;  /* 0x0002340a01007387 */ /* 0x0001e20000100800 */
[----:B------:R-:W-:-:S03]  /*9e00*/  IMAD.MOV.U32 R11, RZ, RZ, R229 ;  /* 0x000000ffff0b7224 */ /* 0x000fc600078e00e5 */
[----:B------:R-:W2:Y:S01]  /*9e10*/  LDL.LU R229, [R1+0x3f4] ;  /* 0x0003f40001e57983 */ /* 0x000ea20000300800 */
[----:B0-----:R-:W-:Y:S02]  /*9e20*/  IMAD.MOV.U32 R10, RZ, RZ, R11 ;  /* 0x000000ffff0a7224 */ /* 0x001fe400078e000b */
[----:B------:R-:W-:Y:S02]  /*9e30*/  IMAD.MOV.U32 R11, RZ, RZ, R225 ;  /* 0x000000ffff0b7224 */ /* 0x000fe400078e00e1 */
[----:B------:R-:W-:-:S04]  /*9e40*/  IMAD.WIDE R10, R195, 0x2, R10 ;  /* 0x00000002c30a7825 */ /* 0x000fc800078e020a */
[----:B------:R-:W-:Y:S01]  /*9e50*/  IMAD.MOV.U32 R225, RZ, RZ, R11 ;  /* 0x000000ffffe17224 */ /* 0x000fe200078e000b */
[----:B---3--:R-:W-:-:S04]  /*9e60*/  LOP3.LUT R9, R9, R8, RZ, 0x3c, !PT ;  /* 0x0000000809097212 */ /* 0x008fc800078e3cff */
[----:B------:R-:W-:-:S04]  /*9e70*/  LOP3.LUT R8, R9, R8, RZ, 0x3c, !PT ;  /* 0x0000000809087212 */ /* 0x000fc800078e3cff */
[----:B------:R-:W-:-:S03]  /*9e80*/  LOP3.LUT R9, R9, R8, RZ, 0x3c, !PT ;  /* 0x0000000809097212 */ /* 0x000fc600078e3cff */
[----:B------:R-:W-:-:S05]  /*9e90*/  IMAD.WIDE R8, R195, 0x2, R8 ;  /* 0x00000002c3087825 */ /* 0x000fca00078e0208 */
[----:B------:R0:W-:Y:S04]  /*9ea0*/  STL [R1+0x2d4], R8 ;  /* 0x0002d40801007387 */ /* 0x0001e80000100800 */
[----:B------:R1:W-:Y:S01]  /*9eb0*/  STL [R1+0x238], R9 ;  /* 0x0002380901007387 */ /* 0x0003e20000100800 */
[----:B0-----:R-:W-:Y:S02]  /*9ec0*/  IMAD.MOV.U32 R8, RZ, RZ, R202 ;  /* 0x000000ffff087224 */ /* 0x001fe400078e00ca */
[----:B-1----:R-:W-:Y:S01]  /*9ed0*/  IMAD.MOV.U32 R9, RZ, RZ, R230 ;  /* 0x000000ffff097224 */ /* 0x002fe200078e00e6 */
[----:B------:R-:W3:Y:S04]  /*9ee0*/  LDL.LU R202, [R1+0x3f0] ;  /* 0x0003f00001ca7983 */ /* 0x000ee80000300800 */
[-C--:B------:R-:W-:Y:S01]  /*9ef0*/  LOP3.LUT R9, R9, R8.reuse, RZ, 0x3c, !PT ;  /* 0x0000000809097212 */ /* 0x080fe200078e3cff */
[----:B------:R-:W3:Y:S03]  /*9f00*/  LDL.LU R230, [R1+0x3ec] ;  /* 0x0003ec0001e67983 */ /* 0x000ee60000300800 */
[C---:B------:R-:W-:Y:S01]  /*9f10*/  LOP3.LUT R8, R9.reuse, R8, RZ, 0x3c, !PT ;  /* 0x0000000809087212 */ /* 0x040fe200078e3cff */
[----:B------:R0:W-:Y:S03]  /*9f20*/  STL [R1+0x23c], R10 ;  /* 0x00023c0a01007387 */ /* 0x0001e60000100800 */
[----:B------:R-:W-:Y:S01]  /*9f30*/  LOP3.LUT R9, R9, R8, RZ, 0x3c, !PT ;  /* 0x0000000809097212 */ /* 0x000fe200078e3cff */
[----:B------:R-:W-:-:S02]  /*9f40*/  IMAD.MOV.U32 R11, RZ, RZ, R206 ;  /* 0x000000ffff0b7224 */ /* 0x000fc400078e00ce */
[C---:B------:R-:W-:Y:S01]  /*9f50*/  IMAD.WIDE R8, R195.reuse, 0x2, R8 ;  /* 0x00000002c3087825 */ /* 0x040fe200078e0208 */
[----:B------:R-:W3:Y:S03]  /*9f60*/  LDL.LU R206, [R1+0x3e8] ;  /* 0x0003e80001ce7983 */ /* 0x000ee60000300800 */
[----:B0-----:R-:W-:Y:S02]  /*9f70*/  IMAD.MOV.U32 R10, RZ, RZ, R11 ;  /* 0x000000ffff0a7224 */ /* 0x001fe400078e000b */
[----:B------:R-:W-:Y:S01]  /*9f80*/  IMAD.MOV.U32 R11, RZ, RZ, R227 ;  /* 0x000000ffff0b7224 */ /* 0x000fe200078e00e3 */
[----:B------:R4:W-:Y:S01]  /*9f90*/  STL [R1+0x2d8], R8 ;  /* 0x0002d80801007387 */ /* 0x0009e20000100800 */
[----:B------:R-:W-:-:S03]  /*9fa0*/  IMAD.WIDE R10, R195, 0x2, R10 ;  /* 0x00000002c30a7825 */ /* 0x000fc600078e020a */
[----:B------:R2:W-:Y:S01]  /*9fb0*/  STL [R1+0x240], R9 ;  /* 0x0002400901007387 */ /* 0x0005e20000100800 */
[----:B------:R-:W-:Y:S02]  /*9fc0*/  IMAD.MOV.U32 R227, RZ, RZ, R11 ;  /* 0x000000ffffe37224 */ /* 0x000fe400078e000b */
[----:B----4-:R-:W-:Y:S02]  /*9fd0*/  IMAD.MOV.U32 R8, RZ, RZ, R236 ;  /* 0x000000ffff087224 */ /* 0x010fe400078e00ec */
[----:B------:R-:W4:Y:S01]  /*9fe0*/  LDL.LU R236, [R1+0x3e4] ;  /* 0x0003e40001ec7983 */ /* 0x000f220000300800 */
[----:B--2---:R-:W-:-:S03]  /*9ff0*/  IMAD.MOV.U32 R9, RZ, RZ, R233 ;  /* 0x000000ffff097224 */ /* 0x004fc600078e00e9 */
[----:B------:R-:W2:Y:S04]  /*a000*/  LDL.LU R233, [R1+0x3e0] ;  /* 0x0003e00001e97983 */ /* 0x000ea80000300800 */
[----:B------:R-:W-:Y:S01]  /*a010*/  STL [R1+0x244], R10 ;  /* 0x0002440a01007387 */ /* 0x000fe20000100800 */
[----:B------:R-:W-:-:S03]  /*a020*/  LOP3.LUT R9, R9, R8, RZ, 0x3c, !PT ;  /* 0x0000000809097212 */ /* 0x000fc600078e3cff */
[----:B------:R-:W3:Y:S01]  /*a030*/  LDL.LU R11, [R1+0x24c] ;  /* 0x00024c00010b7983 */ /* 0x000ee20000300800 */
[----:B------:R-:W-:-:S04]  /*a040*/  LOP3.LUT R8, R9, R8, RZ, 0x3c, !PT ;  /* 0x0000000809087212 */ /* 0x000fc800078e3cff */
[----:B------:R-:W-:-:S03]  /*a050*/  LOP3.LUT R9, R9, R8, RZ, 0x3c, !PT ;  /* 0x0000000809097212 */ /* 0x000fc600078e3cff */
[----:B------:R-:W-:-:S05]  /*a060*/  IMAD.WIDE R8, R195, 0x2, R8 ;  /* 0x00000002c3087825 */ /* 0x000fca00078e0208 */
[----:B------:R0:W-:Y:S04]  /*a070*/  STL [R1+0x2dc], R8 ;  /* 0x0002dc0801007387 */ /* 0x0001e80000100800 */
[----:B------:R1:W-:Y:S01]  /*a080*/  STL [R1+0x248], R9 ;  /* 0x0002480901007387 */ /* 0x0003e20000100800 */
[----:B0-----:R-:W-:-:S03]  /*a090*/  IMAD.MOV.U32 R8, RZ, RZ, R238 ;  /* 0x000000ffff087224 */ /* 0x001fc600078e00ee */
[----:B------:R-:W2:Y:S01]  /*a0a0*/  LDL.LU R238, [R1+0x3dc] ;  /* 0x0003dc0001ee7983 */ /* 0x000ea20000300800 */
[----:B-1----:R-:W-:-:S03]  /*a0b0*/  IMAD.MOV.U32 R9, RZ, RZ, R204 ;  /* 0x000000ffff097224 */ /* 0x002fc600078e00cc */
[----:B------:R-:W2:Y:S02]  /*a0c0*/  LDL.LU R204, [R1+0x3d8] ;  /* 0x0003d80001cc7983 */ /* 0x000ea40000300800 */
[----:B------:R-:W-:-:S04]  /*a0d0*/  LOP3.LUT R9, R9, R8, RZ, 0x3c, !PT ;  /* 0x0000000809097212 */ /* 0x000fc800078e3cff */
[----:B------:R-:W-:-:S04]  /*a0e0*/  LOP3.LUT R8, R9, R8, RZ, 0x3c, !PT ;  /* 0x0000000809087212 */ /* 0x000fc800078e3cff */
[----:B------:R-:W-:-:S03]  /*a0f0*/  LOP3.LUT R9, R9, R8, RZ, 0x3c, !PT ;  /* 0x0000000809097212 */ /* 0x000fc600078e3cff */
[----:B------:R-:W-:-:S04]  /*a100*/  IMAD.WIDE R8, R195, 0x2, R8 ;  /* 0x00000002c3087825 */ /* 0x000fc800078e0208 */
[----:B---3--:R-:W-:Y:S02]  /*a110*/  IMAD.MOV.U32 R10, RZ, RZ, R11 ;  /* 0x000000ffff0a7224 */ /* 0x008fe400078e000b */
[----:B------:R-:W-:Y:S02]  /*a120*/  IMAD.MOV.U32 R11, RZ, RZ, R229 ;  /* 0x000000ffff0b7224 */ /* 0x000fe400078e00e5 */
[----:B------:R-:W-:-:S04]  /*a130*/  IMAD.WIDE R10, R195, 0x2, R10 ;  /* 0x00000002c30a7825 */ /* 0x000fc800078e020a */
[----:B------:R-:W-:Y:S01]  /*a140*/  IMAD.MOV.U32 R229, RZ, RZ, R11 ;  /* 0x000000ffffe57224 */ /* 0x000fe200078e000b */
[----:B------:R0:W-:Y:S01]  /*a150*/  STL [R1+0x24c], R10 ;  /* 0x00024c0a01007387 */ /* 0x0001e20000100800 */
[----:B------:R-:W-:-:S03]  /*a160*/  IMAD.MOV.U32 R11, RZ, RZ, R234 ;  /* 0x000000ffff0b7224 */ /* 0x000fc600078e00ea */
[----:B------:R-:W3:Y:S04]  /*a170*/  LDL.LU R234, [R1+0x3d4] ;  /* 0x0003d40001ea7983 */ /* 0x000ee80000300800 */
[----:B------:R1:W-:Y:S01]  /*a180*/  STL [R1+0x2e0], R8 ;  /* 0x0002e00801007387 */ /* 0x0003e20000100800 */
[----:B0-----:R-:W-:-:S03]  /*a190*/  IMAD.MOV.U32 R10, RZ, RZ, R11 ;  /* 0x000000ffff0a7224 */ /* 0x001fc600078e000b */
[----:B------:R4:W-:Y:S01]  /*a1a0*/  STL [R1+0x250], R9 ;  /* 0x0002500901007387 */ /* 0x0009e20000100800 */
[----:B------:R-:W-:Y:S02]  /*a1b0*/  IMAD.MOV.U32 R11, RZ, RZ, R231 ;  /* 0x000000ffff0b7224 */ /* 0x000fe400078e00e7 */
[----:B-1----:R-:W-:Y:S02]  /*a1c0*/  IMAD.MOV.U32 R8, RZ, RZ, R206 ;  /* 0x000000ffff087224 */ /* 0x002fe400078e00ce */
[----:B----4-:R-:W-:Y:S01]  /*a1d0*/  IMAD.MOV.U32 R9, RZ, RZ, R236 ;  /* 0x000000ffff097224 */ /* 0x010fe200078e00ec */
[----:B------:R-:W4:Y:S01]  /*a1e0*/  LDL.LU R206, [R1+0x3d0] ;  /* 0x0003d00001ce7983 */ /* 0x000f220000300800 */
[----:B------:R-:W-:-:S03]  /*a1f0*/  IMAD.WIDE R10, R195, 0x2, R10 ;  /* 0x00000002c30a7825 */ /* 0x000fc600078e020a */
[-C--:B------:R-:W-:Y:S01]  /*a200*/  LOP3.LUT R9, R9, R8.reuse, RZ, 0x3c, !PT ;  /* 0x0000000809097212 */ /* 0x080fe200078e3cff */
[----:B------:R-:W3:Y:S03]  /*a210*/  LDL.LU R236, [R1+0x3cc] ;  /* 0x0003cc0001ec7983 */ /* 0x000ee60000300800 */
[C---:B------:R-:W-:Y:S01]  /*a220*/  LOP3.LUT R8, R9.reuse, R8, RZ, 0x3c, !PT ;  /* 0x0000000809087212 */ /* 0x040fe200078e3cff */
[----:B------:R0:W-:Y:S01]  /*a230*/  STL [R1+0x254], R10 ;  /* 0x0002540a01007387 */ /* 0x0001e20000100800 */
[----:B------:R-:W-:Y:S02]  /*a240*/  IMAD.MOV.U32 R231, RZ, RZ, R11 ;  /* 0x000000ffffe77224 */ /* 0x000fe400078e000b */
[----:B------:R-:W-:Y:S01]  /*a250*/  LOP3.LUT R9, R9, R8, RZ, 0x3c, !PT ;  /* 0x0000000809097212 */ /* 0x000fe200078e3cff */
[----:B--2---:R-:W-:Y:S02]  /*a260*/  IMAD.MOV.U32 R11, RZ, RZ, R238 ;  /* 0x000000ffff0b7224 */ /* 0x004fe400078e00ee */
[----:B------:R-:W-:Y:S01]  /*a270*/  IMAD.WIDE R8, R195, 0x2, R8 ;  /* 0x00000002c3087825 */ /* 0x000fe200078e0208 */
[----:B------:R-:W2:Y:S03]  /*a280*/  LDL.LU R238, [R1+0x3c8] ;  /* 0x0003c80001ee7983 */ /* 0x000ea60000300800 */
[----:B0-----:R-:W-:-:S02]  /*a290*/  IMAD.MOV.U32 R10, RZ, RZ, R11 ;  /* 0x000000ffff0a7224 */ /* 0x001fc400078e000b */
[----:B------:R-:W-:Y:S01]  /*a2a0*/  IMAD.MOV.U32 R11, RZ, RZ, R233 ;  /* 0x000000ffff0b7224 */ /* 0x000fe200078e00e9 */
[----:B------:R0:W-:Y:S01]  /*a2b0*/  STL [R1+0x2e4], R8 ;  /* 0x0002e40801007387 */ /* 0x0001e20000100800 */
[----:B------:R-:W-:-:S03]  /*a2c0*/  IMAD.WIDE R10, R195, 0x2, R10 ;  /* 0x00000002c30a7825 */ /* 0x000fc600078e020a */
[----:B------:R1:W-:Y:S01]  /*a2d0*/  STL [R1+0x258], R9 ;  /* 0x0002580901007387 */ /* 0x0003e20000100800 */
[----:B------:R-:W-:Y:S02]  /*a2e0*/  IMAD.MOV.U32 R233, RZ, RZ, R11 ;  /* 0x000000ffffe97224 */ /* 0x000fe400078e000b */
[----:B0-----:R-:W-:Y:S02]  /*a2f0*/  IMAD.MOV.U32 R8, RZ, RZ, R208 ;  /* 0x000000ffff087224 */ /* 0x001fe400078e00d0 */
[----:B------:R-:W2:Y:S01]  /*a300*/  LDL.LU R208, [R1+0x3c4] ;  /* 0x0003c40001d07983 */ /* 0x000ea20000300800 */
[----:B-1----:R-:W-:-:S03]  /*a310*/  IMAD.MOV.U32 R9, RZ, RZ, R239 ;  /* 0x000000ffff097224 */ /* 0x002fc600078e00ef */
[----:B------:R-:W2:Y:S04]  /*a320*/  LDL.LU R239, [R1+0x3c0] ;  /* 0x0003c00001ef7983 */ /* 0x000ea80000300800 */
[----:B------:R0:W-:Y:S04]  /*a330*/  STL [R1+0x25c], R10 ;  /* 0x00025c0a01007387 */ /* 0x0001e80000100800 */
[----:B------:R-:W2:Y:S01]  /*a340*/  LDL.LU R11, [R1+0x264] ;  /* 0x00026400010b7983 */ /* 0x000ea20000300800 */
[----:B------:R-:W-:Y:S02]  /*a350*/  IMAD.MOV.U32 R12, RZ, RZ, R220 ;  /* 0x000000ffff0c7224 */ /* 0x000fe400078e00dc */
[----:B------:R-:W-:-:S02]  /*a360*/  IMAD.MOV.U32 R13, RZ, RZ, R197 ;  /* 0x000000ffff0d7224 */ /* 0x000fc400078e00c5 */
[----:B------:R-:W-:-:S04]  /*a370*/  IMAD.WIDE R12, R195, 0x2, R12 ;  /* 0x00000002c30c7825 */ /* 0x000fc800078e020c */
[----:B------:R-:W-:Y:S02]  /*a380*/  IMAD.MOV.U32 R220, RZ, RZ, R12 ;  /* 0x000000ffffdc7224 */ /* 0x000fe400078e000c */
[----:B------:R-:W-:Y:S02]  /*a390*/  IMAD.MOV.U32 R197, RZ, RZ, R13 ;  /* 0x000000ffffc57224 */ /* 0x000fe400078e000d */
[----:B------:R-:W-:Y:S02]  /*a3a0*/  IMAD.MOV.U32 R12, RZ, RZ, R222 ;  /* 0x000000ffff0c7224 */ /* 0x000fe400078e00de */
[----:B------:R-:W-:Y:S02]  /*a3b0*/  IMAD.MOV.U32 R13, RZ, RZ, R198 ;  /* 0x000000ffff0d7224 */ /* 0x000fe400078e00c6 */
        /* <DEDUP_REMOVED lines=15> */
[----:B------:R-:W-:Y:S01]  /*a4b0*/  IMAD.WIDE R12, R195, 0x2, R12 ;  /* 0x00000002c30c7825 */ /* 0x000fe200078e020c */
[----:B------:R-:W-:-:S03]  /*a4c0*/  LOP3.LUT R9, R9, R8, RZ, 0x3c, !PT ;  /* 0x0000000809097212 */ /* 0x000fc600078e3cff */
[----:B------:R-:W-:Y:S02]  /*a4d0*/  IMAD.MOV.U32 R228, RZ, RZ, R12 ;  /* 0x000000ffffe47224 */ /* 0x000fe400078e000c */
[----:B------:R-:W-:Y:S02]  /*a4e0*/  IMAD.MOV.U32 R201, RZ, RZ, R13 ;  /* 0x000000ffffc97224 */ /* 0x000fe400078e000d */
[----:B------:R-:W-:Y:S02]  /*a4f0*/  IMAD.MOV.U32 R12, RZ, RZ, R230 ;  /* 0x000000ffff0c7224 */ /* 0x000fe400078e00e6 */
[----:B------:R-:W-:Y:S01]  /*a500*/  IMAD.MOV.U32 R13, RZ, RZ, R202 ;  /* 0x000000ffff0d7224 */ /* 0x000fe200078e00ca */
[----:B------:R-:W-:Y:S01]  /*a510*/  LOP3.LUT R8, R9, R8, RZ, 0x3c, !PT ;  /* 0x0000000809087212 */ /* 0x000fe200078e3cff */
[----:B------:R-:W-:-:S03]  /*a520*/  IMAD.WIDE R12, R195, 0x2, R12 ;  /* 0x00000002c30c7825 */ /* 0x000fc600078e020c */
[----:B------:R-:W-:Y:S01]  /*a530*/  LOP3.LUT R9, R9, R8, RZ, 0x3c, !PT ;  /* 0x0000000809097212 */ /* 0x000fe200078e3cff */
[----:B------:R-:W-:Y:S02]  /*a540*/  IMAD.MOV.U32 R230, RZ, RZ, R12 ;  /* 0x000000ffffe67224 */ /* 0x000fe400078e000c */
[----:B------:R-:W-:Y:S02]  /*a550*/  IMAD.MOV.U32 R202, RZ, RZ, R13 ;  /* 0x000000ffffca7224 */ /* 0x000fe400078e000d */
[----:B------:R-:W-:Y:S02]  /*a560*/  IMAD.MOV.U32 R12, RZ, RZ, R232 ;  /* 0x000000ffff0c7224 */ /* 0x000fe400078e00e8 */
[----:B------:R-:W-:Y:S02]  /*a570*/  IMAD.MOV.U32 R13, RZ, RZ, R203 ;  /* 0x000000ffff0d7224 */ /* 0x000fe400078e00cb */
[----:B------:R-:W-:-:S04]  /*a580*/  IMAD.WIDE R8, R195, 0x2, R8 ;  /* 0x00000002c3087825 */ /* 0x000fc800078e0208 */
[----:B------:R-:W-:Y:S01]  /*a590*/  IMAD.WIDE R12, R195, 0x2, R12 ;  /* 0x00000002c30c7825 */ /* 0x000fe200078e020c */
[----:B------:R-:W-:Y:S03]  /*a5a0*/  STL [R1+0x2e8], R8 ;  /* 0x0002e80801007387 */ /* 0x000fe60000100800 */
[----:B------:R-:W-:Y:S02]  /*a5b0*/  IMAD.MOV.U32 R203, RZ, RZ, R13 ;  /* 0x000000ffffcb7224 */ /* 0x000fe400078e000d */
[----:B------:R-:W-:Y:S01]  /*a5c0*/  IMAD.MOV.U32 R13, RZ, RZ, R204 ;  /* 0x000000ffff0d7224 */ /* 0x000fe200078e00cc */
[----:B------:R4:W-:Y:S01]  /*a5d0*/  STL [R1+0x260], R9 ;  /* 0x0002600901007387 */ /* 0x0009e20000100800 */
[----:B0-----:R-:W-:Y:S02]  /*a5e0*/  IMAD.MOV.U32 R10, RZ, RZ, R235 ;  /* 0x000000ffff0a7224 */ /* 0x001fe400078e00eb */
[----:B----4-:R-:W-:-:S02]  /*a5f0*/  IMAD.MOV.U32 R9, RZ, RZ, R206 ;  /* 0x000000ffff097224 */ /* 0x010fc400078e00ce */
[----:B---3--:R-:W-:-:S04]  /*a600*/  IMAD.MOV.U32 R8, RZ, RZ, R236 ;  /* 0x000000ffff087224 */ /* 0x008fc800078e00ec */
[----:B------:R-:W-:-:S04]  /*a610*/  IMAD.WIDE R8, R195, 0x2, R8 ;  /* 0x00000002c3087825 */ /* 0x000fc800078e0208 */
[----:B------:R-:W-:Y:S02]  /*a620*/  IMAD.MOV.U32 R236, RZ, RZ, R8 ;  /* 0x000000ffffec7224 */ /* 0x000fe400078e0008 */
[----:B------:R-:W-:Y:S02]  /*a630*/  IMAD.MOV.U32 R8, RZ, RZ, R210 ;  /* 0x000000ffff087224 */ /* 0x000fe400078e00d2 */
[----:B------:R-:W3:Y:S01]  /*a640*/  LDL.LU R210, [R1+0x3bc] ;  /* 0x0003bc0001d27983 */ /* 0x000ee20000300800 */
[----:B--2---:R-:W-:Y:S02]  /*a650*/  IMAD.MOV.U32 R204, RZ, RZ, R11 ;  /* 0x000000ffffcc7224 */ /* 0x004fe400078e000b */
[----:B------:R-:W-:Y:S02]  /*a660*/  IMAD.MOV.U32 R11, RZ, RZ, R205 ;  /* 0x000000ffff0b7224 */ /* 0x000fe400078e00cd */
[----:B------:R-:W-:Y:S02]  /*a670*/  IMAD.MOV.U32 R206, RZ, RZ, R204 ;  /* 0x000000ffffce7224 */ /* 0x000fe400078e00cc */
[----:B------:R-:W-:-:S04]  /*a680*/  IMAD.WIDE R10, R195, 0x2, R10 ;  /* 0x00000002c30a7825 */ /* 0x000fc800078e020a */
[----:B------:R-:W-:Y:S02]  /*a690*/  IMAD.MOV.U32 R205, RZ, RZ, R11 ;  /* 0x000000ffffcd7224 */ /* 0x000fe400078e000b */
[----:B------:R-:W-:Y:S02]  /*a6a0*/  IMAD.MOV.U32 R11, RZ, RZ, R206 ;  /* 0x000000ffff0b7224 */ /* 0x000fe400078e00ce */
[----:B------:R-:W-:Y:S02]  /*a6b0*/  IMAD.MOV.U32 R206, RZ, RZ, R9 ;  /* 0x000000ffffce7224 */ /* 0x000fe400078e0009 */
[----:B------:R-:W-:Y:S02]  /*a6c0*/  IMAD.MOV.U32 R9, RZ, RZ, R243 ;  /* 0x000000ffff097224 */ /* 0x000fe400078e00f3 */
[----:B------:R-:W2:Y:S03]  /*a6d0*/  LDL.LU R243, [R1+0x3b8] ;  /* 0x0003b80001f37983 */ /* 0x000ea60000300800 */
[----:B------:R-:W-:Y:S01]  /*a6e0*/  LOP3.LUT R9, R9, R8, RZ, 0x3c, !PT ;  /* 0x0000000809097212 */ /* 0x000fe200078e3cff */
[----:B------:R-:W-:-:S02]  /*a6f0*/  IMAD.MOV.U32 R235, RZ, RZ, R10 ;  /* 0x000000ffffeb7224 */ /* 0x000fc400078e000a */
[----:B------:R-:W-:Y:S01]  /*a700*/  IMAD.MOV.U32 R10, RZ, RZ, R11 ;  /* 0x000000ffff0a7224 */ /* 0x000fe200078e000b */
[----:B------:R-:W-:Y:S01]  /*a710*/  LOP3.LUT R8, R9, R8, RZ, 0x3c, !PT ;  /* 0x0000000809087212 */ /* 0x000fe200078e3cff */
[----:B------:R-:W-:-:S03]  /*a720*/  IMAD.MOV.U32 R11, RZ, RZ, R238 ;  /* 0x000000ffff0b7224 */ /* 0x000fc600078e00ee */
[----:B------:R-:W-:Y:S01]  /*a730*/  LOP3.LUT R9, R9, R8, RZ, 0x3c, !PT ;  /* 0x0000000809097212 */ /* 0x000fe200078e3cff */
[----:B------:R-:W-:-:S04]  /*a740*/  IMAD.WIDE R10, R195, 0x2, R10 ;  /* 0x00000002c30a7825 */ /* 0x000fc800078e020a */
[----:B------:R-:W-:Y:S01]  /*a750*/  IMAD.WIDE R8, R195, 0x2, R8 ;  /* 0x00000002c3087825 */ /* 0x000fe200078e0208 */
[----:B------:R0:W-:Y:S03]  /*a760*/  STL [R1+0x264], R10 ;  /* 0x0002640a01007387 */ /* 0x0001e60000100800 */
[----:B------:R-:W-:Y:S02]  /*a770*/  IMAD.MOV.U32 R238, RZ, RZ, R11 ;  /* 0x000000ffffee7224 */ /* 0x000fe400078e000b */
[----:B------:R-:W-:Y:S02]  /*a780*/  IMAD.MOV.U32 R11, RZ, RZ, R242 ;  /* 0x000000ffff0b7224 */ /* 0x000fe400078e00f2 */
[----:B------:R-:W4:Y:S02]  /*a790*/  LDL.LU R242, [R1+0x3b4] ;  /* 0x0003b40001f27983 */ /* 0x000f240000300800 */
[----:B0-----:R-:W-:-:S02]  /*a7a0*/  IMAD.MOV.U32 R10, RZ, RZ, R11 ;  /* 0x000000ffff0a7224 */ /* 0x001fc400078e000b */
[----:B------:R3:W-:Y:S01]  /*a7b0*/  STL [R1+0x2ec], R8 ;  /* 0x0002ec0801007387 */ /* 0x0007e20000100800 */
[----:B------:R-:W-:-:S03]  /*a7c0*/  IMAD.MOV.U32 R11, RZ, RZ, R240 ;  /* 0x000000ffff0b7224 */ /* 0x000fc600078e00f0 */
[----:B------:R2:W-:Y:S01]  /*a7d0*/  STL [R1+0x268], R9 ;  /* 0x0002680901007387 */ /* 0x0005e20000100800 */
[----:B------:R-:W-:-:S04]  /*a7e0*/  IMAD.WIDE R10, R195, 0x2, R10 ;  /* 0x00000002c30a7825 */ /* 0x000fc800078e020a */
[----:B------:R-:W-:Y:S02]  /*a7f0*/  IMAD.MOV.U32 R240, RZ, RZ, R11 ;  /* 0x000000fffff07224 */ /* 0x000fe400078e000b */
[----:B---3--:R-:W-:Y:S02]  /*a800*/  IMAD.MOV.U32 R8, RZ, RZ, R210 ;  /* 0x000000ffff087224 */ /* 0x008fe400078e00d2 */
[----:B------:R-:W3:Y:S01]  /*a810*/  LDL.LU R210, [R1+0x3b0] ;  /* 0x0003b00001d27983 */ /* 0x000ee20000300800 */
[----:B--2---:R-:W-:-:S03]  /*a820*/  IMAD.MOV.U32 R9, RZ, RZ, R243 ;  /* 0x000000ffff097224 */ /* 0x004fc600078e00f3 */
[----:B------:R-:W2:Y:S02]  /*a830*/  LDL.LU R243, [R1+0x3ac] ;  /* 0x0003ac0001f37983 */ /* 0x000ea40000300800 */
[-C--:B------:R-:W-:Y:S02]  /*a840*/  LOP3.LUT R9, R9, R8.reuse, RZ, 0x3c, !PT ;  /* 0x0000000809097212 */ /* 0x080fe400078e3cff */
[----:B------:R-:W-:Y:S02]  /*a850*/  STL [R1+0x26c], R10 ;  /* 0x00026c0a01007387 */ /* 0x000fe40000100800 */
[----:B------:R-:W-:-:S04]  /*a860*/  LOP3.LUT R8, R9, R8, RZ, 0x3c, !PT ;  /* 0x0000000809087212 */ /* 0x000fc800078e3cff */
[----:B------:R-:W-:Y:S01]  /*a870*/  LOP3.LUT R9, R9, R8, RZ, 0x3c, !PT ;  /* 0x0000000809097212 */ /* 0x000fe200078e3cff */
[----:B------:R-:W4:Y:S02]  /*a880*/  LDL.LU R11, [R1+0x274] ;  /* 0x00027400010b7983 */ /* 0x000f240000300800 */
[----:B------:R-:W-:-:S05]  /*a890*/  IMAD.WIDE R8, R195, 0x2, R8 ;  /* 0x00000002c3087825 */ /* 0x000fca00078e0208 */
[----:B------:R0:W-:Y:S04]  /*a8a0*/  STL [R1+0x2f0], R8 ;  /* 0x0002f00801007387 */ /* 0x0001e80000100800 */
[----:B------:R1:W-:Y:S01]  /*a8b0*/  STL [R1+0x270], R9 ;  /* 0x0002700901007387 */ /* 0x0003e20000100800 */
[----:B0-----:R-:W-:-:S03]  /*a8c0*/  IMAD.MOV.U32 R8, RZ, RZ, R246 ;  /* 0x000000ffff087224 */ /* 0x001fc600078e00f6 */
[----:B------:R-:W3:Y:S01]  /*a8d0*/  LDL.LU R246, [R1+0x3a8] ;  /* 0x0003a80001f67983 */ /* 0x000ee20000300800 */
[----:B-1----:R-:W-:-:S03]  /*a8e0*/  IMAD.MOV.U32 R9, RZ, RZ, R212 ;  /* 0x000000ffff097224 */ /* 0x002fc600078e00d4 */
[----:B------:R-:W2:Y:S02]  /*a8f0*/  LDL.LU R212, [R1+0x3a4] ;  /* 0x0003a40001d47983 */ /* 0x000ea40000300800 */
[----:B------:R-:W-:-:S04]  /*a900*/  LOP3.LUT R9, R9, R8, RZ, 0x3c, !PT ;  /* 0x0000000809097212 */ /* 0x000fc800078e3cff */
[----:B------:R-:W-:-:S04]  /*a910*/  LOP3.LUT R8, R9, R8, RZ, 0x3c, !PT ;  /* 0x0000000809087212 */ /* 0x000fc800078e3cff */
[----:B------:R-:W-:-:S03]  /*a920*/  LOP3.LUT R9, R9, R8, RZ, 0x3c, !PT ;  /* 0x0000000809097212 */ /* 0x000fc600078e3cff */
[----:B------:R-:W-:-:S04]  /*a930*/  IMAD.WIDE R8, R195, 0x2, R8 ;  /* 0x00000002c3087825 */ /* 0x000fc800078e0208 */
[----:B----4-:R-:W-:Y:S02]  /*a940*/  IMAD.MOV.U32 R10, RZ, RZ, R11 ;  /* 0x000000ffff0a7224 */ /* 0x010fe400078e000b */
[----:B------:R-:W-:Y:S02]  /*a950*/  IMAD.MOV.U32 R11, RZ, RZ, R242 ;  /* 0x000000ffff0b7224 */ /* 0x000fe400078e00f2 */
[----:B------:R-:W-:-:S04]  /*a960*/  IMAD.WIDE R10, R195, 0x2, R10 ;  /* 0x00000002c30a7825 */ /* 0x000fc800078e020a */
[----:B------:R-:W-:Y:S01]  /*a970*/  IMAD.MOV.U32 R242, RZ, RZ, R11 ;  /* 0x000000fffff27224 */ /* 0x000fe200078e000b */
[----:B------:R0:W-:Y:S01]  /*a980*/  STL [R1+0x274], R10 ;  /* 0x0002740a01007387 */ /* 0x0001e20000100800 */
[----:B------:R-:W-:-:S03]  /*a990*/  IMAD.MOV.U32 R11, RZ, RZ, R218 ;  /* 0x000000ffff0b7224 */ /* 0x000fc600078e00da */
[----:B------:R-:W4:Y:S04]  /*a9a0*/  LDL.LU R218, [R1+0x3a0] ;  /* 0x0003a00001da7983 */ /* 0x000f280000300800 */
[----:B------:R3:W-:Y:S01]  /*a9b0*/  STL [R1+0x2f4], R8 ;  /* 0x0002f40801007387 */ /* 0x0007e20000100800 */
[----:B0-----:R-:W-:-:S03]  /*a9c0*/  IMAD.MOV.U32 R10, RZ, RZ, R11 ;  /* 0x000000ffff0a7224 */ /* 0x001fc600078e000b */
[----:B------:R2:W-:Y:S01]  /*a9d0*/  STL [R1+0x278], R9 ;  /* 0x0002780901007387 */ /* 0x0005e20000100800 */
[----:B------:R-:W-:Y:S02]  /*a9e0*/  IMAD.MOV.U32 R11, RZ, RZ, R244 ;  /* 0x000000ffff0b7224 */ /* 0x000fe400078e00f4 */
[----:B---3--:R-:W-:Y:S02]  /*a9f0*/  IMAD.MOV.U32 R8, RZ, RZ, R246 ;  /* 0x000000ffff087224 */ /* 0x008fe400078e00f6 */
[----:B--2---:R-:W-:Y:S01]  /*aa00*/  IMAD.MOV.U32 R9, RZ, RZ, R212 ;  /* 0x000000ffff097224 */ /* 0x004fe200078e00d4 */
[----:B------:R-:W2:Y:S01]  /*aa10*/  LDL.LU R246, [R1+0x39c] ;  /* 0x00039c0001f67983 */ /* 0x000ea20000300800 */
[----:B------:R-:W-:-:S03]  /*aa20*/  IMAD.WIDE R10, R195, 0x2, R10 ;  /* 0x00000002c30a7825 */ /* 0x000fc600078e020a */
[-C--:B------:R-:W-:Y:S01]  /*aa30*/  LOP3.LUT R9, R9, R8.reuse, RZ, 0x3c, !PT ;  /* 0x0000000809097212 */ /* 0x080fe200078e3cff */
[----:B------:R-:W3:Y:S01]  /*aa40*/  LDL.LU R212, [R1+0x398] ;  /* 0x0003980001d47983 */ /* 0x000ee20000300800 */
[----:B------:R-:W-:Y:S02]  /*aa50*/  IMAD.MOV.U32 R244, RZ, RZ, R11 ;  /* 0x000000fffff47224 */ /* 0x000fe400078e000b */
[C---:B------:R-:W-:Y:S01]  /*aa60*/  LOP3.LUT R8, R9.reuse, R8, RZ, 0x3c, !PT ;  /* 0x0000000809087212 */ /* 0x040fe200078e3cff */
[----:B------:R-:W-:Y:S03]  /*aa70*/  STL [R1+0x27c], R10 ;  /* 0x00027c0a01007387 */ /* 0x000fe60000100800 */
        /* <DEDUP_REMOVED lines=8> */
[----:B------:R-:W3:Y:S02]  /*ab00*/  LDL.LU R250, [R1+0x390] ;  /* 0x0003900001fa7983 */ /* 0x000ee40000300800 */
[----:B------:R-:W-:-:S04]  /*ab10*/  LOP3.LUT R9, R9, R8, RZ, 0x3c, !PT ;  /* 0x0000000809097212 */ /* 0x000fc800078e3cff */
[----:B------:R-:W-:-:S04]  /*ab20*/  LOP3.LUT R8, R9, R8, RZ, 0x3c, !PT ;  /* 0x0000000809087212 */ /* 0x000fc800078e3cff */
[----:B------:R-:W-:-:S03]  /*ab30*/  LOP3.LUT R9, R9, R8, RZ, 0x3c, !PT ;  /* 0x0000000809097212 */ /* 0x000fc600078e3cff */
[----:B------:R-:W-:-:S04]  /*ab40*/  IMAD.WIDE R8, R195, 0x2, R8 ;  /* 0x00000002c3087825 */ /* 0x000fc800078e0208 */
[----:B----4-:R-:W-:Y:S02]  /*ab50*/  IMAD.MOV.U32 R10, RZ, RZ, R11 ;  /* 0x000000ffff0a7224 */ /* 0x010fe400078e000b */
[----:B--2---:R-:W-:Y:S02]  /*ab60*/  IMAD.MOV.U32 R11, RZ, RZ, R246 ;  /* 0x000000ffff0b7224 */ /* 0x004fe400078e00f6 */
[----:B------:R-:W-:-:S04]  /*ab70*/  IMAD.WIDE R10, R195, 0x2, R10 ;  /* 0x00000002c30a7825 */ /* 0x000fc800078e020a */
[----:B------:R-:W-:Y:S01]  /*ab80*/  IMAD.MOV.U32 R246, RZ, RZ, R11 ;  /* 0x000000fffff67224 */ /* 0x000fe200078e000b */
[----:B------:R-:W-:Y:S01]  /*ab90*/  STL [R1+0x284], R10 ;  /* 0x0002840a01007387 */ /* 0x000fe20000100800 */
[----:B------:R-:W-:-:S03]  /*aba0*/  IMAD.MOV.U32 R11, RZ, RZ, R196 ;  /* 0x000000ffff0b7224 */ /* 0x000fc600078e00c4 */
[----:B------:R-:W2:Y:S04]  /*abb0*/  LDL.LU R196, [R1+0x38c] ;  /* 0x00038c0001c47983 */ /* 0x000ea80000300800 */
[----:B------:R3:W-:Y:S04]  /*abc0*/  STL [R1+0x2fc], R8 ;  /* 0x0002fc0801007387 */ /* 0x0007e80000100800 */
[----:B------:R0:W-:Y:S01]  /*abd0*/  STL [R1+0x288], R9 ;  /* 0x0002880901007387 */ /* 0x0001e20000100800 */
[----:B---3--:R-:W-:-:S03]  /*abe0*/  IMAD.MOV.U32 R8, RZ, RZ, R250 ;  /* 0x000000ffff087224 */ /* 0x008fc600078e00fa */
[----:B------:R-:W3:Y:S04]  /*abf0*/  LDL.LU R250, [R1+0x388] ;  /* 0x0003880001fa7983 */ /* 0x000ee80000300800 */
[----:B0-----:R-:W4:Y:S01]  /*ac00*/  LDL.LU R9, [R1+0x300] ;  /* 0x0003000001097983 */ /* 0x001f220000300800 */
[----:B------:R-:W-:Y:S02]  /*ac10*/  IMAD.MOV.U32 R10, RZ, RZ, R11 ;  /* 0x000000ffff0a7224 */ /* 0x000fe400078e000b */
[----:B------:R-:W-:Y:S02]  /*ac20*/  IMAD.MOV.U32 R11, RZ, RZ, R248 ;  /* 0x000000ffff0b7224 */ /* 0x000fe400078e00f8 */
[----:B------:R-:W-:-:S04]  /*ac30*/  IMAD.WIDE R10, R195, 0x2, R10 ;  /* 0x00000002c30a7825 */ /* 0x000fc800078e020a */
[----:B------:R-:W-:Y:S01]  /*ac40*/  IMAD.MOV.U32 R248, RZ, RZ, R11 ;  /* 0x000000fffff87224 */ /* 0x000fe200078e000b */
[----:B------:R-:W-:Y:S04]  /*ac50*/  STL [R1+0x28c], R10 ;  /* 0x00028c0a01007387 */ /* 0x000fe80000100800 */
[----:B------:R-:W2:Y:S01]  /*ac60*/  LDL.LU R11, [R1+0x294] ;  /* 0x00029400010b7983 */ /* 0x000ea20000300800 */
[----:B----4-:R-:W-:-:S04]  /*ac70*/  LOP3.LUT R9, R9, R8, RZ, 0x3c, !PT ;  /* 0x0000000809097212 */ /* 0x010fc800078e3cff */
[----:B------:R-:W-:-:S04]  /*ac80*/  LOP3.LUT R8, R9, R8, RZ, 0x3c, !PT ;  /* 0x0000000809087212 */ /* 0x000fc800078e3cff */
[----:B------:R-:W-:-:S03]  /*ac90*/  LOP3.LUT R9, R9, R8, RZ, 0x3c, !PT ;  /* 0x0000000809097212 */ /* 0x000fc600078e3cff */
[----:B------:R-:W-:-:S05]  /*aca0*/  IMAD.WIDE R8, R195, 0x2, R8 ;  /* 0x00000002c3087825 */ /* 0x000fca00078e0208 */
[----:B------:R0:W-:Y:S04]  /*acb0*/  STL [R1+0x300], R8 ;  /* 0x0003000801007387 */ /* 0x0001e80000100800 */
[----:B------:R1:W-:Y:S01]  /*acc0*/  STL [R1+0x290], R9 ;  /* 0x0002900901007387 */ /* 0x0003e20000100800 */
[----:B0-----:R-:W-:Y:S02]  /*acd0*/  IMAD.MOV.U32 R8, RZ, RZ, R214 ;  /* 0x000000ffff087224 */ /* 0x001fe400078e00d6 */
[----:B-1----:R-:W-:Y:S01]  /*ace0*/  IMAD.MOV.U32 R9, RZ, RZ, R251 ;  /* 0x000000ffff097224 */ /* 0x002fe200078e00fb */
[----:B------:R-:W4:Y:S04]  /*acf0*/  LDL.LU R214, [R1+0x384] ;  /* 0x0003840001d67983 */ /* 0x000f280000300800 */
[-C--:B------:R-:W-:Y:S01]  /*ad00*/  LOP3.LUT R9, R9, R8.reuse, RZ, 0x3c, !PT ;  /* 0x0000000809097212 */ /* 0x080fe200078e3cff */
[----:B--2---:R-:W-:Y:S01]  /*ad10*/  IMAD.MOV.U32 R10, RZ, RZ, R11 ;  /* 0x000000ffff0a7224 */ /* 0x004fe200078e000b */
[----:B------:R-:W2:Y:S02]  /*ad20*/  LDL.LU R251, [R1+0x380] ;  /* 0x0003800001fb7983 */ /* 0x000ea40000300800 */
[----:B------:R-:W-:Y:S01]  /*ad30*/  LOP3.LUT R8, R9, R8, RZ, 0x3c, !PT ;  /* 0x0000000809087212 */ /* 0x000fe200078e3cff */
[----:B---3--:R-:W-:-:S03]  /*ad40*/  IMAD.MOV.U32 R11, RZ, RZ, R250 ;  /* 0x000000ffff0b7224 */ /* 0x008fc600078e00fa */
[----:B------:R-:W-:Y:S01]  /*ad50*/  LOP3.LUT R9, R9, R8, RZ, 0x3c, !PT ;  /* 0x0000000809097212 */ /* 0x000fe200078e3cff */
[----:B------:R-:W-:-:S04]  /*ad60*/  IMAD.WIDE R10, R195, 0x2, R10 ;  /* 0x00000002c30a7825 */ /* 0x000fc800078e020a */
[----:B------:R-:W-:Y:S01]  /*ad70*/  IMAD.WIDE R8, R195, 0x2, R8 ;  /* 0x00000002c3087825 */ /* 0x000fe200078e0208 */
[----:B------:R-:W-:Y:S03]  /*ad80*/  STL [R1+0x294], R10 ;  /* 0x0002940a01007387 */ /* 0x000fe60000100800 */
[----:B------:R-:W-:Y:S02]  /*ad90*/  IMAD.MOV.U32 R250, RZ, RZ, R11 ;  /* 0x000000fffffa7224 */ /* 0x000fe400078e000b */
[----:B------:R-:W-:Y:S02]  /*ada0*/  IMAD.MOV.U32 R11, RZ, RZ, R3 ;  /* 0x000000ffff0b7224 */ /* 0x000fe400078e0003 */
[----:B------:R-:W3:Y:S04]  /*adb0*/  LDL.LU R3, [R1+0x37c] ;  /* 0x00037c0001037983 */ /* 0x000ee80000300800 */
[----:B------:R0:W-:Y:S04]  /*adc0*/  STL [R1+0x304], R8 ;  /* 0x0003040801007387 */ /* 0x0001e80000100800 */
[----:B------:R1:W-:Y:S04]  /*add0*/  STL [R1+0x298], R9 ;  /* 0x0002980901007387 */ /* 0x0003e80000100800 */
[----:B0-----:R-:W4:Y:S04]  /*ade0*/  LDL.LU R8, [R1+0x2a0] ;  /* 0x0002a00001087983 */ /* 0x001f280000300800 */
[----:B-1----:R-:W4:Y:S01]  /*adf0*/  LDL.LU R9, [R1+0x308] ;  /* 0x0003080001097983 */ /* 0x002f220000300800 */
[----:B------:R-:W-:-:S02]  /*ae00*/  IMAD.MOV.U32 R10, RZ, RZ, R11 ;  /* 0x000000ffff0a7224 */ /* 0x000fc400078e000b */
[----:B------:R-:W-:Y:S02]  /*ae10*/  IMAD.MOV.U32 R11, RZ, RZ, R252 ;  /* 0x000000ffff0b7224 */ /* 0x000fe400078e00fc */
[----:B------:R-:W-:-:S04]  /*ae20*/  IMAD.WIDE R10, R195, 0x2, R10 ;  /* 0x00000002c30a7825 */ /* 0x000fc800078e020a */
[----:B------:R-:W-:Y:S01]  /*ae30*/  IMAD.MOV.U32 R252, RZ, RZ, R11 ;  /* 0x000000fffffc7224 */ /* 0x000fe200078e000b */
[----:B------:R0:W-:Y:S04]  /*ae40*/  STL [R1+0x29c], R10 ;  /* 0x00029c0a01007387 */ /* 0x0001e80000100800 */
[----:B0-----:R-:W3:Y:S04]  /*ae50*/  LDL.LU R10, [R1+0x204] ;  /* 0x00020400010a7983 */ /* 0x001ee80000300800 */
[----:B------:R-:W3:Y:S01]  /*ae60*/  LDL.LU R11, [R1+0x2a4] ;  /* 0x0002a400010b7983 */ /* 0x000ee20000300800 */
[----:B------:R-:W-:-:S02]  /*ae70*/  IMAD.MOV.U32 R232, RZ, RZ, R12 ;  /* 0x000000ffffe87224 */ /* 0x000fc400078e000c */
[----:B------:R-:W-:-:S04]  /*ae80*/  IMAD.MOV.U32 R12, RZ, RZ, R234 ;  /* 0x000000ffff0c7224 */ /* 0x000fc800078e00ea */
[----:B------:R-:W-:-:S04]  /*ae90*/  IMAD.WIDE R12, R195, 0x2, R12 ;  /* 0x00000002c30c7825 */ /* 0x000fc800078e020c */
[----:B------:R-:W-:Y:S02]  /*aea0*/  IMAD.MOV.U32 R234, RZ, RZ, R12 ;  /* 0x000000ffffea7224 */ /* 0x000fe400078e000c */
[----:B------:R-:W-:Y:S02]  /*aeb0*/  IMAD.MOV.U32 R204, RZ, RZ, R13 ;  /* 0x000000ffffcc7224 */ /* 0x000fe400078e000d */
[----:B------:R-:W-:Y:S02]  /*aec0*/  IMAD.MOV.U32 R12, RZ, RZ, R237 ;  /* 0x000000ffff0c7224 */ /* 0x000fe400078e00ed */
[----:B------:R-:W-:Y:S02]  /*aed0*/  IMAD.MOV.U32 R13, RZ, RZ, R207 ;  /* 0x000000ffff0d7224 */ /* 0x000fe400078e00cf */
[----:B------:R-:W-:-:S04]  /*aee0*/  IMAD.WIDE R12, R195, 0x2, R12 ;  /* 0x00000002c30c7825 */ /* 0x000fc800078e020c */
[----:B------:R-:W-:Y:S02]  /*aef0*/  IMAD.MOV.U32 R237, RZ, RZ, R12 ;  /* 0x000000ffffed7224 */ /* 0x000fe400078e000c */
[----:B------:R-:W-:Y:S01]  /*af00*/  IMAD.MOV.U32 R207, RZ, RZ, R13 ;  /* 0x000000ffffcf7224 */ /* 0x000fe200078e000d */
[----:B----4-:R-:W-:-:S04]  /*af10*/  LOP3.LUT R9, R9, R8, RZ, 0x3c, !PT ;  /* 0x0000000809097212 */ /* 0x010fc800078e3cff */
[----:B------:R-:W-:-:S04]  /*af20*/  LOP3.LUT R8, R9, R8, RZ, 0x3c, !PT ;  /* 0x0000000809087212 */ /* 0x000fc800078e3cff */
[----:B------:R-:W-:-:S03]  /*af30*/  LOP3.LUT R9, R9, R8, RZ, 0x3c, !PT ;  /* 0x0000000809097212 */ /* 0x000fc600078e3cff */
[----:B------:R-:W-:-:S05]  /*af40*/  IMAD.WIDE R8, R195, 0x2, R8 ;  /* 0x00000002c3087825 */ /* 0x000fca00078e0208 */
[----:B------:R0:W-:Y:S04]  /*af50*/  STL [R1+0x308], R8 ;  /* 0x0003080801007387 */ /* 0x0001e80000100800 */
[----:B------:R1:W-:Y:S01]  /*af60*/  STL [R1+0x2a0], R9 ;  /* 0x0002a00901007387 */ /* 0x0003e20000100800 */
[----:B0-----:R-:W-:-:S03]  /*af70*/  IMAD.MOV.U32 R8, RZ, RZ, R14 ;  /* 0x000000ffff087224 */ /* 0x001fc600078e000e */
[----:B------:R-:W4:Y:S04]  /*af80*/  LDL.LU R14, [R1+0x378] ;  /* 0x00037800010e7983 */ /* 0x000f280000300800 */
[----:B-1----:R-:W4:Y:S01]  /*af90*/  LDL.LU R9, [R1+0x30c] ;  /* 0x00030c0001097983 */ /* 0x002f220000300800 */
        /* <DEDUP_REMOVED lines=30> */
[----:B--2---:R-:W-:Y:S02]  /*b180*/  IMAD.MOV.U32 R12, RZ, RZ, R251 ;  /* 0x000000ffff0c7224 */ /* 0x004fe400078e00fb */
[----:B------:R-:W-:Y:S02]  /*b190*/  IMAD.MOV.U32 R13, RZ, RZ, R214 ;  /* 0x000000ffff0d7224 */ /* 0x000fe400078e00d6 */
[----:B------:R-:W-:-:S04]  /*b1a0*/  IMAD.WIDE R12, R195, 0x2, R12 ;  /* 0x00000002c30c7825 */ /* 0x000fc800078e020c */
[----:B------:R-:W-:Y:S02]  /*b1b0*/  IMAD.MOV.U32 R251, RZ, RZ, R12 ;  /* 0x000000fffffb7224 */ /* 0x000fe400078e000c */
[----:B------:R-:W-:Y:S02]  /*b1c0*/  IMAD.MOV.U32 R214, RZ, RZ, R13 ;  /* 0x000000ffffd67224 */ /* 0x000fe400078e000d */
[----:B------:R-:W-:Y:S02]  /*b1d0*/  IMAD.MOV.U32 R12, RZ, RZ, R216 ;  /* 0x000000ffff0c7224 */ /* 0x000fe400078e00d8 */
[----:B------:R-:W-:Y:S01]  /*b1e0*/  IMAD.MOV.U32 R13, RZ, RZ, R215 ;  /* 0x000000ffff0d7224 */ /* 0x000fe200078e00d7 */
[----:B------:R-:W2:Y:S01]  /*b1f0*/  LDL.LU R216, [R1+0x374] ;  /* 0x0003740001d87983 */ /* 0x000ea20000300800 */
[----:B------:R-:W-:Y:S01]  /*b200*/  IMAD.WIDE R12, R195, 0x2, R12 ;  /* 0x00000002c30c7825 */ /* 0x000fe200078e020c */
[----:B---3--:R-:W-:-:S03]  /*b210*/  LOP3.LUT R11, R11, R10, RZ, 0x3c, !PT ;  /* 0x0000000a0b0b7212 */ /* 0x008fc600078e3cff */
[----:B------:R-:W-:Y:S01]  /*b220*/  IMAD.MOV.U32 R215, RZ, RZ, R13 ;  /* 0x000000ffffd77224 */ /* 0x000fe200078e000d */
[----:B------:R0:W-:Y:S01]  /*b230*/  STL [R1+0x200], R12 ;  /* 0x0002000c01007387 */ /* 0x0001e20000100800 */
[----:B------:R-:W-:-:S04]  /*b240*/  LOP3.LUT R10, R11, R10, RZ, 0x3c, !PT ;  /* 0x0000000a0b0a7212 */ /* 0x000fc800078e3cff */
[----:B------:R-:W-:Y:S01]  /*b250*/  LOP3.LUT R11, R11, R10, RZ, 0x3c, !PT ;  /* 0x0000000a0b0b7212 */ /* 0x000fe200078e3cff */
[----:B0-----:R-:W3:Y:S04]  /*b260*/  LDL.LU R12, [R1+0x310] ;  /* 0x00031000010c7983 */ /* 0x001ee80000300800 */
[----:B------:R-:W2:Y:S01]  /*b270*/  LDL.LU R13, [R1+0x208] ;  /* 0x00020800010d7983 */ /* 0x000ea20000300800 */
[----:B------:R-:W-:-:S05]  /*b280*/  IMAD.WIDE R10, R195, 0x2, R10 ;  /* 0x00000002c30a7825 */ /* 0x000fca00078e020a */
[----:B------:R0:W-:Y:S04]  /*b290*/  STL [R1+0x2a4], R10 ;  /* 0x0002a40a01007387 */ /* 0x0001e80000100800 */
[----:B------:R1:W-:Y:S01]  /*b2a0*/  STL [R1+0x204], R11 ;  /* 0x0002040b01007387 */ /* 0x0003e20000100800 */
[----:B0-----:R-:W-:-:S03]  /*b2b0*/  IMAD.MOV.U32 R10, RZ, RZ, R6 ;  /* 0x000000ffff0a7224 */ /* 0x001fc600078e0006 */
[----:B------:R-:W2:Y:S01]  /*b2c0*/  LDL.LU R6, [R1+0x370] ;  /* 0x0003700001067983 */ /* 0x000ea20000300800 */
[----:B-1----:R-:W-:-:S03]  /*b2d0*/  IMAD.MOV.U32 R11, RZ, RZ, R7 ;  /* 0x000000ffff0b7224 */ /* 0x002fc600078e0007 */
[----:B------:R-:W2:Y:S01]  /*b2e0*/  LDL.LU R7, [R1+0x36c] ;  /* 0x00036c0001077983 */ /* 0x000ea20000300800 */
[----:B----4-:R-:W-:-:S04]  /*b2f0*/  LOP3.LUT R9, R9, R8, RZ, 0x3c, !PT ;  /* 0x0000000809097212 */ /* 0x010fc800078e3cff */
[----:B------:R-:W-:-:S04]  /*b300*/  LOP3.LUT R8, R9, R8, RZ, 0x3c, !PT ;  /* 0x0000000809087212 */ /* 0x000fc800078e3cff */
[----:B------:R-:W-:-:S03]  /*b310*/  LOP3.LUT R9, R9, R8, RZ, 0x3c, !PT ;  /* 0x0000000809097212 */ /* 0x000fc600078e3cff */
[----:B------:R-:W-:-:S05]  /*b320*/  IMAD.WIDE R8, R195, 0x2, R8 ;  /* 0x00000002c3087825 */ /* 0x000fca00078e0208 */
[----:B------:R0:W-:Y:S04]  /*b330*/  STL [R1+0x30c], R8 ;  /* 0x00030c0801007387 */ /* 0x0001e80000100800 */
[----:B------:R3:W-:Y:S04]  /*b340*/  STL [R1+0x2a8], R9 ;  /* 0x0002a80901007387 */ /* 0x0007e80000100800 */
[----:B0-----:R-:W4:Y:S01]  /*b350*/  LDL.LU R8, [R1+0x2b0] ;  /* 0x0002b00001087983 */ /* 0x001f220000300800 */
[----:B------:R-:W-:-:S04]  /*b360*/  LOP3.LUT R11, R11, R10, RZ, 0x3c, !PT ;  /* 0x0000000a0b0b7212 */ /* 0x000fc800078e3cff */
[----:B------:R-:W-:-:S04]  /*b370*/  LOP3.LUT R10, R11, R10, RZ, 0x3c, !PT ;  /* 0x0000000a0b0a7212 */ /* 0x000fc800078e3cff */
[----:B------:R-:W-:-:S03]  /*b380*/  LOP3.LUT R11, R11, R10, RZ, 0x3c, !PT ;  /* 0x0000000a0b0b7212 */ /* 0x000fc600078e3cff */
[----:B------:R-:W-:-:S04]  /*b390*/  IMAD.WIDE R10, R195, 0x2, R10 ;  /* 0x00000002c30a7825 */ /* 0x000fc800078e020a */
[----:B---3--:R-:W-:Y:S02]  /*b3a0*/  IMAD.MOV.U32 R9, RZ, RZ, R12 ;  /* 0x000000ffff097224 */ /* 0x008fe400078e000c */
[----:B--2---:R-:W-:Y:S02]  /*b3b0*/  IMAD.MOV.U32 R12, RZ, RZ, R13 ;  /* 0x000000ffff0c7224 */ /* 0x004fe400078e000d */
[----:B------:R-:W-:Y:S02]  /*b3c0*/  IMAD.MOV.U32 R13, RZ, RZ, R216 ;  /* 0x000000ffff0d7224 */ /* 0x000fe400078e00d8 */
[----:B------:R-:W-:-:S05]  /*b3d0*/  IMAD.WIDE R12, R195, 0x2, R12 ;  /* 0x00000002c30c7825 */ /* 0x000fca00078e020c */
[----:B------:R-:W-:Y:S04]  /*b3e0*/  STL [R1+0x208], R12 ;  /* 0x0002080c01007387 */ /* 0x000fe80000100800 */
[----:B------:R0:W-:Y:S04]  /*b3f0*/  STL [R1+0x2ac], R10 ;  /* 0x0002ac0a01007387 */ /* 0x0001e80000100800 */
[----:B------:R1:W-:Y:S04]  /*b400*/  STL [R1+0x20c], R11 ;  /* 0x00020c0b01007387 */ /* 0x0003e80000100800 */
[----:B0-----:R-:W2:Y:S04]  /*b410*/  LDL.LU R10, [R1+0x214] ;  /* 0x00021400010a7983 */ /* 0x001ea80000300800 */
[----:B-1----:R-:W2:Y:S01]  /*b420*/  LDL.LU R11, [R1+0x2b4] ;  /* 0x0002b400010b7983 */ /* 0x002ea20000300800 */
[----:B----4-:R-:W-:-:S04]  /*b430*/  LOP3.LUT R9, R9, R8, RZ, 0x3c, !PT ;  /* 0x0000000809097212 */ /* 0x010fc800078e3cff */
[----:B------:R-:W-:-:S04]  /*b440*/  LOP3.LUT R8, R9, R8, RZ, 0x3c, !PT ;  /* 0x0000000809087212 */ /* 0x000fc800078e3cff */
[----:B------:R-:W-:-:S03]  /*b450*/  LOP3.LUT R9, R9, R8, RZ, 0x3c, !PT ;  /* 0x0000000809097212 */ /* 0x000fc600078e3cff */
[----:B------:R-:W-:-:S05]  /*b460*/  IMAD.WIDE R8, R195, 0x2, R8 ;  /* 0x00000002c3087825 */ /* 0x000fca00078e0208 */
[----:B------:R0:W-:Y:S04]  /*b470*/  STL [R1+0x310], R8 ;  /* 0x0003100801007387 */ /* 0x0001e80000100800 */
[----:B------:R1:W-:Y:S01]  /*b480*/  STL [R1+0x2b0], R9 ;  /* 0x0002b00901007387 */ /* 0x0003e20000100800 */
[----:B0-----:R-:W-:-:S03]  /*b490*/  IMAD.MOV.U32 R8, RZ, RZ, R218 ;  /* 0x000000ffff087224 */ /* 0x001fc600078e00da */
[----:B------:R-:W3:Y:S01]  /*b4a0*/  LDL.LU R218, [R1+0x368] ;  /* 0x0003680001da7983 */ /* 0x000ee20000300800 */
[----:B-1----:R-:W-:-:S03]  /*b4b0*/  IMAD.MOV.U32 R9, RZ, RZ, R196 ;  /* 0x000000ffff097224 */ /* 0x002fc600078e00c4 */
[----:B------:R-:W4:Y:S01]  /*b4c0*/  LDL.LU R196, [R1+0x364] ;  /* 0x0003640001c47983 */ /* 0x000f220000300800 */
[----:B------:R-:W-:Y:S02]  /*b4d0*/  IMAD.MOV.U32 R216, RZ, RZ, R13 ;  /* 0x000000ffffd87224 */ /* 0x000fe400078e000d */
[----:B------:R-:W-:Y:S02]  /*b4e0*/  IMAD.MOV.U32 R12, RZ, RZ, R2 ;  /* 0x000000ffff0c7224 */ /* 0x000fe400078e0002 */
[----:B------:R-:W-:Y:S01]  /*b4f0*/  IMAD.MOV.U32 R13, RZ, RZ, R217 ;  /* 0x000000ffff0d7224 */ /* 0x000fe200078e00d9 */
[-C--:B------:R-:W-:Y:S01]  /*b500*/  LOP3.LUT R9, R9, R8.reuse, RZ, 0x3c, !PT ;  /* 0x0000000809097212 */ /* 0x080fe200078e3cff */
[----:B------:R-:W3:Y:S01]  /*b510*/  LDL.LU R2, [R1+0x360] ;  /* 0x0003600001027983 */ /* 0x000ee20000300800 */
[----:B------:R-:W-:Y:S02]  /*b520*/  IMAD.WIDE R12, R195, 0x2, R12 ;  /* 0x00000002c30c7825 */ /* 0x000fe400078e020c */
[----:B------:R-:W-:-:S03]  /*b530*/  LOP3.LUT R8, R9, R8, RZ, 0x3c, !PT ;  /* 0x0000000809087212 */ /* 0x000fc600078e3cff */
[----:B------:R-:W-:Y:S01]  /*b540*/  STL [R1+0x210], R12 ;  /* 0x0002100c01007387 */ /* 0x000fe20000100800 */
[----:B------:R-:W-:-:S03]  /*b550*/  LOP3.LUT R9, R9, R8, RZ, 0x3c, !PT ;  /* 0x0000000809097212 */ /* 0x000fc600078e3cff */
[----:B------:R-:W-:Y:S01]  /*b560*/  IMAD.WIDE R8, R195, 0x2, R8 ;  /* 0x00000002c3087825 */ /* 0x000fe200078e0208 */
[----:B--2---:R-:W-:-:S04]  /*b570*/  LOP3.LUT R11, R11, R10, RZ, 0x3c, !PT ;  /* 0x0000000a0b0b7212 */ /* 0x004fc800078e3cff */
        /* <DEDUP_REMOVED lines=8> */
[----:B------:R0:W5:Y:S04]  /*b600*/  LDL.LU R14, [R1+0x358] ;  /* 0x00035800010e7983 */ /* 0x0001680000300800 */
[----:B------:R4:W-:Y:S04]  /*b610*/  STL [R1+0x314], R8 ;  /* 0x0003140801007387 */ /* 0x0009e80000100800 */
[----:B------:R3:W-:Y:S01]  /*b620*/  STL [R1+0x2b8], R9 ;  /* 0x0002b80901007387 */ /* 0x0007e20000100800 */
[----:B----4-:R-:W-:-:S03]  /*b630*/  IMAD.MOV.U32 R8, RZ, RZ, R196 ;  /* 0x000000ffff087224 */ /* 0x010fc600078e00c4 */
[----:B------:R-:W4:Y:S01]  /*b640*/  LDL.LU R196, [R1+0x354] ;  /* 0x0003540001c47983 */ /* 0x000f220000300800 */
[----:B------:R-:W-:Y:S01]  /*b650*/  WARPGROUP.ARRIVE ;  /* 0x00000000000079c5 */ /* 0x000fe20000000000 */
[----:B------:R-:W-:Y:S01]  /*b660*/  UMOV UR18, UR6 ;  /* 0x0000000600127c82 */ /* 0x000fe20008000000 */
[----:B------:R-:W-:-:S04]  /*b670*/  UMOV UR19, UR7 ;  /* 0x0000000700137c82 */ /* 0x000fc80008000000 */
[----:B------:R-:W-:Y:S01]  /*b680*/  HGMMA.64x256x16.F32 R24, gdesc[UR16].tnspA, R24, gsb0 ;  /* 0x23e00000101879f0 */ /* 0x000fe20008000818 */
[----:B---3--:R-:W-:Y:S01]  /*b690*/  IMAD.MOV.U32 R9, RZ, RZ, R2 ;  /* 0x000000ffff097224 */ /* 0x008fe200078e0002 */
[----:B------:R-:W-:Y:S01]  /*b6a0*/  LOP3.LUT R11, R11, R10, RZ, 0x3c, !PT ;  /* 0x0000000a0b0b7212 */ /* 0x000fe200078e3cff */
[----:B------:R-:W-:Y:S01]  /*b6b0*/  IMAD.MOV.U32 R217, RZ, RZ, R13 ;  /* 0x000000ffffd97224 */ /* 0x000fe200078e000d */
[----:B------:R-:W3:Y:S02]  /*b6c0*/  LDL.LU R2, [R1+0x350] ;  /* 0x0003500001027983 */ /* 0x000ee40000300800 */
[----:B------:R-:W-:Y:S02]  /*b6d0*/  LOP3.LUT R9, R9, R8, RZ, 0x3c, !PT ;  /* 0x0000000809097212 */ /* 0x000fe400078e3cff */
[----:B------:R-:W-:Y:S01]  /*b6e0*/  LOP3.LUT R10, R11, R10, RZ, 0x3c, !PT ;  /* 0x0000000a0b0a7212 */ /* 0x000fe200078e3cff */
[----:B------:R-:W-:Y:S01]  /*b6f0*/  IMAD.MOV.U32 R13, RZ, RZ, R218 ;  /* 0x000000ffff0d7224 */ /* 0x000fe200078e00da */
[----:B------:R-:W-:-:S02]  /*b700*/  LOP3.LUT R8, R9, R8, RZ, 0x3c, !PT ;  /* 0x0000000809087212 */ /* 0x000fc400078e3cff */
[----:B------:R-:W-:Y:S02]  /*b710*/  LOP3.LUT R11, R11, R10, RZ, 0x3c, !PT ;  /* 0x0000000a0b0b7212 */ /* 0x000fe400078e3cff */
[----:B------:R-:W-:Y:S01]  /*b720*/  LOP3.LUT R9, R9, R8, RZ, 0x3c, !PT ;  /* 0x0000000809097212 */ /* 0x000fe200078e3cff */
[----:B------:R-:W-:-:S04]  /*b730*/  IMAD.WIDE R10, R195, 0x2, R10 ;  /* 0x00000002c30a7825 */ /* 0x000fc800078e020a */
[----:B------:R-:W-:-:S04]  /*b740*/  IMAD.WIDE R8, R195, 0x2, R8 ;  /* 0x00000002c3087825 */ /* 0x000fc800078e0208 */
[----:B--2---:R-:W-:Y:S02]  /*b750*/  IMAD.MOV.U32 R12, RZ, RZ, R3 ;  /* 0x000000ffff0c7224 */ /* 0x004fe400078e0003 */
[----:B------:R-:W3:Y:S02]  /*b760*/  LDL.LU R3, [R1+0x34c] ;  /* 0x00034c0001037983 */ /* 0x000ee40000300800 */
[----:B------:R-:W-:-:S05]  /*b770*/  IMAD.WIDE R12, R195, 0x2, R12 ;  /* 0x00000002c30c7825 */ /* 0x000fca00078e020c */
[----:B------:R4:W-:Y:S01]  /*b780*/  STL [R1+0x218], R12 ;  /* 0x0002180c01007387 */ /* 0x0009e20000100800 */
[----:B------:R-:W-:Y:S01]  /*b790*/  UMOV UR22, UR10 ;  /* 0x0000000a00167c82 */ /* 0x000fe20008000000 */
[----:B------:R-:W-:Y:S01]  /*b7a0*/  UMOV UR23, UR11 ;  /* 0x0000000b00177c82 */ /* 0x000fe20008000000 */
[----:B----4-:R-:W-:Y:S02]  /*b7b0*/  IMAD.MOV.U32 R12, RZ, RZ, R196 ;  /* 0x000000ffff0c7224 */ /* 0x010fe400078e00c4 */
[----:B------:R-:W2:Y:S04]  /*b7c0*/  LDL.LU R196, [R1+0x348] ;  /* 0x0003480001c47983 */ /* 0x000ea80000300800 */
[----:B------:R-:W-:Y:S04]  /*b7d0*/  STL [R1+0x2bc], R10 ;  /* 0x0002bc0a01007387 */ /* 0x000fe80000100800 */
[----:B------:R-:W-:Y:S04]  /*b7e0*/  STL [R1+0x21c], R11 ;  /* 0x00021c0b01007387 */ /* 0x000fe80000100800 */
[----:B------:R-:W-:Y:S04]  /*b7f0*/  STL [R1+0x318], R8 ;  /* 0x0003180801007387 */ /* 0x000fe80000100800 */
[----:B------:R1:W-:Y:S04]  /*b800*/  STL [R1+0x2c0], R9 ;  /* 0x0002c00901007387 */ /* 0x0003e80000100800 */
[----:B-1----:R-:W4:Y:S01]  /*b810*/  LDL.LU R9, [R1+0x2c8] ;  /* 0x0002c80001097983 */ /* 0x002f220000300800 */
[----:B------:R-:W-:-:S03]  /*b820*/  IMAD.MOV.U32 R11, RZ, RZ, R6 ;  /* 0x000000ffff0b7224 */ /* 0x000fc600078e0006 */
[----:B------:R-:W4:Y:S01]  /*b830*/  LDL.LU R6, [R1+0x344] ;  /* 0x0003440001067983 */ /* 0x000f220000300800 */
[----:B------:R-:W-:Y:S02]  /*b840*/  WARPGROUP.DEPBAR.LE gsb0, 0x0 ;  /* 0x00008000000079c5 */ /* 0x000fe40000010000 */
[----:B------:R-:W-:-:S06]  /*b850*/  WARPGROUP.ARRIVE ;  /* 0x00000000000079c5 */ /* 0x000fcc0000000000 */
[----:B------:R-:W-:Y:S01]  /*b860*/  HGMMA.64x256x16.F32 R24, gdesc[UR20].tnspA, R24, gsb0 ;  /* 0x23e00000141879f0 */ /* 0x000fe20008000818 */
[----:B------:R-:W-:Y:S02]  /*b870*/  IMAD.MOV.U32 R218, RZ, RZ, R13 ;  /* 0x000000ffffda7224 */ /* 0x000fe400078e000d */
[----:B------:R-:W1:Y:S01]  /*b880*/  LDC R13, c[0x0][0x238] ;  /* 0x00008e00ff0d7b82 */ /* 0x000e620000000800 */
[----:B------:R-:W-:Y:S02]  /*b890*/  IMAD.MOV.U32 R10, RZ, RZ, R7 ;  /* 0x000000ffff0a7224 */ /* 0x000fe400078e0007 */
[----:B------:R-:W-:Y:S01]  /*b8a0*/  IMAD.MOV.U32 R8, RZ, RZ, R12 ;  /* 0x000000ffff087224 */ /* 0x000fe200078e000c */
[----:B------:R0:W5:Y:S01]  /*b8b0*/  LDL.LU R7, [R1+0x340] ;  /* 0x0003400001077983 */ /* 0x0001620000300800 */
[----:B------:R-:W-:-:S05]  /*b8c0*/  IMAD.WIDE R10, R195, 0x2, R10 ;  /* 0x00000002c30a7825 */ /* 0x000fca00078e020a */
[----:B------:R-:W-:Y:S04]  /*b8d0*/  STL [R1+0x2c4], R10 ;  /* 0x0002c40a01007387 */ /* 0x000fe80000100800 */
[----:B------:R-:W-:Y:S01]  /*b8e0*/  STL [R1+0x220], R11 ;  /* 0x0002200b01007387 */ /* 0x000fe20000100800 */
[----:B-1----:R-:W-:-:S04]  /*b8f0*/  IMAD.SHL.U32 R13, R13, 0x20, RZ ;  /* 0x000000200d0d7824 */ /* 0x002fc800078e00ff */
[----:B---3--:R-:W-:-:S04]  /*b900*/  IMAD.WIDE R2, R13, 0x2, R2 ;  /* 0x000000020d027825 */ /* 0x008fc800078e0202 */
[----:B--2---:R-:W-:-:S05]  /*b910*/  VIADD R196, R196, 0xffffffff ;  /* 0xffffffffc4c47836 */ /* 0x004fca0000000000 */
[----:B------:R-:W-:Y:S01]  /*b920*/  ISETP.NE.U32.AND P0, PT, R196, RZ, PT ;  /* 0x000000ffc400720c */ /* 0x000fe20003f05070 */
[----:B----4-:R-:W-:-:S05]  /*b930*/  IMAD.WIDE R8, R195, 0x2, R8 ;  /* 0x00000002c3087825 */ /* 0x010fca00078e0208 */
[----:B------:R1:W-:Y:S04]  /*b940*/  STL [R1+0x31c], R8 ;  /* 0x00031c0801007387 */ /* 0x0003e80000100800 */
[----:B------:R0:W-:Y:S01]  /*b950*/  STL [R1+0x2c8], R9 ;  /* 0x0002c80901007387 */ /* 0x0001e20000100800 */
[----:B------:R-:W-:Y:S02]  /*b960*/  WARPGROUP.DEPBAR.LE gsb0, 0x0 ;  /* 0x00008000000079c5 */ /* 0x000fe40000010000 */
[----:B------:R-:W-:Y:S02]  /*b970*/  VIADD R6, R6, 0xffffffe0 ;  /* 0xffffffe006067836 */ /* 0x000fe40000000000 */
[----:B-1----:R-:W-:Y:S02]  /*b980*/  IMAD.MOV.U32 R8, RZ, RZ, R2 ;  /* 0x000000ffff087224 */ /* 0x002fe400078e0002 */
[----:B------:R-:W-:Y:S01]  /*b990*/  IMAD.MOV.U32 R2, RZ, RZ, R3 ;  /* 0x000000ffff027224 */ /* 0x000fe200078e0003 */
[----:B------:R-:W-:Y:S06]  /*b9a0*/  @P0 BRA `(.L_x_1) ;  /* 0xffffffa000c80947 */ /* 0x000fec000383ffff */
[----:B------:R1:W-:Y:S04]  /*b9b0*/  STL [R1+0x344], R153 ;  /* 0x0003449901007387 */ /* 0x0003e80000100800 */
[----:B-1----:R-:W2:Y:S04]  /*b9c0*/  LDL.LU R153, [R1+0x1fc] ;  /* 0x0001fc0001997983 */ /* 0x002ea80000300800 */
[----:B-----5:R1:W-:Y:S04]  /*b9d0*/  STL [R1+0x340], R7 ;  /* 0x0003400701007387 */ /* 0x0203e80000100800 */
[----:B-1----:R-:W3:Y:S04]  /*b9e0*/  LDL.LU R7, [R1+0x1f4] ;  /* 0x0001f40001077983 */ /* 0x002ee80000300800 */
[----:B------:R-:W4:Y:S04]  /*b9f0*/  LDL.LU R14, [R1+0x1e8] ;  /* 0x0001e800010e7983 */ /* 0x000f280000300800 */
        /* <DEDUP_REMOVED lines=64> */
[----:B------:R-:W4:Y:S01]  /*be00*/  LDL.LU R3, [R1+0xe4] ;  /* 0x0000e40001037983 */ /* 0x000f220000300800 */
[----:B------:R-:W-:-:S03]  /*be10*/  F2FP.F16.F32.PACK_AB R151, R151, R150 ;  /* 0x000000969797723e */ /* 0x000fc600000000ff */
[----:B0-----:R-:W4:Y:S01]  /*be20*/  LDL.LU R9, [R1+0xe0] ;  /* 0x0000e00001097983 */ /* 0x001f220000300800 */
[----:B------:R-:W-:-:S03]  /*be30*/  F2FP.F16.F32.PACK_AB R150, R149, R148 ;  /* 0x000000949596723e */ /* 0x000fc600000000ff */
[----:B------:R-:W4:Y:S04]  /*be40*/  LDL.LU R10, [R1+0xdc] ;  /* 0x0000dc00010a7983 */ /* 0x000f280000300800 */
[----:B------:R-:W4:Y:S04]  /*be50*/  LDL.LU R11, [R1+0xd8] ;  /* 0x0000d800010b7983 */ /* 0x000f280000300800 */
[----:B------:R-:W4:Y:S04]  /*be60*/  LDL.LU R12, [R1+0xd4] ;  /* 0x0000d400010c7983 */ /* 0x000f280000300800 */
[----:B------:R-:W4:Y:S04]  /*be70*/  LDL.LU R13, [R1+0xd0] ;  /* 0x0000d000010d7983 */ /* 0x000f280000300800 */
[----:B------:R-:W2:Y:S04]  /*be80*/  LDL.LU R149, [R1+0x1f8] ;  /* 0x0001f80001957983 */ /* 0x000ea80000300800 */
[----:B------:R-:W3:Y:S01]  /*be90*/  LDL.LU R148, [R1+0x1f0] ;  /* 0x0001f00001947983 */ /* 0x000ee20000300800 */
[----:B------:R-:W-:-:S02]  /*bea0*/  F2FP.F16.F32.PACK_AB R147, R147, R146 ;  /* 0x000000929393723e */ /* 0x000fc400000000ff */
[----:B------:R-:W-:Y:S02]  /*beb0*/  F2FP.F16.F32.PACK_AB R146, R145, R144 ;  /* 0x000000909192723e */ /* 0x000fe400000000ff */
[----:B--2---:R-:W-:Y:S02]  /*bec0*/  F2FP.F16.F32.PACK_AB R149, R153, R149 ;  /* 0x000000959995723e */ /* 0x004fe400000000ff */
[----:B------:R-:W2:Y:S01]  /*bed0*/  LDL.LU R153, [R1+0x344] ;  /* 0x0003440001997983 */ /* 0x000ea20000300800 */
[----:B---3--:R-:W-:-:S03]  /*bee0*/  F2FP.F16.F32.PACK_AB R148, R7, R148 ;  /* 0x000000940794723e */ /* 0x008fc600000000ff */
[----:B------:R1:W5:Y:S04]  /*bef0*/  LDL.LU R7, [R1+0x340] ;  /* 0x0003400001077983 */ /* 0x0003680000300800 */
[----:B------:R-:W3:Y:S01]  /*bf00*/  LDL.LU R145, [R1+0x1ec] ;  /* 0x0001ec0001917983 */ /* 0x000ee20000300800 */
[----:B------:R-:W-:Y:S02]  /*bf10*/  F2FP.F16.F32.PACK_AB R79, R79, R78 ;  /* 0x0000004e4f4f723e */ /* 0x000fe400000000ff */
[----:B----4-:R-:W-:Y:S02]  /*bf20*/  F2FP.F16.F32.PACK_AB R144, R5, R8 ;  /* 0x000000080590723e */ /* 0x010fe400000000ff */
[----:B------:R-:W-:Y:S02]  /*bf30*/  F2FP.F16.F32.PACK_AB R78, R77, R76 ;  /* 0x0000004c4d4e723e */ /* 0x000fe400000000ff */
[----:B------:R-:W-:-:S02]  /*bf40*/  F2FP.F16.F32.PACK_AB R83, R83, R82 ;  /* 0x000000525353723e */ /* 0x000fc400000000ff */
[----:B------:R-:W-:Y:S02]  /*bf50*/  F2FP.F16.F32.PACK_AB R76, R12, R13 ;  /* 0x0000000d0c4c723e */ /* 0x000fe400000000ff */
[----:B------:R-:W-:Y:S02]  /*bf60*/  F2FP.F16.F32.PACK_AB R8, R172, R15 ;  /* 0x0000000fac08723e */ /* 0x000fe400000000ff */
[----:B------:R-:W-:Y:S02]  /*bf70*/  F2FP.F16.F32.PACK_AB R143, R143, R142 ;  /* 0x0000008e8f8f723e */ /* 0x000fe400000000ff */
[----:B------:R-:W-:Y:S02]  /*bf80*/  F2FP.F16.F32.PACK_AB R139, R139, R138 ;  /* 0x0000008a8b8b723e */ /* 0x000fe400000000ff */
        /* <DEDUP_REMOVED lines=109> */
[----:B--2---:R-:W-:-:S02]  /*c660*/  F2FP.F16.F32.PACK_AB R36, R153, R152 ;  /* 0x000000989924723e */ /* 0x004fc400000000ff */
[----:B---3--:R-:W-:Y:S02]  /*c670*/  F2FP.F16.F32.PACK_AB R145, R145, R14 ;  /* 0x0000000e9191723e */ /* 0x008fe400000000ff */
[----:B------:R-:W-:Y:S02]  /*c680*/  F2FP.F16.F32.PACK_AB R14, R49, R48 ;  /* 0x00000030310e723e */ /* 0x000fe400000000ff */
[----:B------:R-:W-:Y:S02]  /*c690*/  F2FP.F16.F32.PACK_AB R49, R167, R166 ;  /* 0x000000a6a731723e */ /* 0x000fe400000000ff */
[----:B-1----:R-:W-:-:S07]  /*c6a0*/  F2FP.F16.F32.PACK_AB R48, R165, R164 ;  /* 0x000000a4a530723e */ /* 0x002fce00000000ff */
.L_x_0:
[----:B------:R-:W1:Y:S01]  /*c6b0*/  S2R R4, SR_TID.X ;  /* 0x0000000000047919 */ /* 0x000e620000002100 */
[----:B------:R-:W-:Y:S01]  /*c6c0*/  ULDC.64 UR4, c[0x0][0x228] ;  /* 0x00008a0000047ab9 */ /* 0x000fe20000000a00 */
[----:B------:R-:W-:Y:S01]  /*c6d0*/  ULDC UR6, c[0x0][0x22c] ;  /* 0x00008b0000067ab9 */ /* 0x000fe20000000800 */
[----:B0-----:R-:W0:Y:S01]  /*c6e0*/  S2R R24, SR_TID.X ;  /* 0x0000000000187919 */ /* 0x001e220000002100 */
[----:B------:R-:W2:Y:S01]  /*c6f0*/  LDL.LU R6, [R1+0x320] ;  /* 0x0003200001067983 */ /* 0x000ea20000300800 */
[----:B------:R-:W3:Y:S01]  /*c700*/  S2R R235, SR_CgaCtaId ;  /* 0x0000000000eb7919 */ /* 0x000ee20000008800 */
[C---:B-1----:R-:W-:Y:S02]  /*c710*/  IMAD.SHL.U32 R0, R4.reuse, 0x10, RZ ;  /* 0x0000001004007824 */ /* 0x042fe400078e00ff */
[----:B------:R-:W-:Y:S01]  /*c720*/  IMAD.SHL.U32 R2, R4, 0x40, RZ ;  /* 0x0000004004027824 */ /* 0x000fe200078e00ff */
[----:B0-----:R-:W-:Y:S02]  /*c730*/  LOP3.LUT R24, R24, 0x7f, RZ, 0xc0, !PT ;  /* 0x0000007f18187812 */ /* 0x001fe400078ec0ff */
[----:B------:R-:W-:-:S02]  /*c740*/  LOP3.LUT R0, R0, 0xf0, RZ, 0xc0, !PT ;  /* 0x000000f000007812 */ /* 0x000fc400078ec0ff */
[----:B------:R-:W-:Y:S02]  /*c750*/  LOP3.LUT R3, R2, 0x400, RZ, 0xc0, !PT ;  /* 0x0000040002037812 */ /* 0x000fe400078ec0ff */
[----:B------:R-:W-:Y:S01]  /*c760*/  LEA R213, R24, UR12, 0x4 ;  /* 0x0000000c18d57c11 */ /* 0x000fe2000f8e20ff */
[----:B------:R-:W-:Y:S01]  /*c770*/  BAR.SYNC.DEFER_BLOCKING 0x0 ;  /* 0x0000000000007b1d */ /* 0x000fe20000010000 */
[----:B------:R-:W-:Y:S01]  /*c780*/  IADD3 R3, R3, UR12, R0 ;  /* 0x0000000c03037c10 */ /* 0x000fe2000fffe000 */
[----:B------:R-:W-:Y:S02]  /*c790*/  IMAD.SHL.U32 R0, R4, 0x8, RZ ;  /* 0x0000000804007824 */ /* 0x000fe400078e00ff */
[----:B---3--:R-:W-:-:S03]  /*c7a0*/  IMAD.SHL.U32 R235, R235, 0x100, RZ ;  /* 0x00000100ebeb7824 */ /* 0x008fc600078e00ff */
[----:B------:R-:W-:Y:S02]  /*c7b0*/  LOP3.LUT R0, R0, 0x300, RZ, 0xc0, !PT ;  /* 0x0000030000007812 */ /* 0x000fe400078ec0ff */
[----:B------:R-:W-:-:S03]  /*c7c0*/  LOP3.LUT R235, R235, 0x100, RZ, 0xc0, !PT ;  /* 0x00000100ebeb7812 */ /* 0x000fc600078ec0ff */
[----:B------:R-:W-:Y:S01]  /*c7d0*/  IMAD.IADD R3, R0, 0x1, R3 ;  /* 0x0000000100037824 */ /* 0x000fe200078e0203 */
[C-C-:B-----5:R-:W-:Y:S02]  /*c7e0*/  LOP3.LUT R5, R7.reuse, 0x1, R235.reuse, 0xfe, !PT ;  /* 0x0000000107057812 */ /* 0x160fe400078efeeb */
[C-C-:B------:R-:W-:Y:S02]  /*c7f0*/  LOP3.LUT R2, R7.reuse, 0x3, R235.reuse, 0xfe, !PT ;  /* 0x0000000307027812 */ /* 0x140fe400078efeeb */
[C-C-:B------:R-:W-:Y:S02]  /*c800*/  LOP3.LUT R4, R7.reuse, 0x2, R235.reuse, 0xfe, !PT ;  /* 0x0000000207047812 */ /* 0x140fe400078efeeb */
[C---:B------:R-:W-:Y:S02]  /*c810*/  LOP3.LUT R0, R7.reuse, R235, RZ, 0xfc, !PT ;  /* 0x000000eb07007212 */ /* 0x040fe400078efcff */
[C-C-:B------:R-:W-:Y:S02]  /*c820*/  LOP3.LUT R231, R7.reuse, 0x64, R235.reuse, 0xfe, !PT ;  /* 0x0000006407e77812 */ /* 0x140fe400078efeeb */
[C-C-:B------:R-:W-:Y:S01]  /*c830*/  LOP3.LUT R226, R7.reuse, 0x69, R235.reuse, 0xfe, !PT ;  /* 0x0000006907e27812 */ /* 0x140fe200078efeeb */
[----:B------:R-:W-:Y:S01]  /*c840*/  STSM.16.M88.4 [R3], R36 ;  /* 0x0000002403007844 */ /* 0x000fe20000000200 */
[----:B------:R-:W-:-:S02]  /*c850*/  LOP3.LUT R225, R7, 0x6a, R235, 0xfe, !PT ;  /* 0x0000006a07e17812 */ /* 0x000fc400078efeeb */
[C-C-:B------:R-:W-:Y:S01]  /*c860*/  LOP3.LUT R221, R7.reuse, 0x6b, R235.reuse, 0xfe, !PT ;  /* 0x0000006b07dd7812 */ /* 0x140fe200078efeeb */
[----:B------:R-:W-:Y:S01]  /*c870*/  BAR.SYNC.DEFER_BLOCKING 0x0 ;  /* 0x0000000000007b1d */ /* 0x000fe20000010000 */
[C-C-:B------:R-:W-:Y:S02]  /*c880*/  LOP3.LUT R219, R7.reuse, 0x6c, R235.reuse, 0xfe, !PT ;  /* 0x0000006c07db7812 */ /* 0x140fe400078efeeb */
[C-C-:B------:R-:W-:Y:S02]  /*c890*/  LOP3.LUT R217, R7.reuse, 0x6d, R235.reuse, 0xfe, !PT ;  /* 0x0000006d07d97812 */ /* 0x140fe400078efeeb */
[C-C-:B------:R-:W-:Y:S02]  /*c8a0*/  LOP3.LUT R218, R7.reuse, 0x6e, R235.reuse, 0xfe, !PT ;  /* 0x0000006e07da7812 */ /* 0x140fe400078efeeb */
[C-C-:B------:R-:W-:Y:S02]  /*c8b0*/  LOP3.LUT R229, R7.reuse, 0x71, R235.reuse, 0xfe, !PT ;  /* 0x0000007107e57812 */ /* 0x140fe400078efeeb */
[----:B------:R-:W-:-:S02]  /*c8c0*/  LOP3.LUT R234, R7, 0x6f, R235, 0xfe, !PT ;  /* 0x0000006f07ea7812 */ /* 0x000fc400078efeeb */
[C-C-:B------:R-:W-:Y:S02]  /*c8d0*/  LOP3.LUT R232, R7.reuse, 0x70, R235.reuse, 0xfe, !PT ;  /* 0x0000007007e87812 */ /* 0x140fe400078efeeb */
[C-C-:B------:R-:W-:Y:S02]  /*c8e0*/  LOP3.LUT R230, R7.reuse, 0x72, R235.reuse, 0xfe, !PT ;  /* 0x0000007207e67812 */ /* 0x140fe400078efeeb */
[C-C-:B------:R-:W-:Y:S02]  /*c8f0*/  LOP3.LUT R223, R7.reuse, 0x75, R235.reuse, 0xfe, !PT ;  /* 0x0000007507df7812 */ /* 0x140fe400078efeeb */
[C-C-:B------:R-:W-:Y:S02]  /*c900*/  LOP3.LUT R228, R7.reuse, 0x73, R235.reuse, 0xfe, !PT ;  /* 0x0000007307e47812 */ /* 0x140fe400078efeeb */
[C-C-:B------:R-:W-:Y:S02]  /*c910*/  LOP3.LUT R227, R7.reuse, 0x74, R235.reuse, 0xfe, !PT ;  /* 0x0000007407e37812 */ /* 0x140fe400078efeeb */
[----:B------:R-:W-:-:S02]  /*c920*/  LOP3.LUT R224, R7, 0x76, R235, 0xfe, !PT ;  /* 0x0000007607e07812 */ /* 0x000fc400078efeeb */
[C-C-:B------:R-:W-:Y:S01]  /*c930*/  LOP3.LUT R215, R7.reuse, 0x79, R235.reuse, 0xfe, !PT ;  /* 0x0000007907d77812 */ /* 0x140fe200078efeeb */
[----:B------:R-:W0:Y:S01]  /*c940*/  LDS.128 R24, [R213] ;  /* 0x00000000d5187984 */ /* 0x000e220000000c00 */
[C-C-:B------:R-:W-:Y:S02]  /*c950*/  LOP3.LUT R222, R7.reuse, 0x77, R235.reuse, 0xfe, !PT ;  /* 0x0000007707de7812 */ /* 0x140fe400078efeeb */
[C-C-:B------:R-:W-:Y:S01]  /*c960*/  LOP3.LUT R220, R7.reuse, 0x78, R235.reuse, 0xfe, !PT ;  /* 0x0000007807dc7812 */ /* 0x140fe200078efeeb */
[----:B------:R-:W-:Y:S01]  /*c970*/  BAR.SYNC.DEFER_BLOCKING 0x0 ;  /* 0x0000000000007b1d */ /* 0x000fe20000010000 */
        /* <DEDUP_REMOVED lines=9> */
[C-C-:B------:R-:W-:Y:S02]  /*ca10*/  LOP3.LUT R191, R7.reuse, 0x85, R235.reuse, 0xfe, !PT ;  /* 0x0000008507bf7812 */ /* 0x140fe400078efeeb */
[C-C-:B------:R-:W-:Y:S02]  /*ca20*/  LOP3.LUT R198, R7.reuse, 0x83, R235.reuse, 0xfe, !PT ;  /* 0x0000008307c67812 */ /* 0x140fe400078efeeb */
[C-C-:B------:R-:W-:Y:S01]  /*ca30*/  LOP3.LUT R196, R7.reuse, 0x84, R235.reuse, 0xfe, !PT ;  /* 0x0000008407c47812 */ /* 0x140fe200078efeeb */
[----:B------:R-:W-:Y:S01]  /*ca40*/  STSM.16.M88.4 [R3], R40 ;  /* 0x0000002803007844 */ /* 0x000fe20000000200 */
[C-C-:B------:R-:W-:Y:S02]  /*ca50*/  LOP3.LUT R192, R7.reuse, 0x86, R235.reuse, 0xfe, !PT ;  /* 0x0000008607c07812 */ /* 0x140fe400078efeeb */
[C-C-:B------:R-:W-:Y:S01]  /*ca60*/  LOP3.LUT R183, R7.reuse, 0x89, R235.reuse, 0xfe, !PT ;  /* 0x0000008907b77812 */ /* 0x140fe200078efeeb */
[----:B------:R-:W-:Y:S01]  /*ca70*/  BAR.SYNC.DEFER_BLOCKING 0x0 ;  /* 0x0000000000007b1d */ /* 0x000fe20000010000 */
        /* <DEDUP_REMOVED lines=11> */
[C-C-:B------:R-:W-:Y:S01]  /*cb30*/  LOP3.LUT R169, R7.reuse, 0x93, R235.reuse, 0xfe, !PT ;  /* 0x0000009307a97812 */ /* 0x140fe200078efeeb */
[----:B------:R-:W1:Y:S01]  /*cb40*/  LDS.128 R28, [R213] ;  /* 0x00000000d51c7984 */ /* 0x000e620000000c00 */
        /* <DEDUP_REMOVED lines=15> */
[----:B------:R-:W-:Y:S01]  /*cc40*/  STSM.16.M88.4 [R3], R44 ;  /* 0x0000002c03007844 */ /* 0x000fe20000000200 */
[C-C-:B------:R-:W-:Y:S02]  /*cc50*/  LOP3.LUT R197, R7.reuse, 0xf7, R235.reuse, 0xfe, !PT ;  /* 0x000000f707c57812 */ /* 0x140fe400078efeeb */
[C-C-:B------:R-:W-:Y:S01]  /*cc60*/  LOP3.LUT R201, R7.reuse, 0xf8, R235.reuse, 0xfe, !PT ;  /* 0x000000f807c97812 */ /* 0x140fe200078efeeb */
[----:B------:R-:W-:Y:S01]  /*cc70*/  BAR.SYNC.DEFER_BLOCKING 0x0 ;  /* 0x0000000000007b1d */ /* 0x000fe20000010000 */
[C-C-:B------:R-:W-:Y:S02]  /*cc80*/  LOP3.LUT R203, R7.reuse, 0xfa, R235.reuse, 0xfe, !PT ;  /* 0x000000fa07cb7812 */ /* 0x140fe400078efeeb */
[C-C-:B------:R-:W-:Y:S02]  /*cc90*/  LOP3.LUT R205, R7.reuse, 0xfb, R235.reuse, 0xfe, !PT ;  /* 0x000000fb07cd7812 */ /* 0x140fe400078efeeb */
[----:B------:R-:W-:-:S02]  /*cca0*/  LOP3.LUT R209, R7, 0xfc, R235, 0xfe, !PT ;  /* 0x000000fc07d17812 */ /* 0x000fc400078efeeb */
[C-C-:B------:R-:W-:Y:S02]  /*ccb0*/  LOP3.LUT R210, R7.reuse, 0xfd, R235.reuse, 0xfe, !PT ;  /* 0x000000fd07d27812 */ /* 0x140fe400078efeeb */
[----:B------:R-:W-:Y:S01]  /*ccc0*/  LOP3.LUT R211, R7, 0xff, R235, 0xfe, !PT ;  /* 0x000000ff07d37812 */ /* 0x000fe200078efeeb */
[----:B------:R-:W3:Y:S01]  /*ccd0*/  LDS.128 R32, [R213] ;  /* 0x00000000d5207984 */ /* 0x000ee20000000c00 */
[----:B------:R-:W-:Y:S06]  /*cce0*/  BAR.SYNC.DEFER_BLOCKING 0x0 ;  /* 0x0000000000007b1d */ /* 0x000fec0000010000 */
[----:B------:R-:W-:Y:S02]  /*ccf0*/  STSM.16.M88.4 [R3], R48 ;  /* 0x0000003003007844 */ /* 0x000fe40000000200 */
[----:B------:R-:W-:Y:S06]  /*cd00*/  BAR.SYNC.DEFER_BLOCKING 0x0 ;  /* 0x0000000000007b1d */ /* 0x000fec0000010000 */
[----:B------:R-:W4:Y:S02]  /*cd10*/  LDS.128 R36, [R213] ;  /* 0x00000000d5247984 */ /* 0x000f240000000c00 */
[----:B------:R-:W-:Y:S06]  /*cd20*/  BAR.SYNC.DEFER_BLOCKING 0x0 ;  /* 0x0000000000007b1d */ /* 0x000fec0000010000 */
[----:B------:R-:W-:Y:S02]  /*cd30*/  STSM.16.M88.4 [R3], R20 ;  /* 0x0000001403007844 */ /* 0x000fe40000000200 */
[----:B------:R-:W-:Y:S01]  /*cd40*/  BAR.SYNC.DEFER_BLOCKING 0x0 ;  /* 0x0000000000007b1d */ /* 0x000fe20000010000 */
[----:B--2---:R-:W-:-:S05]  /*cd50*/  ISETP.GE.AND P0, PT, R6, UR4, PT ;  /* 0x0000000406007c0c */ /* 0x004fca000bf06270 */
[----:B------:R-:W-:Y:S01]  /*cd60*/  ULDC UR4, c[0x0][0x22c] ;  /* 0x00008b0000047ab9 */ /* 0x000fe20000000800 */
[----:B------:R-:W-:Y:S01]  /*cd70*/  ISETP.LT.AND P1, PT, R5, UR6, !P0 ;  /* 0x0000000605007c0c */ /* 0x000fe2000c721270 */
[----:B------:R-:W-:Y:S01]  /*cd80*/  ULDC UR6, c[0x0][0x22c] ;  /* 0x00008b0000067ab9 */ /* 0x000fe20000000800 */
[----:B------:R-:W-:Y:S01]  /*cd90*/  ISETP.LT.AND P4, PT, R4, UR4, !P0 ;  /* 0x0000000404007c0c */ /* 0x000fe2000c781270 */
[----:B------:R-:W-:Y:S01]  /*cda0*/  ULDC UR4, c[0x0][0x22c] ;  /* 0x00008b0000047ab9 */ /* 0x000fe20000000800 */
[----:B------:R-:W-:Y:S01]  /*cdb0*/  ISETP.LT.AND P3, PT, R2, UR6, !P0 ;  /* 0x0000000602007c0c */ /* 0x000fe2000c761270 */
[----:B------:R-:W-:Y:S01]  /*cdc0*/  ULDC UR6, c[0x0][0x248] ;  /* 0x0000920000067ab9 */ /* 0x000fe20000000800 */
[----:B------:R-:W-:Y:S01]  /*cdd0*/  LOP3.LUT R2, R7, 0x4, R235, 0xfe, !PT ;  /* 0x0000000407027812 */ /* 0x000fe200078efeeb */
[----:B------:R-:W2:Y:S01]  /*cde0*/  LDS.128 R40, [R213] ;  /* 0x00000000d5287984 */ /* 0x000ea20000000c00 */
[----:B------:R-:W-:Y:S02]  /*cdf0*/  BAR.SYNC.DEFER_BLOCKING 0x0 ;  /* 0x0000000000007b1d */ /* 0x000fe40000010000 */
[----:B------:R-:W-:Y:S01]  /*ce00*/  ISETP.LT.AND P6, PT, R2, UR4, !P0 ;  /* 0x0000000402007c0c */ /* 0x000fe2000c7c1270 */
[C---:B------:R-:W-:Y:S01]  /*ce10*/  IMAD R5, R0.reuse, UR6, RZ ;  /* 0x0000000600057c24 */ /* 0x040fe2000f8e02ff */
[----:B------:R-:W-:-:S02]  /*ce20*/  ISETP.LT.AND P2, PT, R0, UR5, !P0 ;  /* 0x0000000500007c0c */ /* 0x000fc4000c741270 */
[----:B------:R-:W-:Y:S01]  /*ce30*/  ULDC UR4, c[0x0][0x244] ;  /* 0x0000910000047ab9 */ /* 0x000fe20000000800 */
[----:B------:R-:W-:Y:S01]  /*ce40*/  ULDC UR6, c[0x0][0x22c] ;  /* 0x00008b0000067ab9 */ /* 0x000fe20000000800 */
[----:B------:R-:W-:Y:S01]  /*ce50*/  IMAD R2, R6, UR4, RZ ;  /* 0x0000000406027c24 */ /* 0x000fe2000f8e02ff */
[----:B------:R-:W-:Y:S01]  /*ce60*/  ULDC.64 UR4, c[0x0][0x220] ;  /* 0x0000880000047ab9 */ /* 0x000fe20000000a00 */
[----:B------:R-:W-:-:S03]  /*ce70*/  LOP3.LUT R6, R7, 0x5, R235, 0xfe, !PT ;  /* 0x0000000507067812 */ /* 0x000fc600078efeeb */
[----:B------:R-:W-:Y:S01]  /*ce80*/  LEA R0, P5, R2, UR4, 0x1 ;  /* 0x0000000402007c11 */ /* 0x000fe2000f8a08ff */
[----:B------:R-:W-:-:S03]  /*ce90*/  ULDC UR4, c[0x0][0x248] ;  /* 0x0000920000047ab9 */ /* 0x000fc60000000800 */
[----:B------:R-:W-:Y:S01]  /*cea0*/  LEA.HI.X.SX32 R2, R2, UR5, 0x1, P5 ;  /* 0x0000000502027c11 */ /* 0x000fe2000a8f0eff */
[----:B------:R-:W-:Y:S01]  /*ceb0*/  ULDC UR5, c[0x0][0x22c] ;  /* 0x00008b0000057ab9 */ /* 0x000fe20000000800 */
[C---:B------:R-:W-:Y:S01]  /*cec0*/  LEA R4, P5, R5.reuse, R0, 0x1 ;  /* 0x0000000005047211 */ /* 0x040fe200078a08ff */
[----:B------:R-:W-:Y:S01]  /*ced0*/  STSM.16.M88.4 [R3], R16 ;  /* 0x0000001003007844 */ /* 0x000fe20000000200 */
[----:B------:R-:W-:Y:S06]  /*cee0*/  BAR.SYNC.DEFER_BLOCKING 0x0 ;  /* 0x0000000000007b1d */ /* 0x000fec0000010000 */
[----:B------:R-:W2:Y:S02]  /*cef0*/  LDS.128 R44, [R213] ;  /* 0x00000000d52c7984 */ /* 0x000ea40000000c00 */
[----:B------:R-:W-:Y:S06]  /*cf00*/  BAR.SYNC.DEFER_BLOCKING 0x0 ;  /* 0x0000000000007b1d */ /* 0x000fec0000010000 */
[----:B------:R-:W-:Y:S02]  /*cf10*/  STSM.16.M88.4 [R3], R12 ;  /* 0x0000000c03007844 */ /* 0x000fe40000000200 */
        /* <DEDUP_REMOVED lines=67> */
[----:B------:R0:W-:Y:S02]  /*d350*/  STSM.16.M88.4 [R3], R116 ;  /* 0x0000007403007844 */ /* 0x0001e40000000200 */
[----:B------:R-:W-:Y:S01]  /*d360*/  BAR.SYNC.DEFER_BLOCKING 0x0 ;  /* 0x0000000000007b1d */ /* 0x000fe20000010000 */
[----:B0-----:R-:W-:-:S05]  /*d370*/  VIADD R117, R5, UR4 ;  /* 0x0000000405757c36 */ /* 0x001fca0008000000 */
[----:B------:R-:W-:Y:S01]  /*d380*/  ULDC UR4, c[0x0][0x248] ;  /* 0x0000920000047ab9 */ /* 0x000fe20000000800 */
[----:B------:R-:W-:Y:S02]  /*d390*/  LEA.HI.X.SX32 R5, R5, R2, 0x1, P5 ;  /* 0x0000000205057211 */ /* 0x000fe400028f0eff */
[----:B------:R-:W-:Y:S02]  /*d3a0*/  PRMT R119, R24, 0x7632, R119 ;  /* 0x0000763218777816 */ /* 0x000fe40000000077 */
[C---:B------:R-:W-:Y:S01]  /*d3b0*/  LEA R116, P5, R117.reuse, R0, 0x1 ;  /* 0x0000000075747211 */ /* 0x040fe200078a08ff */
[----:B------:R-:W0:Y:S01]  /*d3c0*/  LDS.128 R84, [R213] ;  /* 0x00000000d5547984 */ /* 0x000e220000000c00 */
[----:B------:R-:W-:Y:S06]  /*d3d0*/  BAR.SYNC.DEFER_BLOCKING 0x0 ;  /* 0x0000000000007b1d */ /* 0x000fec0000010000 */
[----:B------:R1:W-:Y:S02]  /*d3e0*/  STSM.16.M88.4 [R3], R120 ;  /* 0x0000007803007844 */ /* 0x0003e40000000200 */
[----:B------:R-:W-:Y:S01]  /*d3f0*/  BAR.SYNC.DEFER_BLOCKING 0x0 ;  /* 0x0000000000007b1d */ /* 0x000fe20000010000 */
[C---:B-1----:R-:W-:Y:S01]  /*d400*/  VIADD R121, R117.reuse, UR4 ;  /* 0x0000000475797c36 */ /* 0x042fe20008000000 */
[----:B------:R-:W-:-:S04]  /*d410*/  LEA.HI.X.SX32 R117, R117, R2, 0x1, P5 ;  /* 0x0000000275757211 */ /* 0x000fc800028f0eff */
[----:B------:R-:W-:Y:S01]  /*d420*/  ULDC UR4, c[0x0][0x248] ;  /* 0x0000920000047ab9 */ /* 0x000fe20000000800 */
[--C-:B------:R-:W-:Y:S02]  /*d430*/  LOP3.LUT R123, R7, 0xbd, R235.reuse, 0xfe, !PT ;  /* 0x000000bd077b7812 */ /* 0x100fe400078efeeb */
[----:B------:R-:W-:Y:S02]  /*d440*/  LEA R118, P5, R121, R0, 0x1 ;  /* 0x0000000079767211 */ /* 0x000fe400078a08ff */
[C-C-:B------:R-:W-:Y:S02]  /*d450*/  LOP3.LUT R122, R7.reuse, 0xc0, R235.reuse, 0xfe, !PT ;  /* 0x000000c0077a7812 */ /* 0x140fe400078efeeb */
[C-C-:B------:R-:W-:Y:S01]  /*d460*/  LOP3.LUT R120, R7.reuse, 0xc2, R235.reuse, 0xfe, !PT ;  /* 0x000000c207787812 */ /* 0x140fe200078efeeb */
[----:B------:R-:W1:Y:S01]  /*d470*/  LDS.128 R88, [R213] ;  /* 0x00000000d5587984 */ /* 0x000e620000000c00 */
[----:B------:R-:W-:Y:S06]  /*d480*/  BAR.SYNC.DEFER_BLOCKING 0x0 ;  /* 0x0000000000007b1d */ /* 0x000fec0000010000 */
[----:B------:R3:W-:Y:S02]  /*d490*/  STSM.16.M88.4 [R3], R124 ;  /* 0x0000007c03007844 */ /* 0x0007e40000000200 */
[----:B------:R-:W-:Y:S01]  /*d4a0*/  BAR.SYNC.DEFER_BLOCKING 0x0 ;  /* 0x0000000000007b1d */ /* 0x000fe20000010000 */
[----:B---3--:R-:W-:-:S02]  /*d4b0*/  LOP3.LUT R127, R7, 0xb9, R235, 0xfe, !PT ;  /* 0x000000b9077f7812 */ /* 0x008fc400078efeeb */
[C-C-:B------:R-:W-:Y:S02]  /*d4c0*/  LOP3.LUT R125, R7.reuse, 0xbb, R235.reuse, 0xfe, !PT ;  /* 0x000000bb077d7812 */ /* 0x140fe400078efeeb */
[C-C-:B------:R-:W-:Y:S02]  /*d4d0*/  LOP3.LUT R126, R7.reuse, 0xbc, R235.reuse, 0xfe, !PT ;  /* 0x000000bc077e7812 */ /* 0x140fe400078efeeb */
[C-C-:B------:R-:W-:Y:S01]  /*d4e0*/  LOP3.LUT R124, R7.reuse, 0xbe, R235.reuse, 0xfe, !PT ;  /* 0x000000be077c7812 */ /* 0x140fe200078efeeb */
[----:B------:R-:W3:Y:S01]  /*d4f0*/  LDS.128 R92, [R213] ;  /* 0x00000000d55c7984 */ /* 0x000ee20000000c00 */
[----:B------:R-:W-:Y:S06]  /*d500*/  BAR.SYNC.DEFER_BLOCKING 0x0 ;  /* 0x0000000000007b1d */ /* 0x000fec0000010000 */
[----:B------:R4:W-:Y:S02]  /*d510*/  STSM.16.M88.4 [R3], R128 ;  /* 0x0000008003007844 */ /* 0x0009e40000000200 */
[----:B------:R-:W-:Y:S01]  /*d520*/  BAR.SYNC.DEFER_BLOCKING 0x0 ;  /* 0x0000000000007b1d */ /* 0x000fe20000010000 */
[----:B----4-:R-:W-:-:S02]  /*d530*/  LOP3.LUT R131, R7, 0xb5, R235, 0xfe, !PT ;  /* 0x000000b507837812 */ /* 0x010fc400078efeeb */
[C-C-:B------:R-:W-:Y:S02]  /*d540*/  LOP3.LUT R129, R7.reuse, 0xb7, R235.reuse, 0xfe, !PT ;  /* 0x000000b707817812 */ /* 0x140fe400078efeeb */
[C-C-:B------:R-:W-:Y:S02]  /*d550*/  LOP3.LUT R130, R7.reuse, 0xb8, R235.reuse, 0xfe, !PT ;  /* 0x000000b807827812 */ /* 0x140fe400078efeeb */
[C-C-:B------:R-:W-:Y:S01]  /*d560*/  LOP3.LUT R128, R7.reuse, 0xba, R235.reuse, 0xfe, !PT ;  /* 0x000000ba07807812 */ /* 0x140fe200078efeeb */
[----:B------:R-:W4:Y:S01]  /*d570*/  LDS.128 R96, [R213] ;  /* 0x00000000d5607984 */ /* 0x000f220000000c00 */
[----:B------:R-:W-:Y:S06]  /*d580*/  BAR.SYNC.DEFER_BLOCKING 0x0 ;  /* 0x0000000000007b1d */ /* 0x000fec0000010000 */
[----:B------:R2:W-:Y:S02]  /*d590*/  STSM.16.M88.4 [R3], R132 ;  /* 0x0000008403007844 */ /* 0x0005e40000000200 */
[----:B------:R-:W-:Y:S01]  /*d5a0*/  BAR.SYNC.DEFER_BLOCKING 0x0 ;  /* 0x0000000000007b1d */ /* 0x000fe20000010000 */
[----:B--2---:R-:W-:-:S02]  /*d5b0*/  LOP3.LUT R135, R7, 0xb1, R235, 0xfe, !PT ;  /* 0x000000b107877812 */ /* 0x004fc400078efeeb */
[C-C-:B------:R-:W-:Y:S02]  /*d5c0*/  LOP3.LUT R133, R7.reuse, 0xb3, R235.reuse, 0xfe, !PT ;  /* 0x000000b307857812 */ /* 0x140fe400078efeeb */
[C-C-:B------:R-:W-:Y:S02]  /*d5d0*/  LOP3.LUT R134, R7.reuse, 0xb4, R235.reuse, 0xfe, !PT ;  /* 0x000000b407867812 */ /* 0x140fe400078efeeb */
[C-C-:B------:R-:W-:Y:S01]  /*d5e0*/  LOP3.LUT R132, R7.reuse, 0xb6, R235.reuse, 0xfe, !PT ;  /* 0x000000b607847812 */ /* 0x140fe200078efeeb */
[----:B------:R-:W2:Y:S01]  /*d5f0*/  LDS.128 R100, [R213] ;  /* 0x00000000d5647984 */ /* 0x000ea20000000c00 */
[----:B------:R-:W-:Y:S06]  /*d600*/  BAR.SYNC.DEFER_BLOCKING 0x0 ;  /* 0x0000000000007b1d */ /* 0x000fec0000010000 */
[----:B------:R0:W-:Y:S02]  /*d610*/  STSM.16.M88.4 [R3], R136 ;  /* 0x0000008803007844 */ /* 0x0001e40000000200 */
[----:B------:R-:W-:Y:S01]  /*d620*/  BAR.SYNC.DEFER_BLOCKING 0x0 ;  /* 0x0000000000007b1d */ /* 0x000fe20000010000 */
[----:B0-----:R-:W-:-:S02]  /*d630*/  LOP3.LUT R139, R7, 0xad, R235, 0xfe, !PT ;  /* 0x000000ad078b7812 */ /* 0x001fc400078efeeb */
[C-C-:B------:R-:W-:Y:S02]  /*d640*/  LOP3.LUT R137, R7.reuse, 0xaf, R235.reuse, 0xfe, !PT ;  /* 0x000000af07897812 */ /* 0x140fe400078efeeb */
[C-C-:B------:R-:W-:Y:S02]  /*d650*/  LOP3.LUT R138, R7.reuse, 0xb0, R235.reuse, 0xfe, !PT ;  /* 0x000000b0078a7812 */ /* 0x140fe400078efeeb */
[C-C-:B------:R-:W-:Y:S01]  /*d660*/  LOP3.LUT R136, R7.reuse, 0xb2, R235.reuse, 0xfe, !PT ;  /* 0x000000b207887812 */ /* 0x140fe200078efeeb */
[----:B------:R-:W0:Y:S01]  /*d670*/  LDS.128 R104, [R213] ;  /* 0x00000000d5687984 */ /* 0x000e220000000c00 */
[----:B------:R-:W-:Y:S06]  /*d680*/  BAR.SYNC.DEFER_BLOCKING 0x0 ;  /* 0x0000000000007b1d */ /* 0x000fec0000010000 */
[----:B------:R1:W-:Y:S02]  /*d690*/  STSM.16.M88.4 [R3], R140 ;  /* 0x0000008c03007844 */ /* 0x0003e40000000200 */
[----:B------:R-:W-:Y:S01]  /*d6a0*/  BAR.SYNC.DEFER_BLOCKING 0x0 ;  /* 0x0000000000007b1d */ /* 0x000fe20000010000 */
[----:B-1----:R-:W-:-:S02]  /*d6b0*/  LOP3.LUT R143, R7, 0xa9, R235, 0xfe, !PT ;  /* 0x000000a9078f7812 */ /* 0x002fc400078efeeb */
[C-C-:B------:R-:W-:Y:S02]  /*d6c0*/  LOP3.LUT R141, R7.reuse, 0xab, R235.reuse, 0xfe, !PT ;  /* 0x000000ab078d7812 */ /* 0x140fe400078efeeb */
        /* <DEDUP_REMOVED lines=17> */
[C-C-:B------:R-:W-:Y:S02]  /*d7e0*/  LOP3.LUT R150, R7.reuse, 0xa4, R235.reuse, 0xfe, !PT ;  /* 0x000000a407967812 */ /* 0x140fe400078efeeb */
[--C-:B------:R-:W-:Y:S01]  /*d7f0*/  LOP3.LUT R148, R7, 0xa6, R235.reuse, 0xfe, !PT ;  /* 0x000000a607947812 */ /* 0x100fe200078efeeb */
[----:B------:R-:W-:Y:S01]  /*d800*/  @P2 STG.E.U16 desc[UR14][R4.64], R24 ;  /* 0x0000001804002986 */ /* 0x000fe2000c10150e */
[----:B------:R-:W-:Y:S01]  /*d810*/  ISETP.LT.AND P2, PT, R6, UR5, !P0 ;  /* 0x0000000506007c0c */ /* 0x000fe2000c741270 */
[----:B------:R-:W-:Y:S01]  /*d820*/  ULDC UR5, c[0x0][0x22c] ;  /* 0x00008b0000057ab9 */ /* 0x000fe20000000800 */
[----:B------:R-:W-:Y:S01]  /*d830*/  PRMT R6, R25, 0x7632, R6 ;  /* 0x0000763219067816 */ /* 0x000fe20000000006 */
[----:B------:R4:W-:Y:S01]  /*d840*/  @P1 STG.E.U16 desc[UR14][R116.64], R119 ;  /* 0x0000007774001986 */ /* 0x0009e2000c10150e */
[----:B------:R-:W-:Y:S01]  /*d850*/  ISETP.LT.AND P1, PT, R3, UR5, !P0 ;  /* 0x0000000503007c0c */ /* 0x000fe2000c721270 */
[----:B------:R-:W-:Y:S01]  /*d860*/  ULDC UR5, c[0x0][0x22c] ;  /* 0x00008b0000057ab9 */ /* 0x000fe20000000800 */
[----:B------:R-:W-:-:S02]  /*d870*/  LOP3.LUT R3, R7, 0x7, R235, 0xfe, !PT ;  /* 0x0000000707037812 */ /* 0x000fc400078efeeb */
[C---:B----4-:R-:W-:Y:S01]  /*d880*/  LEA.HI.X.SX32 R119, R121.reuse, R2, 0x1, P5 ;  /* 0x0000000279777211 */ /* 0x050fe200028f0eff */
[----:B------:R-:W-:Y:S01]  /*d890*/  VIADD R121, R121, UR4 ;  /* 0x0000000479797c36 */ /* 0x000fe20008000000 */
[----:B------:R-:W-:-:S03]  /*d8a0*/  ULDC UR4, c[0x0][0x248] ;  /* 0x0000920000047ab9 */ /* 0x000fc60000000800 */
[C---:B------:R-:W-:Y:S01]  /*d8b0*/  VIADD R117, R121.reuse, UR4 ;  /* 0x0000000479757c36 */ /* 0x040fe20008000000 */
[----:B------:R-:W-:Y:S01]  /*d8c0*/  LEA R4, P5, R121, R0, 0x1 ;  /* 0x0000000079047211 */ /* 0x000fe200078a08ff */
[----:B------:R4:W-:Y:S01]  /*d8d0*/  @P4 STG.E.U16 desc[UR14][R118.64], R25 ;  /* 0x0000001976004986 */ /* 0x0009e2000c10150e */
[----:B------:R-:W-:Y:S01]  /*d8e0*/  ISETP.LT.AND P4, PT, R3, UR5, !P0 ;  /* 0x0000000503007c0c */ /* 0x000fe2000c781270 */
[----:B------:R-:W-:Y:S01]  /*d8f0*/  ULDC UR4, c[0x0][0x22c] ;  /* 0x00008b0000047ab9 */ /* 0x000fe20000000800 */
[----:B------:R-:W-:Y:S01]  /*d900*/  LEA.HI.X.SX32 R5, R121, R2, 0x1, P5 ;  /* 0x0000000279057211 */ /* 0x000fe200028f0eff */
[----:B------:R-:W-:Y:S01]  /*d910*/  ULDC UR5, c[0x0][0x22c] ;  /* 0x00008b0000057ab9 */ /* 0x000fe20000000800 */
[--C-:B------:R-:W-:Y:S02]  /*d920*/  LOP3.LUT R3, R7, 0x8, R235.reuse, 0xfe, !PT ;  /* 0x0000000807037812 */ /* 0x100fe400078efeeb */
[----:B------:R-:W-:Y:S01]  /*d930*/  LEA R24, P5, R117, R0, 0x1 ;  /* 0x0000000075187211 */ /* 0x000fe200078a08ff */
[----:B------:R2:W-:Y:S01]  /*d940*/  @P3 STG.E.U16 desc[UR14][R4.64], R6 ;  /* 0x0000000604003986 */ /* 0x0005e2000c10150e */
[----:B------:R-:W-:Y:S01]  /*d950*/  ISETP.LT.AND P3, PT, R3, UR4, !P0 ;  /* 0x0000000403007c0c */ /* 0x000fe2000c761270 */
[----:B------:R-:W-:Y:S01]  /*d960*/  ULDC UR4, c[0x0][0x248] ;  /* 0x0000920000047ab9 */ /* 0x000fe20000000800 */
[----:B------:R-:W-:-:S02]  /*d970*/  LOP3.LUT R3, R7, 0x9, R235, 0xfe, !PT ;  /* 0x0000000907037812 */ /* 0x000fc400078efeeb */
[C---:B----4-:R-:W-:Y:S01]  /*d980*/  LEA.HI.X.SX32 R25, R117.reuse, R2, 0x1, P5 ;  /* 0x0000000275197211 */ /* 0x050fe200028f0eff */
[----:B------:R-:W-:Y:S01]  /*d990*/  VIADD R117, R117, UR4 ;  /* 0x0000000475757c36 */ /* 0x000fe20008000000 */
[----:B------:R-:W-:Y:S01]  /*d9a0*/  ULDC UR4, c[0x0][0x248] ;  /* 0x0000920000047ab9 */ /* 0x000fe20000000800 */
[----:B------:R-:W-:Y:S01]  /*d9b0*/  ISETP.LT.AND P5, PT, R3, UR5, !P0 ;  /* 0x0000000503007c0c */ /* 0x000fe2000c7a1270 */
[----:B------:R-:W-:Y:S01]  /*d9c0*/  ULDC UR5, c[0x0][0x248] ;  /* 0x0000920000057ab9 */ /* 0x000fe20000000800 */
[----:B------:R4:W-:Y:S01]  /*d9d0*/  @P6 STG.E.U16 desc[UR14][R24.64], R26 ;  /* 0x0000001a18006986 */ /* 0x0009e2000c10150e */
[C---:B------:R-:W-:Y:S01]  /*d9e0*/  LEA R116, P6, R117.reuse, R0, 0x1 ;  /* 0x0000000075747211 */ /* 0x040fe200078c08ff */
[----:B--2---:R-:W-:Y:S01]  /*d9f0*/  VIADD R5, R117, UR4 ;  /* 0x0000000475057c36 */ /* 0x004fe20008000000 */
[----:B------:R-:W-:Y:S01]  /*da00*/  LOP3.LUT R3, R7, 0xa, R235, 0xfe, !PT ;  /* 0x0000000a07037812 */ /* 0x000fe200078efeeb */
[----:B------:R-:W-:Y:S01]  /*da10*/  ULDC UR4, c[0x0][0x22c] ;  /* 0x00008b0000047ab9 */ /* 0x000fe20000000800 */
[----:B------:R-:W-:Y:S01]  /*da20*/  LEA.HI.X.SX32 R117, R117, R2, 0x1, P6 ;  /* 0x0000000275757211 */ /* 0x000fe200030f0eff */
[C---:B------:R-:W-:Y:S01]  /*da30*/  VIADD R119, R5.reuse, UR5 ;  /* 0x0000000505777c36 */ /* 0x040fe20008000000 */
[----:B------:R-:W-:Y:S01]  /*da40*/  LEA R4, P6, R5, R0, 0x1 ;  /* 0x0000000005047211 */ /* 0x000fe200078c08ff */
[----:B------:R-:W-:Y:S01]  /*da50*/  ULDC UR5, c[0x0][0x22c] ;  /* 0x00008b0000057ab9 */ /* 0x000fe20000000800 */
[----:B------:R-:W-:-:S02]  /*da60*/  PRMT R6, R27, 0x7632, R6 ;  /* 0x000076321b067816 */ /* 0x000fc40000000006 */
[----:B------:R-:W-:Y:S02]  /*da70*/  LEA.HI.X.SX32 R5, R5, R2, 0x1, P6 ;  /* 0x0000000205057211 */ /* 0x000fe400030f0eff */
[----:B----4-:R-:W-:Y:S02]  /*da80*/  PRMT R25, R26, 0x7632, R25 ;  /* 0x000076321a197816 */ /* 0x010fe40000000019 */
[----:B------:R-:W-:Y:S02]  /*da90*/  LEA R24, P6, R119, R0, 0x1 ;  /* 0x0000000077187211 */ /* 0x000fe400078c08ff */
[--C-:B------:R-:W-:Y:S01]  /*daa0*/  LOP3.LUT R121, R7, 0xbf, R235.reuse, 0xfe, !PT ;  /* 0x000000bf07797812 */ /* 0x100fe200078efeeb */
[----:B------:R2:W-:Y:S01]  /*dab0*/  @P2 STG.E.U16 desc[UR14][R116.64], R25 ;  /* 0x0000001974002986 */ /* 0x0005e2000c10150e */
[----:B------:R-:W-:Y:S01]  /*dac0*/  ISETP.LT.AND P2, PT, R3, UR4, !P0 ;  /* 0x0000000403007c0c */ /* 0x000fe2000c741270 */
[----:B------:R-:W-:Y:S01]  /*dad0*/  ULDC UR4, c[0x0][0x22c] ;  /* 0x00008b0000047ab9 */ /* 0x000fe20000000800 */
[C-C-:B------:R-:W-:Y:S01]  /*dae0*/  LOP3.LUT R3, R7.reuse, 0xb, R235.reuse, 0xfe, !PT ;  /* 0x0000000b07037812 */ /* 0x140fe200078efeeb */
[----:B------:R4:W-:Y:S01]  /*daf0*/  @P1 STG.E.U16 desc[UR14][R4.64], R27 ;  /* 0x0000001b04001986 */ /* 0x0009e2000c10150e */
[----:B------:R-:W-:-:S02]  /*db00*/  LOP3.LUT R118, R7, 0xc4, R235, 0xfe, !PT ;  /* 0x000000c407767812 */ /* 0x000fc400078efeeb */
[----:B------:R-:W-:Y:S01]  /*db10*/  ISETP.LT.AND P1, PT, R3, UR4, !P0 ;  /* 0x0000000403007c0c */ /* 0x000fe2000c721270 */
[----:B------:R-:W-:Y:S01]  /*db20*/  ULDC UR4, c[0x0][0x248] ;  /* 0x0000920000047ab9 */ /* 0x000fe20000000800 */
[----:B------:R-:W-:Y:S02]  /*db30*/  LOP3.LUT R3, R7, 0xc, R235, 0xfe, !PT ;  /* 0x0000000c07037812 */ /* 0x000fe400078efeeb */
[C---:B--2---:R-:W-:Y:S01]  /*db40*/  LEA.HI.X.SX32 R25, R119.reuse, R2, 0x1, P6 ;  /* 0x0000000277197211 */ /* 0x044fe200030f0eff */
[----:B------:R-:W-:Y:S01]  /*db50*/  VIADD R119, R119, UR4 ;  /* 0x0000000477777c36 */ /* 0x000fe20008000000 */
[----:B------:R-:W-:-:S03]  /*db60*/  ULDC UR4, c[0x0][0x248] ;  /* 0x0000920000047ab9 */ /* 0x000fc60000000800 */
[----:B------:R2:W-:Y:S01]  /*db70*/  @P4 STG.E.U16 desc[UR14][R24.64], R6 ;  /* 0x0000000618004986 */ /* 0x0005e2000c10150e */
[----:B------:R-:W-:Y:S02]  /*db80*/  LEA R116, P6, R119, R0, 0x1 ;  /* 0x0000000077747211 */ /* 0x000fe400078c08ff */
[----:B------:R-:W-:Y:S01]  /*db90*/  ISETP.LT.AND P4, PT, R3, UR5, !P0 ;  /* 0x0000000503007c0c */ /* 0x000fe2000c781270 */
[C---:B------:R-:W-:Y:S01]  /*dba0*/  VIADD R3, R119.reuse, UR4 ;  /* 0x0000000477037c36 */ /* 0x040fe20008000000 */
[----:B------:R-:W-:Y:S01]  /*dbb0*/  ULDC UR4, c[0x0][0x248] ;  /* 0x0000920000047ab9 */ /* 0x000fe20000000800 */
[----:B------:R-:W-:Y:S01]  /*dbc0*/  LEA.HI.X.SX32 R117, R119, R2, 0x1, P6 ;  /* 0x0000000277757211 */ /* 0x000fe200030f0eff */
[----:B------:R-:W-:Y:S01]  /*dbd0*/  ULDC UR5, c[0x0][0x22c] ;  /* 0x00008b0000057ab9 */ /* 0x000fe20000000800 */
[C---:B----4-:R-:W-:Y:S01]  /*dbe0*/  VIADD R27, R3.reuse, UR4 ;  /* 0x00000004031b7c36 */ /* 0x050fe20008000000 */
[----:B------:R-:W-:Y:S01]  /*dbf0*/  LEA R4, P6, R3, R0, 0x1 ;  /* 0x0000000003047211 */ /* 0x000fe200078c08ff */
[----:B------:R-:W-:Y:S01]  /*dc00*/  ULDC UR4, c[0x0][0x248] ;  /* 0x0000920000047ab9 */ /* 0x000fe20000000800 */
[----:B------:R4:W-:Y:S01]  /*dc10*/  @P3 STG.E.U16 desc[UR14][R116.64], R28 ;  /* 0x0000001c74003986 */ /* 0x0009e2000c10150e */
[----:B--2---:R-:W-:-:S02]  /*dc20*/  LOP3.LUT R24, R7, 0xd, R235, 0xfe, !PT ;  /* 0x0000000d07187812 */ /* 0x004fc400078efeeb */
[----:B------:R-:W-:Y:S02]  /*dc30*/  LEA.HI.X.SX32 R5, R3, R2, 0x1, P6 ;  /* 0x0000000203057211 */ /* 0x000fe400030f0eff */
[----:B------:R-:W-:Y:S01]  /*dc40*/  ISETP.LT.AND P3, PT, R24, UR5, !P0 ;  /* 0x0000000518007c0c */ /* 0x000fe2000c761270 */
[----:B------:R-:W-:Y:S01]  /*dc50*/  ULDC UR5, c[0x0][0x22c] ;  /* 0x00008b0000057ab9 */ /* 0x000fe20000000800 */
[C---:B------:R-:W-:Y:S02]  /*dc60*/  LEA R24, P6, R27.reuse, R0, 0x1 ;  /* 0x000000001b187211 */ /* 0x040fe400078c08ff */
[----:B------:R-:W-:Y:S02]  /*dc70*/  PRMT R6, R28, 0x7632, R6 ;  /* 0x000076321c067816 */ /* 0x000fe40000000006 */
[C---:B------:R-:W-:Y:S01]  /*dc80*/  LEA.HI.X.SX32 R25, R27.reuse, R2, 0x1, P6 ;  /* 0x000000021b197211 */ /* 0x040fe200030f0eff */
[----:B------:R-:W-:Y:S01]  /*dc90*/  VIADD R27, R27, UR4 ;  /* 0x000000041b1b7c36 */ /* 0x000fe20008000000 */
[C-C-:B------:R-:W-:Y:S01]  /*dca0*/  LOP3.LUT R3, R7.reuse, 0xe, R235.reuse, 0xfe, !PT ;  /* 0x0000000e07037812 */ /* 0x140fe200078efeeb */
[----:B------:R2:W-:Y:S01]  /*dcb0*/  @P5 STG.E.U16 desc[UR14][R4.64], R6 ;  /* 0x0000000604005986 */ /* 0x0005e2000c10150e */
[----:B------:R-:W-:Y:S01]  /*dcc0*/  ULDC UR4, c[0x0][0x248] ;  /* 0x0000920000047ab9 */ /* 0x000fe20000000800 */
[--C-:B------:R-:W-:Y:S01]  /*dcd0*/  LOP3.LUT R119, R7, 0xc1, R235.reuse, 0xfe, !PT ;  /* 0x000000c107777812 */ /* 0x100fe200078efeeb */
[----:B----4-:R-:W-:Y:S01]  /*dce0*/  VIADD R117, R27, UR4 ;  /* 0x000000041b757c36 */ /* 0x010fe20008000000 */
[----:B------:R-:W-:Y:S01]  /*dcf0*/  @P2 STG.E.U16 desc[UR14][R24.64], R29 ;  /* 0x0000001d18002986 */ /* 0x000fe2000c10150e */
[----:B------:R-:W-:Y:S01]  /*dd00*/  ISETP.LT.AND P5, PT, R3, UR5, !P0 ;  /* 0x0000000503007c0c */ /* 0x000fe2000c7a1270 */
[----:B------:R-:W-:Y:S01]  /*dd10*/  ULDC UR5, c[0x0][0x22c] ;  /* 0x00008b0000057ab9 */ /* 0x000fe20000000800 */
[----:B------:R-:W-:Y:S01]  /*dd20*/  LEA R26, P2, R27, R0, 0x1 ;  /* 0x000000001b1a7211 */ /* 0x000fe200078408ff */
[----:B------:R-:W-:Y:S01]  /*dd30*/  ULDC UR4, c[0x0][0x22c] ;  /* 0x00008b0000047ab9 */ /* 0x000fe20000000800 */
[----:B------:R-:W-:-:S02]  /*dd40*/  LOP3.LUT R3, R7, 0xf, R235, 0xfe, !PT ;  /* 0x0000000f07037812 */ /* 0x000fc400078efeeb */
[----:B------:R-:W-:Y:S02]  /*dd50*/  LEA.HI.X.SX32 R27, R27, R2, 0x1, P2 ;  /* 0x000000021b1b7211 */ /* 0x000fe400010f0eff */
[----:B--2---:R-:W-:Y:S02]  /*dd60*/  PRMT R5, R29, 0x7632, R5 ;  /* 0x000076321d057816 */ /* 0x004fe40000000005 */
[----:B------:R-:W-:Y:S01]  /*dd70*/  ISETP.LT.AND P2, PT, R3, UR5, !P0 ;  /* 0x0000000503007c0c */ /* 0x000fe2000c741270 */
[----:B------:R-:W-:Y:S01]  /*dd80*/  ULDC UR5, c[0x0][0x22c] ;  /* 0x00008b0000057ab9 */ /* 0x000fe20000000800 */
[--C-:B------:R-:W-:Y:S01]  /*dd90*/  LOP3.LUT R3, R7, 0x10, R235.reuse, 0xfe, !PT ;  /* 0x0000001007037812 */ /* 0x100fe200078efeeb */
[----:B------:R2:W-:Y:S01]  /*dda0*/  @P1 STG.E.U16 desc[UR14][R26.64], R5 ;  /* 0x000000051a001986 */ /* 0x0005e2000c10150e */
[----:B------:R-:W-:Y:S02]  /*ddb0*/  LEA R4, P6, R117, R0, 0x1 ;  /* 0x0000000075047211 */ /* 0x000fe400078c08ff */
[----:B------:R-:W-:Y:S01]  /*ddc0*/  ISETP.LT.AND P1, PT, R3, UR4, !P0 ;  /* 0x0000000403007c0c */ /* 0x000fe2000c721270 */
[----:B------:R-:W-:Y:S01]  /*ddd0*/  ULDC UR4, c[0x0][0x248] ;  /* 0x0000920000047ab9 */ /* 0x000fe20000000800 */
[----:B------:R-:W-:-:S02]  /*dde0*/  LOP3.LUT R3, R7, 0x11, R235, 0xfe, !PT ;  /* 0x0000001107037812 */ /* 0x000fc400078efeeb */
[----:B------:R-:W-:Y:S02]  /*ddf0*/  PRMT R6, R31, 0x7632, R6 ;  /* 0x000076321f067816 */ /* 0x000fe40000000006 */
[----:B------:R-:W-:Y:S02]  /*de00*/  LOP3.LUT R116, R7, 0xc6, R235, 0xfe, !PT ;  /* 0x000000c607747812 */ /* 0x000fe400078efeeb */
[C---:B--2---:R-:W-:Y:S01]  /*de10*/  LEA.HI.X.SX32 R5, R117.reuse, R2, 0x1, P6 ;  /* 0x0000000275057211 */ /* 0x044fe200030f0eff */
[----:B------:R-:W-:Y:S01]  /*de20*/  VIADD R117, R117, UR4 ;  /* 0x0000000475757c36 */ /* 0x000fe20008000000 */
[----:B------:R-:W-:-:S03]  /*de30*/  ULDC UR4, c[0x0][0x22c] ;  /* 0x00008b0000047ab9 */ /* 0x000fc60000000800 */
[----:B------:R2:W-:Y:S01]  /*de40*/  @P4 STG.E.U16 desc[UR14][R4.64], R30 ;  /* 0x0000001e04004986 */ /* 0x0005e2000c10150e */
[----:B------:R-:W-:Y:S02]  /*de50*/  LEA R24, P6, R117, R0, 0x1 ;  /* 0x0000000075187211 */ /* 0x000fe400078c08ff */
[----:B------:R-:W-:Y:S01]  /*de60*/  ISETP.LT.AND P4, PT, R3, UR4, !P0 ;  /* 0x0000000403007c0c */ /* 0x000fe2000c781270 */
[----:B------:R-:W-:Y:S01]  /*de70*/  ULDC UR4, c[0x0][0x248] ;  /* 0x0000920000047ab9 */ /* 0x000fe20000000800 */
[C---:B------:R-:W-:Y:S01]  /*de80*/  LEA.HI.X.SX32 R25, R117.reuse, R2, 0x1, P6 ;  /* 0x0000000275197211 */ /* 0x040fe200030f0eff */
[----:B------:R-:W-:Y:S01]  /*de90*/  VIADD R117, R117, UR4 ;  /* 0x0000000475757c36 */ /* 0x000fe20008000000 */
[----:B------:R-:W-:Y:S01]  /*dea0*/  LOP3.LUT R3, R7, 0x12, R235, 0xfe, !PT ;  /* 0x0000001207037812 */ /* 0x000fe200078efeeb */
[----:B------:R-:W-:Y:S02]  /*deb0*/  ULDC UR4, c[0x0][0x248] ;  /* 0x0000920000047ab9 */ /* 0x000fe40000000800 */
[----:B------:R-:W-:Y:S01]  /*dec0*/  VIADD R27, R117, UR4 ;  /* 0x00000004751b7c36 */ /* 0x000fe20008000000 */
[----:B------:R-:W-:Y:S01]  /*ded0*/  ISETP.LT.AND P6, PT, R3, UR5, !P0 ;  /* 0x0000000503007c0c */ /* 0x000fe2000c7c1270 */
[----:B------:R-:W-:Y:S01]  /*dee0*/  ULDC UR5, c[0x0][0x248] ;  /* 0x0000920000057ab9 */ /* 0x000fe20000000800 */
[----:B--2---:R-:W-:Y:S01]  /*def0*/  PRMT R5, R30, 0x7632, R5 ;  /* 0x000076321e057816 */ /* 0x004fe20000000005 */
[----:B------:R-:W-:Y:S01]  /*df00*/  VIADD R29, R27, UR5 ;  /* 0x000000051b1d7c36 */ /* 0x000fe20008000000 */
[----:B------:R-:W-:Y:S01]  /*df10*/  LOP3.LUT R3, R7, 0x13, R235, 0xfe, !PT ;  /* 0x0000001307037812 */ /* 0x000fe200078efeeb */
[----:B------:R-:W-:Y:S01]  /*df20*/  ULDC UR4, c[0x0][0x22c] ;  /* 0x00008b0000047ab9 */ /* 0x000fe20000000800 */
[----:B------:R-:W-:Y:S01]  /*df30*/  ULDC UR5, c[0x0][0x22c] ;  /* 0x00008b0000057ab9 */ /* 0x000fe20000000800 */
[----:B------:R2:W-:Y:S01]  /*df40*/  @P3 STG.E.U16 desc[UR14][R24.64], R5 ;  /* 0x0000000518003986 */ /* 0x0005e2000c10150e */
[----:B------:R-:W-:-:S02]  /*df50*/  LEA R4, P3, R117, R0, 0x1 ;  /* 0x0000000075047211 */ /* 0x000fc400078608ff */
[--C-:B------:R-:W-:Y:S02]  /*df60*/  LOP3.LUT R30, R7, 0xe0, R235.reuse, 0xfe, !PT ;  /* 0x000000e0071e7812 */ /* 0x100fe400078efeeb */
[----:B--2---:R-:W-:Y:S02]  /*df70*/  LEA.HI.X.SX32 R5, R117, R2, 0x1, P3 ;  /* 0x0000000275057211 */ /* 0x004fe400018f0eff */
[----:B------:R-:W-:Y:S02]  /*df80*/  LEA R26, P3, R27, R0, 0x1 ;  /* 0x000000001b1a7211 */ /* 0x000fe400078608ff */
[--C-:B------:R-:W-:Y:S01]  /*df90*/  LOP3.LUT R117, R7, 0xc3, R235.reuse, 0xfe, !PT ;  /* 0x000000c307757812 */ /* 0x100fe200078efeeb */
[----:B------:R2:W-:Y:S01]  /*dfa0*/  @P5 STG.E.U16 desc[UR14][R4.64], R31 ;  /* 0x0000001f04005986 */ /* 0x0005e2000c10150e */
[----:B------:R-:W-:Y:S02]  /*dfb0*/  LEA.HI.X.SX32 R27, R27, R2, 0x1, P3 ;  /* 0x000000021b1b7211 */ /* 0x000fe400018f0eff */
[----:B------:R-:W-:Y:S01]  /*dfc0*/  ISETP.LT.AND P5, PT, R3, UR4, !P0 ;  /* 0x0000000403007c0c */ /* 0x000fe2000c7a1270 */
[----:B------:R-:W-:Y:S01]  /*dfd0*/  ULDC UR4, c[0x0][0x22c] ;  /* 0x00008b0000047ab9 */ /* 0x000fe20000000800 */
[----:B------:R-:W-:Y:S01]  /*dfe0*/  LEA R24, P3, R29, R0, 0x1 ;  /* 0x000000001d187211 */ /* 0x000fe200078608ff */
[----:B------:R4:W-:Y:S01]  /*dff0*/  @P2 STG.E.U16 desc[UR14][R26.64], R6 ;  /* 0x000000061a002986 */ /* 0x0009e2000c10150e */
[----:B------:R-:W-:-:S02]  /*e000*/  LOP3.LUT R3, R7, 0x14, R235, 0xfe, !PT ;  /* 0x0000001407037812 */ /* 0x000fc400078efeeb */
[----:B------:R-:W-:Y:S02]  /*e010*/  LEA.HI.X.SX32 R25, R29, R2, 0x1, P3 ;  /* 0x000000021d197211 */ /* 0x000fe400018f0eff */
[----:B------:R-:W-:Y:S01]  /*e020*/  ISETP.LT.AND P3, PT, R3, UR4, !P0 ;  /* 0x0000000403007c0c */ /* 0x000fe2000c761270 */
[----:B------:R-:W-:Y:S01]  /*e030*/  ULDC UR4, c[0x0][0x248] ;  /* 0x0000920000047ab9 */ /* 0x000fe20000000800 */
[----:B------:R-:W-:Y:S01]  /*e040*/  LOP3.LUT R3, R7, 0x15, R235, 0xfe, !PT ;  /* 0x0000001507037812 */ /* 0x000fe200078efeeb */
[----:B------:R-:W-:Y:S01]  /*e050*/  VIADD R29, R29, UR4 ;  /* 0x000000041d1d7c36 */ /* 0x000fe20008000000 */
[----:B------:R0:W-:Y:S01]  /*e060*/  @P1 STG.E.U16 desc[UR14][R24.64], R32 ;  /* 0x0000002018001986 */ /* 0x0001e2000c10150e */
[----:B------:R-:W-:Y:S02]  /*e070*/  ULDC UR4, c[0x0][0x22c] ;  /* 0x00008b0000047ab9 */ /* 0x000fe40000000800 */
[----:B------:R-:W-:Y:S01]  /*e080*/  ISETP.LT.AND P2, PT, R3, UR4, !P0 ;  /* 0x0000000403007c0c */ /* 0x000fe2000c741270 */
[----:B------:R-:W-:Y:S01]  /*e090*/  ULDC UR4, c[0x0][0x248] ;  /* 0x0000920000047ab9 */ /* 0x000fe20000000800 */
[----:B--2---:R-:W-:-:S02]  /*e0a0*/  LEA R4, P1, R29, R0, 0x1 ;  /* 0x000000001d047211 */ /* 0x004fc400078208ff */
[----:B----4-:R-:W-:Y:S02]  /*e0b0*/  PRMT R6, R32, 0x7632, R6 ;  /* 0x0000763220067816 */ /* 0x010fe40000000006 */
[C---:B------:R-:W-:Y:S01]  /*e0c0*/  LEA.HI.X.SX32 R5, R29.reuse, R2, 0x1, P1 ;  /* 0x000000021d057211 */ /* 0x040fe200008f0eff */
[----:B------:R-:W-:Y:S01]  /*e0d0*/  VIADD R29, R29, UR4 ;  /* 0x000000041d1d7c36 */ /* 0x000fe20008000000 */
[----:B------:R-:W-:Y:S01]  /*e0e0*/  ULDC UR4, c[0x0][0x248] ;  /* 0x0000920000047ab9 */ /* 0x000fe20000000800 */
[--C-:B------:R-:W-:Y:S02]  /*e0f0*/  LOP3.LUT R3, R7, 0x16, R235.reuse, 0xfe, !PT ;  /* 0x0000001607037812 */ /* 0x100fe400078efeeb */
[----:B------:R2:W-:Y:S01]  /*e100*/  @P4 STG.E.U16 desc[UR14][R4.64], R6 ;  /* 0x0000000604004986 */ /* 0x0005e2000c10150e */
[C---:B0-----:R-:W-:Y:S01]  /*e110*/  LEA R24, P4, R29.reuse, R0, 0x1 ;  /* 0x000000001d187211 */ /* 0x041fe200078808ff */
[----:B------:R-:W-:Y:S01]  /*e120*/  VIADD R27, R29, UR4 ;  /* 0x000000041d1b7c36 */ /* 0x000fe20008000000 */
[----:B------:R-:W-:Y:S01]  /*e130*/  ULDC UR4, c[0x0][0x248] ;  /* 0x0000920000047ab9 */ /* 0x000fe20000000800 */
[----:B------:R-:W-:Y:S01]  /*e140*/  ISETP.LT.AND P1, PT, R3, UR5, !P0 ;  /* 0x0000000503007c0c */ /* 0x000fe2000c721270 */
[----:B------:R-:W-:Y:S01]  /*e150*/  ULDC UR5, c[0x0][0x22c] ;  /* 0x00008b0000057ab9 */ /* 0x000fe20000000800 */
[----:B------:R-:W-:Y:S01]  /*e160*/  LEA.HI.X.SX32 R25, R29, R2, 0x1, P4 ;  /* 0x000000021d197211 */ /* 0x000fe200020f0eff */
[C---:B------:R-:W-:Y:S01]  /*e170*/  VIADD R29, R27.reuse, UR4 ;  /* 0x000000041b1d7c36 */ /* 0x040fe20008000000 */
[----:B------:R-:W-:Y:S01]  /*e180*/  LEA R26, P4, R27, R0, 0x1 ;  /* 0x000000001b1a7211 */ /* 0x000fe200078808ff */
[----:B------:R-:W-:Y:S01]  /*e190*/  ULDC UR4, c[0x0][0x248] ;  /* 0x0000920000047ab9 */ /* 0x000fe20000000800 */
[----:B------:R-:W-:Y:S01]  /*e1a0*/  LOP3.LUT R3, R7, 0x17, R235, 0xfe, !PT ;  /* 0x0000001707037812 */ /* 0x000fe200078efeeb */
[----:B------:R0:W-:Y:S01]  /*e1b0*/  @P6 STG.E.U16 desc[UR14][R24.64], R33 ;  /* 0x0000002118006986 */ /* 0x0001e2000c10150e */
[----:B--2---:R-:W-:-:S02]  /*e1c0*/  PRMT R5, R33, 0x7632, R5 ;  /* 0x0000763221057816 */ /* 0x004fc40000000005 */
[----:B------:R-:W-:Y:S02]  /*e1d0*/  LEA.HI.X.SX32 R27, R27, R2, 0x1, P4 ;  /* 0x000000021b1b7211 */ /* 0x000fe400020f0eff */
[----:B------:R-:W-:Y:S02]  /*e1e0*/  LEA R4, P6, R29, R0, 0x1 ;  /* 0x000000001d047211 */ /* 0x000fe400078c08ff */
[----:B------:R-:W-:Y:S01]  /*e1f0*/  ISETP.LT.AND P4, PT, R3, UR5, !P0 ;  /* 0x0000000503007c0c */ /* 0x000fe2000c781270 */
[----:B------:R2:W-:Y:S01]  /*e200*/  @P5 STG.E.U16 desc[UR14][R26.64], R5 ;  /* 0x000000051a005986 */ /* 0x0005e2000c10150e */
[--C-:B------:R-:W-:Y:S01]  /*e210*/  LOP3.LUT R3, R7, 0x18, R235.reuse, 0xfe, !PT ;  /* 0x0000001807037812 */ /* 0x100fe200078efeeb */
[----:B------:R-:W-:Y:S01]  /*e220*/  ULDC UR5, c[0x0][0x22c] ;  /* 0x00008b0000057ab9 */ /* 0x000fe20000000800 */
[----:B------:R-:W-:Y:S02]  /*e230*/  PRMT R6, R35, 0x7632, R6 ;  /* 0x0000763223067816 */ /* 0x000fe40000000006 */
[----:B0-----:R-:W-:-:S02]  /*e240*/  LOP3.LUT R33, R7, 0xdb, R235, 0xfe, !PT ;  /* 0x000000db07217812 */ /* 0x001fc400078efeeb */
[--C-:B------:R-:W-:Y:S02]  /*e250*/  LOP3.LUT R32, R7, 0xde, R235.reuse, 0xfe, !PT ;  /* 0x000000de07207812 */ /* 0x100fe400078efeeb */
[C---:B--2---:R-:W-:Y:S01]  /*e260*/  LEA.HI.X.SX32 R5, R29.reuse, R2, 0x1, P6 ;  /* 0x000000021d057211 */ /* 0x044fe200030f0eff */
[----:B------:R-:W-:Y:S01]  /*e270*/  VIADD R29, R29, UR4 ;  /* 0x000000041d1d7c36 */ /* 0x000fe20008000000 */
[----:B------:R-:W-:Y:S01]  /*e280*/  ISETP.LT.AND P6, PT, R3, UR5, !P0 ;  /* 0x0000000503007c0c */ /* 0x000fe2000c7c1270 */
[----:B------:R-:W-:Y:S01]  /*e290*/  ULDC UR4, c[0x0][0x248] ;  /* 0x0000920000047ab9 */ /* 0x000fe20000000800 */
[--C-:B------:R-:W-:Y:S01]  /*e2a0*/  LOP3.LUT R3, R7, 0x19, R235.reuse, 0xfe, !PT ;  /* 0x0000001907037812 */ /* 0x100fe200078efeeb */
[----:B------:R0:W-:Y:S01]  /*e2b0*/  @P3 STG.E.U16 desc[UR14][R4.64], R34 ;  /* 0x0000002204003986 */ /* 0x0001e2000c10150e */
[C---:B------:R-:W-:Y:S01]  /*e2c0*/  LEA R24, P3, R29.reuse, R0, 0x1 ;  /* 0x000000001d187211 */ /* 0x040fe200078608ff */
[----:B------:R-:W-:Y:S01]  /*e2d0*/  ULDC UR5, c[0x0][0x22c] ;  /* 0x00008b0000057ab9 */ /* 0x000fe20000000800 */
[----:B------:R-:W-:Y:S01]  /*e2e0*/  VIADD R31, R29, UR4 ;  /* 0x000000041d1f7c36 */ /* 0x000fe20008000000 */
[----:B------:R-:W-:Y:S01]  /*e2f0*/  ISETP.LT.AND P5, PT, R3, UR5, !P0 ;  /* 0x0000000503007c0c */ /* 0x000fe2000c7a1270 */
[----:B------:R-:W-:Y:S01]  /*e300*/  ULDC UR4, c[0x0][0x22c] ;  /* 0x00008b0000047ab9 */ /* 0x000fe20000000800 */
[----:B------:R-:W-:Y:S01]  /*e310*/  LEA.HI.X.SX32 R25, R29, R2, 0x1, P3 ;  /* 0x000000021d197211 */ /* 0x000fe200018f0eff */
[----:B------:R-:W-:Y:S01]  /*e320*/  ULDC UR5, c[0x0][0x22c] ;  /* 0x00008b0000057ab9 */ /* 0x000fe20000000800 */
[----:B------:R-:W-:-:S02]  /*e330*/  LOP3.LUT R3, R7, 0x1a, R235, 0xfe, !PT ;  /* 0x0000001a07037812 */ /* 0x000fc400078efeeb */
[C---:B------:R-:W-:Y:S02]  /*e340*/  LEA R26, P3, R31.reuse, R0, 0x1 ;  /* 0x000000001f1a7211 */ /* 0x040fe400078608ff */
[----:B0-----:R-:W-:Y:S02]  /*e350*/  PRMT R5, R34, 0x7632, R5 ;  /* 0x0000763222057816 */ /* 0x001fe40000000005 */
[----:B------:R-:W-:Y:S02]  /*e360*/  LEA.HI.X.SX32 R27, R31, R2, 0x1, P3 ;  /* 0x000000021f1b7211 */ /* 0x000fe400018f0eff */
[--C-:B------:R-:W-:Y:S01]  /*e370*/  LOP3.LUT R34, R7, 0xdc, R235.reuse, 0xfe, !PT ;  /* 0x000000dc07227812 */ /* 0x100fe200078efeeb */
[----:B------:R0:W-:Y:S01]  /*e380*/  @P2 STG.E.U16 desc[UR14][R24.64], R5 ;  /* 0x0000000518002986 */ /* 0x0001e2000c10150e */
[----:B------:R-:W-:Y:S01]  /*e390*/  ISETP.LT.AND P2, PT, R3, UR4, !P0 ;  /* 0x0000000403007c0c */ /* 0x000fe2000c741270 */
[----:B------:R-:W-:Y:S01]  /*e3a0*/  ULDC UR4, c[0x0][0x248] ;  /* 0x0000920000047ab9 */ /* 0x000fe20000000800 */
[----:B------:R-:W-:Y:S01]  /*e3b0*/  LOP3.LUT R3, R7, 0x1b, R235, 0xfe, !PT ;  /* 0x0000001b07037812 */ /* 0x000fe200078efeeb */
[----:B------:R-:W-:Y:S01]  /*e3c0*/  VIADD R31, R31, UR4 ;  /* 0x000000041f1f7c36 */ /* 0x000fe20008000000 */
[----:B------:R2:W-:Y:S01]  /*e3d0*/  @P1 STG.E.U16 desc[UR14][R26.64], R35 ;  /* 0x000000231a001986 */ /* 0x0005e2000c10150e */
[----:B------:R-:W-:-:S02]  /*e3e0*/  ULDC UR4, c[0x0][0x22c] ;  /* 0x00008b0000047ab9 */ /* 0x000fc40000000800 */
[----:B------:R-:W-:Y:S01]  /*e3f0*/  ISETP.LT.AND P3, PT, R3, UR4, !P0 ;  /* 0x0000000403007c0c */ /* 0x000fe2000c761270 */
[----:B------:R-:W-:Y:S01]  /*e400*/  ULDC UR4, c[0x0][0x248] ;  /* 0x0000920000047ab9 */ /* 0x000fe20000000800 */
[----:B------:R-:W-:Y:S02]  /*e410*/  LEA R4, P1, R31, R0, 0x1 ;  /* 0x000000001f047211 */ /* 0x000fe400078208ff */
[--C-:B------:R-:W-:Y:S02]  /*e420*/  LOP3.LUT R3, R7, 0x1c, R235.reuse, 0xfe, !PT ;  /* 0x0000001c07037812 */ /* 0x100fe400078efeeb */
[C---:B0-----:R-:W-:Y:S01]  /*e430*/  LEA.HI.X.SX32 R5, R31.reuse, R2, 0x1, P1 ;  /* 0x000000021f057211 */ /* 0x041fe200008f0eff */
[----:B------:R-:W-:Y:S01]  /*e440*/  VIADD R31, R31, UR4 ;  /* 0x000000041f1f7c36 */ /* 0x000fe20008000000 */
[----:B------:R-:W-:Y:S01]  /*e450*/  ULDC UR4, c[0x0][0x248] ;  /* 0x0000920000047ab9 */ /* 0x000fe20000000800 */
[----:B------:R-:W-:Y:S01]  /*e460*/  ISETP.LT.AND P1, PT, R3, UR5, !P0 ;  /* 0x0000000503007c0c */ /* 0x000fe2000c721270 */
[----:B------:R-:W-:Y:S01]  /*e470*/  ULDC UR5, c[0x0][0x22c] ;  /* 0x00008b0000057ab9 */ /* 0x000fe20000000800 */
[----:B------:R0:W-:Y:S01]  /*e480*/  @P4 STG.E.U16 desc[UR14][R4.64], R6 ;  /* 0x0000000604004986 */ /* 0x0001e2000c10150e */
[C---:B------:R-:W-:Y:S01]  /*e490*/  LEA R24, P4, R31.reuse, R0, 0x1 ;  /* 0x000000001f187211 */ /* 0x040fe200078808ff */
[----:B--2---:R-:W-:Y:S01]  /*e4a0*/  VIADD R27, R31, UR4 ;  /* 0x000000041f1b7c36 */ /* 0x004fe20008000000 */
[----:B------:R-:W-:Y:S01]  /*e4b0*/  ULDC UR4, c[0x0][0x248] ;  /* 0x0000920000047ab9 */ /* 0x000fe20000000800 */
[----:B------:R-:W-:-:S02]  /*e4c0*/  LOP3.LUT R3, R7, 0x1d, R235, 0xfe, !PT ;  /* 0x0000001d07037812 */ /* 0x000fc400078efeeb */
[----:B------:R-:W-:Y:S01]  /*e4d0*/  LEA.HI.X.SX32 R25, R31, R2, 0x1, P4 ;  /* 0x000000021f197211 */ /* 0x000fe200020f0eff */
[C---:B------:R-:W-:Y:S01]  /*e4e0*/  VIADD R29, R27.reuse, UR4 ;  /* 0x000000041b1d7c36 */ /* 0x040fe20008000000 */
[----:B------:R-:W-:Y:S01]  /*e4f0*/  LEA R26, P4, R27, R0, 0x1 ;  /* 0x000000001b1a7211 */ /* 0x000fe200078808ff */
[----:B------:R-:W-:Y:S01]  /*e500*/  ULDC UR4, c[0x0][0x248] ;  /* 0x0000920000047ab9 */ /* 0x000fe20000000800 */
[----:B------:R-:W-:Y:S01]  /*e510*/  LOP3.LUT R35, R7, 0xd9, R235, 0xfe, !PT ;  /* 0x000000d907237812 */ /* 0x000fe200078efeeb */
[----:B------:R2:W-:Y:S01]  /*e520*/  @P6 STG.E.U16 desc[UR14][R24.64], R36 ;  /* 0x0000002418006986 */ /* 0x0005e2000c10150e */
[----:B0-----:R-:W-:Y:S02]  /*e530*/  PRMT R5, R36, 0x7632, R5 ;  /* 0x0000763224057816 */ /* 0x001fe40000000005 */
[----:B------:R-:W-:Y:S02]  /*e540*/  LEA.HI.X.SX32 R27, R27, R2, 0x1, P4 ;  /* 0x000000021b1b7211 */ /* 0x000fe400020f0eff */
[----:B------:R-:W-:-:S02]  /*e550*/  LEA R4, P6, R29, R0, 0x1 ;  /* 0x000000001d047211 */ /* 0x000fc400078c08ff */
[----:B------:R-:W-:Y:S01]  /*e560*/  ISETP.LT.AND P4, PT, R3, UR5, !P0 ;  /* 0x0000000503007c0c */ /* 0x000fe2000c781270 */
[----:B------:R0:W-:Y:S01]  /*e570*/  @P5 STG.E.U16 desc[UR14][R26.64], R5 ;  /* 0x000000051a005986 */ /* 0x0001e2000c10150e */
[--C-:B------:R-:W-:Y:S01]  /*e580*/  LOP3.LUT R3, R7, 0x1e, R235.reuse, 0xfe, !PT ;  /* 0x0000001e07037812 */ /* 0x100fe200078efeeb */
[----:B------:R-:W-:Y:S01]  /*e590*/  ULDC UR5, c[0x0][0x22c] ;  /* 0x00008b0000057ab9 */ /* 0x000fe20000000800 */
[----:B------:R-:W-:Y:S02]  /*e5a0*/  PRMT R6, R38, 0x7632, R6 ;  /* 0x0000763226067816 */ /* 0x000fe40000000006 */
[----:B------:R-:W-:Y:S01]  /*e5b0*/  ISETP.LT.AND P5, PT, R3, UR5, !P0 ;  /* 0x0000000503007c0c */ /* 0x000fe2000c7a1270 */
[----:B------:R-:W-:Y:S01]  /*e5c0*/  ULDC UR5, c[0x0][0x22c] ;  /* 0x00008b0000057ab9 */ /* 0x000fe20000000800 */
[C-C-:B------:R-:W-:Y:S02]  /*e5d0*/  LOP3.LUT R3, R7.reuse, 0x1f, R235.reuse, 0xfe, !PT ;  /* 0x0000001f07037812 */ /* 0x140fe400078efeeb */
[----:B--2---:R-:W-:-:S02]  /*e5e0*/  LOP3.LUT R36, R7, 0xda, R235, 0xfe, !PT ;  /* 0x000000da07247812 */ /* 0x004fc400078efeeb */
[C---:B0-----:R-:W-:Y:S01]  /*e5f0*/  LEA.HI.X.SX32 R5, R29.reuse, R2, 0x1, P6 ;  /* 0x000000021d057211 */ /* 0x041fe200030f0eff */
[----:B------:R-:W-:Y:S01]  /*e600*/  VIADD R29, R29, UR4 ;  /* 0x000000041d1d7c36 */ /* 0x000fe20008000000 */
[----:B------:R-:W-:-:S03]  /*e610*/  ULDC UR4, c[0x0][0x248] ;  /* 0x0000920000047ab9 */ /* 0x000fc60000000800 */
[----:B------:R0:W-:Y:S01]  /*e620*/  @P2 STG.E.U16 desc[UR14][R4.64], R37 ;  /* 0x0000002504002986 */ /* 0x0001e2000c10150e */
[C---:B------:R-:W-:Y:S01]  /*e630*/  LEA R24, P2, R29.reuse, R0, 0x1 ;  /* 0x000000001d187211 */ /* 0x040fe200078408ff */
[C---:B------:R-:W-:Y:S01]  /*e640*/  VIADD R31, R29.reuse, UR4 ;  /* 0x000000041d1f7c36 */ /* 0x040fe20008000000 */
[----:B------:R-:W-:Y:S02]  /*e650*/  ULDC UR4, c[0x0][0x22c] ;  /* 0x00008b0000047ab9 */ /* 0x000fe40000000800 */
[----:B------:R-:W-:Y:S02]  /*e660*/  LEA.HI.X.SX32 R25, R29, R2, 0x1, P2 ;  /* 0x000000021d197211 */ /* 0x000fe400010f0eff */
[----:B------:R-:W-:Y:S01]  /*e670*/  ISETP.LT.AND P2, PT, R3, UR5, !P0 ;  /* 0x0000000503007c0c */ /* 0x000fe2000c741270 */
[----:B------:R-:W-:Y:S01]  /*e680*/  ULDC UR5, c[0x0][0x22c] ;  /* 0x00008b0000057ab9 */ /* 0x000fe20000000800 */
[----:B------:R-:W-:Y:S02]  /*e690*/  LOP3.LUT R3, R7, 0x20, R235, 0xfe, !PT ;  /* 0x0000002007037812 */ /* 0x000fe400078efeeb */
[----:B------:R-:W-:-:S02]  /*e6a0*/  LEA R26, P6, R31, R0, 0x1 ;  /* 0x000000001f1a7211 */ /* 0x000fc400078c08ff */
        /* <DEDUP_REMOVED lines=8> */
[----:B------:R-:W-:Y:S01]  /*e730*/  ULDC UR4, c[0x0][0x22c] ;  /* 0x00008b0000047ab9 */ /* 0x000fe20000000800 */
[----:B------:R2:W-:Y:S01]  /*e740*/  @P1 STG.E.U16 desc[UR14][R26.64], R38 ;  /* 0x000000261a001986 */ /* 0x0005e2000c10150e */
[----:B------:R-:W-:Y:S01]  /*e750*/  ISETP.LT.AND P1, PT, R3, UR4, !P0 ;  /* 0x0000000403007c0c */ /* 0x000fe2000c721270 */
[----:B------:R-:W-:Y:S01]  /*e760*/  ULDC UR4, c[0x0][0x248] ;  /* 0x0000920000047ab9 */ /* 0x000fe20000000800 */
[----:B------:R-:W-:-:S02]  /*e770*/  LEA R4, P6, R31, R0, 0x1 ;  /* 0x000000001f047211 */ /* 0x000fc400078c08ff */
        /* <DEDUP_REMOVED lines=9> */
[--C-:B------:R-:W-:Y:S01]  /*e810*/  LOP3.LUT R3, R7, 0x23, R235.reuse, 0xfe, !PT ;  /* 0x0000002307037812 */ /* 0x100fe200078efeeb */
[----:B------:R-:W-:Y:S01]  /*e820*/  ULDC UR4, c[0x0][0x22c] ;  /* 0x00008b0000047ab9 */ /* 0x000fe20000000800 */
[----:B------:R-:W-:Y:S01]  /*e830*/  LEA.HI.X.SX32 R25, R31, R2, 0x1, P4 ;  /* 0x000000021f197211 */ /* 0x000fe200020f0eff */
[C---:B------:R-:W-:Y:S01]  /*e840*/  VIADD R29, R27.reuse, UR5 ;  /* 0x000000051b1d7c36 */ /* 0x040fe20008000000 */
[----:B------:R-:W-:Y:S01]  /*e850*/  LEA R26, P4, R27, R0, 0x1 ;  /* 0x000000001b1a7211 */ /* 0x000fe200078808ff */
[----:B------:R-:W-:Y:S01]  /*e860*/  ULDC UR5, c[0x0][0x22c] ;  /* 0x00008b0000057ab9 */ /* 0x000fe20000000800 */
[----:B------:R-:W-:Y:S01]  /*e870*/  LOP3.LUT R38, R7, 0xd8, R235, 0xfe, !PT ;  /* 0x000000d807267812 */ /* 0x000fe200078efeeb */
[----:B------:R2:W-:Y:S01]  /*e880*/  @P5 STG.E.U16 desc[UR14][R24.64], R39 ;  /* 0x0000002718005986 */ /* 0x0005e2000c10150e */
[----:B------:R-:W-:-:S02]  /*e890*/  LEA.HI.X.SX32 R27, R27, R2, 0x1, P4 ;  /* 0x000000021b1b7211 */ /* 0x000fc400020f0eff */
[----:B0-----:R-:W-:Y:S02]  /*e8a0*/  PRMT R5, R39, 0x7632, R5 ;  /* 0x0000763227057816 */ /* 0x001fe40000000005 */
        /* <DEDUP_REMOVED lines=9> */
[----:B--2---:R-:W-:Y:S02]  /*e940*/  LOP3.LUT R39, R7, 0xd5, R235, 0xfe, !PT ;  /* 0x000000d507277812 */ /* 0x004fe400078efeeb */
[C---:B0-----:R-:W-:Y:S01]  /*e950*/  LEA.HI.X.SX32 R5, R29.reuse, R2, 0x1, P4 ;  /* 0x000000021d057211 */ /* 0x041fe200020f0eff */
        /* <DEDUP_REMOVED lines=8> */
[----:B------:R-:W-:Y:S01]  /*e9e0*/  ULDC UR4, c[0x0][0x248] ;  /* 0x0000920000047ab9 */ /* 0x000fe20000000800 */
[----:B------:R-:W-:Y:S02]  /*e9f0*/  LOP3.LUT R3, R7, 0x26, R235, 0xfe, !PT ;  /* 0x0000002607037812 */ /* 0x000fe400078efeeb */
[----:B------:R-:W-:Y:S01]  /*ea00*/  VIADD R27, R29, UR4 ;  /* 0x000000041d1b7c36 */ /* 0x000fe20008000000 */
[----:B------:R-:W-:Y:S01]  /*ea10*/  ULDC UR4, c[0x0][0x248] ;  /* 0x0000920000047ab9 */ /* 0x000fe20000000800 */
[----:B0-----:R-:W-:-:S02]  /*ea20*/  PRMT R5, R40, 0x7632, R5 ;  /* 0x0000763228057816 */ /* 0x001fc40000000005 */
[----:B------:R-:W-:Y:S01]  /*ea30*/  ISETP.LT.AND P4, PT, R3, UR5, !P0 ;  /* 0x0000000503007c0c */ /* 0x000fe2000c781270 */
[----:B------:R-:W-:Y:S01]  /*ea40*/  ULDC UR5, c[0x0][0x22c] ;  /* 0x00008b0000057ab9 */ /* 0x000fe20000000800 */
[--C-:B------:R-:W-:Y:S01]  /*ea50*/  LOP3.LUT R3, R7, 0x27, R235.reuse, 0xfe, !PT ;  /* 0x0000002707037812 */ /* 0x100fe200078efeeb */
[----:B------:R0:W-:Y:S01]  /*ea60*/  @P1 STG.E.U16 desc[UR14][R24.64], R5 ;  /* 0x0000000518001986 */ /* 0x0001e2000c10150e */
[----:B------:R-:W-:Y:S02]  /*ea70*/  LEA R4, P1, R29, R0, 0x1 ;  /* 0x000000001d047211 */ /* 0x000fe400078208ff */
[----:B------:R-:W-:Y:S02]  /*ea80*/  LOP3.LUT R40, R7, 0xd6, R235, 0xfe, !PT ;  /* 0x000000d607287812 */ /* 0x000fe400078efeeb */
[----:B0-----:R-:W-:Y:S01]  /*ea90*/  LEA.HI.X.SX32 R5, R29, R2, 0x1, P1 ;  /* 0x000000021d057211 */ /* 0x001fe200008f0eff */
[C---:B------:R-:W-:Y:S01]  /*eaa0*/  VIADD R29, R27.reuse, UR4 ;  /* 0x000000041b1d7c36 */ /* 0x040fe20008000000 */
[----:B------:R-:W-:Y:S01]  /*eab0*/  LEA R26, P1, R27, R0, 0x1 ;  /* 0x000000001b1a7211 */ /* 0x000fe200078208ff */
[----:B------:R-:W-:-:S02]  /*eac0*/  ULDC UR4, c[0x0][0x248] ;  /* 0x0000920000047ab9 */ /* 0x000fc40000000800 */
[----:B------:R0:W-:Y:S01]  /*ead0*/  @P6 STG.E.U16 desc[UR14][R4.64], R41 ;  /* 0x0000002904006986 */ /* 0x0001e2000c10150e */
[----:B------:R-:W-:Y:S02]  /*eae0*/  LEA R24, P6, R29, R0, 0x1 ;  /* 0x000000001d187211 */ /* 0x000fe400078c08ff */
[-C--:B------:R-:W-:Y:S02]  /*eaf0*/  LEA.HI.X.SX32 R27, R27, R2.reuse, 0x1, P1 ;  /* 0x000000021b1b7211 */ /* 0x080fe400008f0eff */
[C---:B------:R-:W-:Y:S01]  /*eb00*/  LEA.HI.X.SX32 R25, R29.reuse, R2, 0x1, P6 ;  /* 0x000000021d197211 */ /* 0x040fe200030f0eff */
[----:B------:R-:W-:Y:S01]  /*eb10*/  VIADD R29, R29, UR4 ;  /* 0x000000041d1d7c36 */ /* 0x000fe20008000000 */
[----:B------:R-:W-:Y:S01]  /*eb20*/  ISETP.LT.AND P1, PT, R3, UR5, !P0 ;  /* 0x0000000503007c0c */ /* 0x000fe2000c721270 */
[----:B------:R2:W-:Y:S01]  /*eb30*/  @P5 STG.E.U16 desc[UR14][R26.64], R6 ;  /* 0x000000061a005986 */ /* 0x0005e2000c10150e */
[--C-:B------:R-:W-:Y:S01]  /*eb40*/  LOP3.LUT R3, R7, 0x28, R235.reuse, 0xfe, !PT ;  /* 0x0000002807037812 */ /* 0x100fe200078efeeb */
[----:B------:R-:W-:Y:S01]  /*eb50*/  ULDC UR5, c[0x0][0x22c] ;  /* 0x00008b0000057ab9 */ /* 0x000fe20000000800 */
[----:B------:R-:W-:Y:S01]  /*eb60*/  ULDC UR4, c[0x0][0x248] ;  /* 0x0000920000047ab9 */ /* 0x000fe20000000800 */
[----:B------:R4:W-:Y:S01]  /*eb70*/  @P2 STG.E.U16 desc[UR14][R24.64], R42 ;  /* 0x0000002a18002986 */ /* 0x0009e2000c10150e */
[----:B------:R-:W-:Y:S01]  /*eb80*/  ISETP.LT.AND P6, PT, R3, UR5, !P0 ;  /* 0x0000000503007c0c */ /* 0x000fe2000c7c1270 */
[----:B------:R-:W-:Y:S01]  /*eb90*/  ULDC UR5, c[0x0][0x22c] ;  /* 0x00008b0000057ab9 */ /* 0x000fe20000000800 */
[C---:B0-----:R-:W-:Y:S01]  /*eba0*/  LEA R4, P2, R29.reuse, R0, 0x1 ;  /* 0x000000001d047211 */ /* 0x041fe200078408ff */
[----:B------:R-:W-:Y:S01]  /*ebb0*/  VIADD R31, R29, UR4 ;  /* 0x000000041d1f7c36 */ /* 0x000fe20008000000 */
[----:B------:R-:W-:Y:S01]  /*ebc0*/  LOP3.LUT R3, R7, 0x29, R235, 0xfe, !PT ;  /* 0x0000002907037812 */ /* 0x000fe200078efeeb */
[----:B------:R-:W-:Y:S01]  /*ebd0*/  ULDC UR4, c[0x0][0x22c] ;  /* 0x00008b0000047ab9 */ /* 0x000fe20000000800 */
[----:B------:R-:W-:-:S02]  /*ebe0*/  LEA.HI.X.SX32 R5, R29, R2, 0x1, P2 ;  /* 0x000000021d057211 */ /* 0x000fc400010f0eff */
        /* <DEDUP_REMOVED lines=8> */
[C---:B------:R-:W-:Y:S01]  /*ec70*/  LEA.HI.X.SX32 R27, R31.reuse, R2, 0x1, P5 ;  /* 0x000000021f1b7211 */ /* 0x040fe200028f0eff */
[----:B------:R-:W-:Y:S01]  /*ec80*/  VIADD R31, R31, UR4 ;  /* 0x000000041f1f7c36 */ /* 0x000fe20008000000 */
[C-C-:B------:R-:W-:Y:S01]  /*ec90*/  LOP3.LUT R3, R7.reuse, 0x2b, R235.reuse, 0xfe, !PT ;  /* 0x0000002b07037812 */ /* 0x140fe200078efeeb */
[----:B------:R-:W-:Y:S01]  /*eca0*/  ULDC UR4, c[0x0][0x22c] ;  /* 0x00008b0000047ab9 */ /* 0x000fe20000000800 */
[----:B------:R-:W-:Y:S01]  /*ecb0*/  LOP3.LUT R41, R7, 0xd3, R235, 0xfe, !PT ;  /* 0x000000d307297812 */ /* 0x000fe200078efeeb */
[----:B------:R2:W-:Y:S01]  /*ecc0*/  @P4 STG.E.U16 desc[UR14][R26.64], R43 ;  /* 0x0000002b1a004986 */ /* 0x0005e2000c10150e */
[----:B----4-:R-:W-:-:S02]  /*ecd0*/  LEA R24, P5, R31, R0, 0x1 ;  /* 0x000000001f187211 */ /* 0x010fc400078a08ff */
[----:B------:R-:W-:Y:S01]  /*ece0*/  ISETP.LT.AND P4, PT, R3, UR4, !P0 ;  /* 0x0000000403007c0c */ /* 0x000fe2000c781270 */
[----:B------:R-:W-:Y:S01]  /*ecf0*/  ULDC UR4, c[0x0][0x248] ;  /* 0x0000920000047ab9 */ /* 0x000fe20000000800 */
[----:B0-----:R-:W-:Y:S02]  /*ed00*/  PRMT R5, R43, 0x7632, R5 ;  /* 0x000076322b057816 */ /* 0x001fe40000000005 */
[C---:B------:R-:W-:Y:S01]  /*ed10*/  LEA.HI.X.SX32 R25, R31.reuse, R2, 0x1, P5 ;  /* 0x000000021f197211 */ /* 0x040fe200028f0eff */
[----:B------:R-:W-:Y:S01]  /*ed20*/  VIADD R31, R31, UR4 ;  /* 0x000000041f1f7c36 */ /* 0x000fe20008000000 */
[----:B------:R-:W-:Y:S01]  /*ed30*/  ULDC UR4, c[0x0][0x248] ;  /* 0x0000920000047ab9 */ /* 0x000fe20000000800 */
[--C-:B------:R-:W-:Y:S02]  /*ed40*/  LOP3.LUT R3, R7, 0x2c, R235.reuse, 0xfe, !PT ;  /* 0x0000002c07037812 */ /* 0x100fe400078efeeb */
[----:B------:R0:W-:Y:S01]  /*ed50*/  @P1 STG.E.U16 desc[UR14][R24.64], R5 ;  /* 0x0000000518001986 */ /* 0x0001e2000c10150e */
[C---:B------:R-:W-:Y:S01]  /*ed60*/  LEA R4, P1, R31.reuse, R0, 0x1 ;  /* 0x000000001f047211 */ /* 0x040fe200078208ff */
[----:B--2---:R-:W-:Y:S01]  /*ed70*/  VIADD R27, R31, UR4 ;  /* 0x000000041f1b7c36 */ /* 0x004fe20008000000 */
[----:B------:R-:W-:Y:S01]  /*ed80*/  ULDC UR4, c[0x0][0x248] ;  /* 0x0000920000047ab9 */ /* 0x000fe20000000800 */
[----:B------:R-:W-:Y:S01]  /*ed90*/  ISETP.LT.AND P5, PT, R3, UR5, !P0 ;  /* 0x0000000503007c0c */ /* 0x000fe2000c7a1270 */
[----:B------:R-:W-:Y:S01]  /*eda0*/  ULDC UR5, c[0x0][0x22c] ;  /* 0x00008b0000057ab9 */ /* 0x000fe20000000800 */
[----:B------:R-:W-:Y:S01]  /*edb0*/  VIADD R29, R27, UR4 ;  /* 0x000000041b1d7c36 */ /* 0x000fe20008000000 */
[----:B------:R-:W-:Y:S01]  /*edc0*/  LOP3.LUT R3, R7, 0x2d, R235, 0xfe, !PT ;  /* 0x0000002d07037812 */ /* 0x000fe200078efeeb */
[----:B------:R-:W-:Y:S01]  /*edd0*/  ULDC UR4, c[0x0][0x248] ;  /* 0x0000920000047ab9 */ /* 0x000fe20000000800 */
[----:B------:R-:W-:-:S02]  /*ede0*/  PRMT R6, R44, 0x7632, R6 ;  /* 0x000076322c067816 */ /* 0x000fc40000000006 */
[--C-:B------:R-:W-:Y:S02]  /*edf0*/  LOP3.LUT R43, R7, 0xd1, R235.reuse, 0xfe, !PT ;  /* 0x000000d1072b7812 */ /* 0x100fe400078efeeb */
[----:B0-----:R-:W-:Y:S02]  /*ee00*/  LEA.HI.X.SX32 R5, R31, R2, 0x1, P1 ;  /* 0x000000021f057211 */ /* 0x001fe400008f0eff */
[-C--:B------:R-:W-:Y:S02]  /*ee10*/  LEA R26, P1, R27, R0.reuse, 0x1 ;  /* 0x000000001b1a7211 */ /* 0x080fe400078208ff */
[----:B------:R-:W-:Y:S01]  /*ee20*/  LOP3.LUT R42, R7, 0xd4, R235, 0xfe, !PT ;  /* 0x000000d4072a7812 */ /* 0x000fe200078efeeb */
[----:B------:R0:W-:Y:S01]  /*ee30*/  @P6 STG.E.U16 desc[UR14][R4.64], R44 ;  /* 0x0000002c04006986 */ /* 0x0001e2000c10150e */
[----:B------:R-:W-:Y:S02]  /*ee40*/  LEA R24, P6, R29, R0, 0x1 ;  /* 0x000000001d187211 */ /* 0x000fe400078c08ff */
[----:B------:R-:W-:-:S02]  /*ee50*/  LEA.HI.X.SX32 R27, R27, R2, 0x1, P1 ;  /* 0x000000021b1b7211 */ /* 0x000fc400008f0eff */
        /* <DEDUP_REMOVED lines=27> */
[----:B----4-:R-:W-:Y:S01]  /*f010*/  LOP3.LUT R45, R7, 0xcf, R235, 0xfe, !PT ;  /* 0x000000cf072d7812 */ /* 0x010fe200078efeeb */
[----:B------:R2:W-:Y:S01]  /*f020*/  @P5 STG.E.U16 desc[UR14][R26.64], R46 ;  /* 0x0000002e1a005986 */ /* 0x0005e2000c10150e */
[----:B------:R-:W-:-:S02]  /*f030*/  LEA R24, P5, R31, R0, 0x1 ;  /* 0x000000001f187211 */ /* 0x000fc400078a08ff */
[----:B------:R-:W-:Y:S01]  /*f040*/  ISETP.LT.AND P6, PT, R3, UR4, !P0 ;  /* 0x0000000403007c0c */ /* 0x000fe2000c7c1270 */
[----:B------:R-:W-:Y:S01]  /*f050*/  ULDC UR4, c[0x0][0x248] ;  /* 0x0000920000047ab9 */ /* 0x000fe20000000800 */
[----:B0-----:R-:W-:Y:S02]  /*f060*/  PRMT R5, R46, 0x7632, R5 ;  /* 0x000076322e057816 */ /* 0x001fe40000000005 */
[C---:B------:R-:W-:Y:S01]  /*f070*/  LEA.HI.X.SX32 R25, R31.reuse, R2, 0x1, P5 ;  /* 0x000000021f197211 */ /* 0x040fe200028f0eff */
[----:B------:R-:W-:Y:S01]  /*f080*/  VIADD R31, R31, UR4 ;  /* 0x000000041f1f7c36 */ /* 0x000fe20008000000 */
[--C-:B------:R-:W-:Y:S01]  /*f090*/  LOP3.LUT R3, R7, 0x32, R235.reuse, 0xfe, !PT ;  /* 0x0000003207037812 */ /* 0x100fe200078efeeb */
[----:B------:R-:W-:Y:S01]  /*f0a0*/  ULDC UR4, c[0x0][0x248] ;  /* 0x0000920000047ab9 */ /* 0x000fe20000000800 */
[----:B------:R-:W-:Y:S01]  /*f0b0*/  PRMT R6, R47, 0x7632, R6 ;  /* 0x000076322f067816 */ /* 0x000fe20000000006 */
[----:B------:R0:W-:Y:S01]  /*f0c0*/  @P1 STG.E.U16 desc[UR14][R24.64], R5 ;  /* 0x0000000518001986 */ /* 0x0001e2000c10150e */
[C---:B------:R-:W-:Y:S01]  /*f0d0*/  LEA R4, P1, R31.reuse, R0, 0x1 ;  /* 0x000000001f047211 */ /* 0x040fe200078208ff */
[----:B--2---:R-:W-:Y:S01]  /*f0e0*/  VIADD R27, R31, UR4 ;  /* 0x000000041f1b7c36 */ /* 0x004fe20008000000 */
[----:B------:R-:W-:Y:S01]  /*f0f0*/  ISETP.LT.AND P5, PT, R3, UR5, !P0 ;  /* 0x0000000503007c0c */ /* 0x000fe2000c7a1270 */
[----:B------:R-:W-:Y:S01]  /*f100*/  ULDC UR5, c[0x0][0x248] ;  /* 0x0000920000057ab9 */ /* 0x000fe20000000800 */
[--C-:B------:R-:W-:Y:S01]  /*f110*/  LOP3.LUT R3, R7, 0x33, R235.reuse, 0xfe, !PT ;  /* 0x0000003307037812 */ /* 0x100fe200078efeeb */
[----:B------:R-:W-:Y:S01]  /*f120*/  VIADD R29, R27, UR5 ;  /* 0x000000051b1d7c36 */ /* 0x000fe20008000000 */
[----:B------:R-:W-:Y:S01]  /*f130*/  ULDC UR4, c[0x0][0x22c] ;  /* 0x00008b0000047ab9 */ /* 0x000fe20000000800 */
[----:B------:R-:W-:Y:S01]  /*f140*/  ULDC UR5, c[0x0][0x22c] ;  /* 0x00008b0000057ab9 */ /* 0x000fe20000000800 */
[----:B------:R-:W-:-:S02]  /*f150*/  LOP3.LUT R46, R7, 0xd0, R235, 0xfe, !PT ;  /* 0x000000d0072e7812 */ /* 0x000fc400078efeeb */
[----:B------:R-:W-:Y:S02]  /*f160*/  LOP3.LUT R44, R7, 0xd2, R235, 0xfe, !PT ;  /* 0x000000d2072c7812 */ /* 0x000fe400078efeeb */
[----:B0-----:R-:W-:Y:S02]  /*f170*/  LEA.HI.X.SX32 R5, R31, R2, 0x1, P1 ;  /* 0x000000021f057211 */ /* 0x001fe400008f0eff */
[----:B------:R-:W-:-:S03]  /*f180*/  LEA R26, P1, R27, R0, 0x1 ;  /* 0x000000001b1a7211 */ /* 0x000fc600078208ff */
[----:B------:R0:W-:Y:S01]  /*f190*/  @P2 STG.E.U16 desc[UR14][R4.64], R47 ;  /* 0x0000002f04002986 */ /* 0x0001e2000c10150e */
[----:B------:R-:W-:Y:S02]  /*f1a0*/  LEA.HI.X.SX32 R27, R27, R2, 0x1, P1 ;  /* 0x000000021b1b7211 */ /* 0x000fe400008f0eff */
[----:B------:R-:W-:Y:S01]  /*f1b0*/  ISETP.LT.AND P1, PT, R3, UR4, !P0 ;  /* 0x0000000403007c0c */ /* 0x000fe2000c721270 */
[----:B------:R-:W-:Y:S01]  /*f1c0*/  ULDC UR4, c[0x0][0x22c] ;  /* 0x00008b0000047ab9 */ /* 0x000fe20000000800 */
[----:B------:R-:W-:Y:S01]  /*f1d0*/  LEA R24, P2, R29, R0, 0x1 ;  /* 0x000000001d187211 */ /* 0x000fe200078408ff */
[----:B------:R2:W-:Y:S01]  /*f1e0*/  @P3 STG.E.U16 desc[UR14][R26.64], R6 ;  /* 0x000000061a003986 */ /* 0x0005e2000c10150e */
[--C-:B------:R-:W-:Y:S02]  /*f1f0*/  LOP3.LUT R3, R7, 0x34, R235.reuse, 0xfe, !PT ;  /* 0x0000003407037812 */ /* 0x100fe400078efeeb */
[----:B------:R-:W-:Y:S02]  /*f200*/  LEA.HI.X.SX32 R25, R29, R2, 0x1, P2 ;  /* 0x000000021d197211 */ /* 0x000fe400010f0eff */
[----:B------:R-:W-:Y:S01]  /*f210*/  ISETP.LT.AND P2, PT, R3, UR4, !P0 ;  /* 0x0000000403007c0c */ /* 0x000fe2000c741270 */
[----:B------:R-:W-:Y:S01]  /*f220*/  ULDC UR4, c[0x0][0x248] ;  /* 0x0000920000047ab9 */ /* 0x000fe20000000800 */
[--C-:B------:R-:W-:Y:S01]  /*f230*/  LOP3.LUT R3, R7, 0x35, R235.reuse, 0xfe, !PT ;  /* 0x0000003507037812 */ /* 0x100fe200078efeeb */
[----:B------:R-:W-:Y:S01]  /*f240*/  VIADD R29, R29, UR4 ;  /* 0x000000041d1d7c36 */ /* 0x000fe20008000000 */
[----:B------:R4:W-:Y:S01]  /*f250*/  @P4 STG.E.U16 desc[UR14][R24.64], R48 ;  /* 0x0000003018004986 */ /* 0x0009e2000c10150e */
[----:B------:R-:W-:Y:S01]  /*f260*/  ULDC UR4, c[0x0][0x22c] ;  /* 0x00008b0000047ab9 */ /* 0x000fe20000000800 */
[----:B0-----:R-:W-:-:S02]  /*f270*/  LOP3.LUT R47, R7, 0xcd, R235, 0xfe, !PT ;  /* 0x000000cd072f7812 */ /* 0x001fc400078efeeb */
[----:B------:R-:W-:Y:S02]  /*f280*/  LEA R4, P4, R29, R0, 0x1 ;  /* 0x000000001d047211 */ /* 0x000fe400078808ff */
[----:B------:R-:W-:Y:S01]  /*f290*/  ISETP.LT.AND P3, PT, R3, UR4, !P0 ;  /* 0x0000000403007c0c */ /* 0x000fe2000c761270 */
[----:B------:R-:W-:Y:S01]  /*f2a0*/  ULDC UR4, c[0x0][0x248] ;  /* 0x0000920000047ab9 */ /* 0x000fe20000000800 */
[----:B--2---:R-:W-:Y:S02]  /*f2b0*/  PRMT R6, R48, 0x7632, R6 ;  /* 0x0000763230067816 */ /* 0x004fe40000000006 */
[C---:B------:R-:W-:Y:S01]  /*f2c0*/  LEA.HI.X.SX32 R5, R29.reuse, R2, 0x1, P4 ;  /* 0x000000021d057211 */ /* 0x040fe200020f0eff */
[----:B------:R-:W-:Y:S01]  /*f2d0*/  VIADD R29, R29, UR4 ;  /* 0x000000041d1d7c36 */ /* 0x000fe20008000000 */
[----:B------:R-:W-:Y:S01]  /*f2e0*/  ULDC UR4, c[0x0][0x248] ;  /* 0x0000920000047ab9 */ /* 0x000fe20000000800 */
[--C-:B------:R-:W-:Y:S02]  /*f2f0*/  LOP3.LUT R3, R7, 0x36, R235.reuse, 0xfe, !PT ;  /* 0x0000003607037812 */ /* 0x100fe400078efeeb */
[----:B------:R0:W-:Y:S01]  /*f300*/  @P6 STG.E.U16 desc[UR14][R4.64], R6 ;  /* 0x0000000604006986 */ /* 0x0001e2000c10150e */
[C---:B----4-:R-:W-:Y:S01]  /*f310*/  LEA R24, P6, R29.reuse, R0, 0x1 ;  /* 0x000000001d187211 */ /* 0x050fe200078c08ff */
        /* <DEDUP_REMOVED lines=10> */
[----:B0-----:R-:W-:-:S02]  /*f3c0*/  PRMT R5, R49, 0x7632, R5 ;  /* 0x0000763231057816 */ /* 0x001fc40000000005 */
[----:B------:R-:W-:Y:S02]  /*f3d0*/  LEA.HI.X.SX32 R27, R27, R2, 0x1, P6 ;  /* 0x000000021b1b7211 */ /* 0x000fe400030f0eff */
[----:B------:R-:W-:Y:S02]  /*f3e0*/  LEA R4, P6, R29, R0, 0x1 ;  /* 0x000000001d047211 */ /* 0x000fe400078c08ff */
[----:B------:R-:W-:Y:S01]  /*f3f0*/  ISETP.LT.AND P5, PT, R3, UR5, !P0 ;  /* 0x0000000503007c0c */ /* 0x000fe2000c7a1270 */
[----:B------:R0:W-:Y:S01]  /*f400*/  @P1 STG.E.U16 desc[UR14][R26.64], R5 ;  /* 0x000000051a001986 */ /* 0x0001e2000c10150e */
[--C-:B------:R-:W-:Y:S01]  /*f410*/  LOP3.LUT R3, R7, 0x38, R235.reuse, 0xfe, !PT ;  /* 0x0000003807037812 */ /* 0x100fe200078efeeb */
[----:B------:R-:W-:Y:S01]  /*f420*/  ULDC UR5, c[0x0][0x22c] ;  /* 0x00008b0000057ab9 */ /* 0x000fe20000000800 */
[----:B------:R-:W-:Y:S02]  /*f430*/  PRMT R6, R51, 0x7632, R6 ;  /* 0x0000763233067816 */ /* 0x000fe40000000006 */
[----:B------:R-:W-:Y:S01]  /*f440*/  ISETP.LT.AND P1, PT, R3, UR5, !P0 ;  /* 0x0000000503007c0c */ /* 0x000fe2000c721270 */
[----:B------:R-:W-:Y:S01]  /*f450*/  ULDC UR5, c[0x0][0x22c] ;  /* 0x00008b0000057ab9 */ /* 0x000fe20000000800 */
[----:B------:R-:W-:-:S02]  /*f460*/  LOP3.LUT R3, R7, 0x39, R235, 0xfe, !PT ;  /* 0x0000003907037812 */ /* 0x000fc400078efeeb */
[C-C-:B--2---:R-:W-:Y:S02]  /*f470*/  LOP3.LUT R49, R7.reuse, 0xcb, R235.reuse, 0xfe, !PT ;  /* 0x000000cb07317812 */ /* 0x144fe400078efeeb */
[----:B------:R-:W-:Y:S02]  /*f480*/  LOP3.LUT R48, R7, 0xce, R235, 0xfe, !PT ;  /* 0x000000ce07307812 */ /* 0x000fe400078efeeb */
        /* <DEDUP_REMOVED lines=64> */
[----:B------:R-:W-:Y:S02]  /*f890*/  LEA R26, P5, R31, R0, 0x1 ;  /* 0x000000001f1a7211 */ /* 0x000fe400078a08ff */
[----:B------:R-:W-:-:S02]  /*f8a0*/  LOP3.LUT R3, R7, 0x40, R235, 0xfe, !PT ;  /* 0x0000004007037812 */ /* 0x000fc400078efeeb */
[----:B------:R-:W-:Y:S02]  /*f8b0*/  LEA.HI.X.SX32 R27, R31, R2, 0x1, P5 ;  /* 0x000000021f1b7211 */ /* 0x000fe400028f0eff */
[----:B------:R-:W-:Y:S01]  /*f8c0*/  ISETP.LT.AND P5, PT, R3, UR4, !P0 ;  /* 0x0000000403007c0c */ /* 0x000fe2000c7a1270 */
[----:B------:R-:W-:Y:S01]  /*f8d0*/  ULDC UR4, c[0x0][0x248] ;  /* 0x0000920000047ab9 */ /* 0x000fe20000000800 */
[----:B0-----:R-:W-:Y:S01]  /*f8e0*/  PRMT R5, R53, 0x7632, R5 ;  /* 0x0000763235057816 */ /* 0x001fe20000000005 */
[----:B------:R-:W-:Y:S01]  /*f8f0*/  VIADD R31, R31, UR4 ;  /* 0x000000041f1f7c36 */ /* 0x000fe20008000000 */
[C-C-:B------:R-:W-:Y:S01]  /*f900*/  LOP3.LUT R3, R7.reuse, 0x41, R235.reuse, 0xfe, !PT ;  /* 0x0000004107037812 */ /* 0x140fe200078efeeb */
[----:B------:R-:W-:Y:S01]  /*f910*/  ULDC UR4, c[0x0][0x22c] ;  /* 0x00008b0000047ab9 */ /* 0x000fe20000000800 */
[--C-:B------:R-:W-:Y:S01]  /*f920*/  LOP3.LUT R53, R7, 0xc7, R235.reuse, 0xfe, !PT ;  /* 0x000000c707357812 */ /* 0x100fe200078efeeb */
[----:B------:R0:W-:Y:S01]  /*f930*/  @P6 STG.E.U16 desc[UR14][R24.64], R5 ;  /* 0x0000000518006986 */ /* 0x0001e2000c10150e */
[----:B------:R-:W-:Y:S01]  /*f940*/  ISETP.LT.AND P6, PT, R3, UR4, !P0 ;  /* 0x0000000403007c0c */ /* 0x000fe2000c7c1270 */
[----:B------:R-:W-:Y:S01]  /*f950*/  ULDC UR4, c[0x0][0x248] ;  /* 0x0000920000047ab9 */ /* 0x000fe20000000800 */
[----:B------:R-:W-:Y:S01]  /*f960*/  LOP3.LUT R3, R7, 0x42, R235, 0xfe, !PT ;  /* 0x0000004207037812 */ /* 0x000fe200078efeeb */
[----:B------:R2:W-:Y:S01]  /*f970*/  @P4 STG.E.U16 desc[UR14][R26.64], R54 ;  /* 0x000000361a004986 */ /* 0x0005e2000c10150e */
[----:B------:R-:W-:-:S04]  /*f980*/  LEA R4, P4, R31, R0, 0x1 ;  /* 0x000000001f047211 */ /* 0x000fc800078808ff */
        /* <DEDUP_REMOVED lines=20> */
[----:B------:R-:W-:Y:S01]  /*fad0*/  LEA R4, P2, R29, R0, 0x1 ;  /* 0x000000001d047211 */ /* 0x000fe200078408ff */
[----:B------:R0:W-:Y:S01]  /*fae0*/  @P3 STG.E.U16 desc[UR14][R26.64], R5 ;  /* 0x000000051a003986 */ /* 0x0001e2000c10150e */
[--C-:B------:R-:W-:Y:S02]  /*faf0*/  LOP3.LUT R3, R7, 0x44, R235.reuse, 0xfe, !PT ;  /* 0x0000004407037812 */ /* 0x100fe400078efeeb */
[----:B------:R-:W-:Y:S02]  /*fb00*/  PRMT R6, R153, 0x7632, R6 ;  /* 0x0000763299067816 */ /* 0x000fe40000000006 */
[----:B--2---:R-:W-:-:S02]  /*fb10*/  LOP3.LUT R55, R7, 0xc5, R235, 0xfe, !PT ;  /* 0x000000c507377812 */ /* 0x004fc400078efeeb */
[----:B0-----:R-:W-:Y:S02]  /*fb20*/  LEA.HI.X.SX32 R5, R29, R2, 0x1, P2 ;  /* 0x000000021d057211 */ /* 0x001fe400010f0eff */
        /* <DEDUP_REMOVED lines=8> */
[----:B------:R-:W-:-:S02]  /*fbb0*/  LEA R24, P5, R29, R0, 0x1 ;  /* 0x000000001d187211 */ /* 0x000fc400078a08ff */
[----:B------:R-:W-:Y:S02]  /*fbc0*/  LOP3.LUT R3, R7, 0x46, R235, 0xfe, !PT ;  /* 0x0000004607037812 */ /* 0x000fe400078efeeb */
[C---:B------:R-:W-:Y:S01]  /*fbd0*/  LEA.HI.X.SX32 R25, R29.reuse, R2, 0x1, P5 ;  /* 0x000000021d197211 */ /* 0x040fe200028f0eff */
[----:B------:R-:W-:Y:S01]  /*fbe0*/  VIADD R29, R29, UR4 ;  /* 0x000000041d1d7c36 */ /* 0x000fe20008000000 */
[----:B------:R-:W-:Y:S01]  /*fbf0*/  ULDC UR4, c[0x0][0x248] ;  /* 0x0000920000047ab9 */ /* 0x000fe20000000800 */
[----:B0-----:R-:W-:Y:S02]  /*fc00*/  PRMT R5, R152, 0x7632, R5 ;  /* 0x0000763298057816 */ /* 0x001fe40000000005 */
[----:B------:R-:W-:Y:S01]  /*fc10*/  VIADD R27, R29, UR4 ;  /* 0x000000041d1b7c36 */ /* 0x000fe20008000000 */
[----:B------:R-:W-:Y:S01]  /*fc20*/  ULDC UR4, c[0x0][0x248] ;  /* 0x0000920000047ab9 */ /* 0x000fe20000000800 */
[----:B------:R-:W-:Y:S01]  /*fc30*/  ISETP.LT.AND P5, PT, R3, UR5, !P0 ;  /* 0x0000000503007c0c */ /* 0x000fe2000c7a1270 */
[----:B------:R0:W-:Y:S01]  /*fc40*/  @P6 STG.E.U16 desc[UR14][R24.64], R5 ;  /* 0x0000000518006986 */ /* 0x0001e2000c10150e */
[----:B------:R-:W-:Y:S01]  /*fc50*/  LEA R4, P6, R29, R0, 0x1 ;  /* 0x000000001d047211 */ /* 0x000fe200078c08ff */
[----:B------:R-:W-:Y:S01]  /*fc60*/  ULDC UR5, c[0x0][0x22c] ;  /* 0x00008b0000057ab9 */ /* 0x000fe20000000800 */
[----:B------:R-:W-:-:S02]  /*fc70*/  LOP3.LUT R3, R7, 0x47, R235, 0xfe, !PT ;  /* 0x0000004707037812 */ /* 0x000fc400078efeeb */
[----:B------:R-:W-:Y:S02]  /*fc80*/  LOP3.LUT R152, R7, 0xa2, R235, 0xfe, !PT ;  /* 0x000000a207987812 */ /* 0x000fe400078efeeb */
[----:B0-----:R-:W-:Y:S01]  /*fc90*/  LEA.HI.X.SX32 R5, R29, R2, 0x1, P6 ;  /* 0x000000021d057211 */ /* 0x001fe200030f0eff */
[C---:B------:R-:W-:Y:S01]  /*fca0*/  VIADD R29, R27.reuse, UR4 ;  /* 0x000000041b1d7c36 */ /* 0x040fe20008000000 */
[C---:B------:R-:W-:Y:S01]  /*fcb0*/  LEA R26, P6, R27.reuse, R0, 0x1 ;  /* 0x000000001b1a7211 */ /* 0x040fe200078c08ff */
[----:B------:R-:W-:Y:S02]  /*fcc0*/  ULDC UR4, c[0x0][0x248] ;  /* 0x0000920000047ab9 */ /* 0x000fe40000000800 */
[----:B------:R0:W-:Y:S01]  /*fcd0*/  @P4 STG.E.U16 desc[UR14][R4.64], R153 ;  /* 0x0000009904004986 */ /* 0x0001e2000c10150e */
[----:B------:R-:W-:Y:S02]  /*fce0*/  LEA.HI.X.SX32 R27, R27, R2, 0x1, P6 ;  /* 0x000000021b1b7211 */ /* 0x000fe400030f0eff */
[----:B------:R-:W-:-:S02]  /*fcf0*/  LEA R24, P6, R29, R0, 0x1 ;  /* 0x000000001d187211 */ /* 0x000fc400078c08ff */
[----:B------:R-:W-:Y:S01]  /*fd00*/  ISETP.LT.AND P4, PT, R3, UR5, !P0 ;  /* 0x0000000503007c0c */ /* 0x000fe2000c781270 */
[----:B------:R2:W-:Y:S01]  /*fd10*/  @P1 STG.E.U16 desc[UR14][R26.64], R6 ;  /* 0x000000061a001986 */ /* 0x0005e2000c10150e */
[C---:B------:R-:W-:Y:S01]  /*fd20*/  LEA.HI.X.SX32 R25, R29.reuse, R2, 0x1, P6 ;  /* 0x000000021d197211 */ /* 0x040fe200030f0eff */
[----:B------:R-:W-:Y:S01]  /*fd30*/  VIADD R29, R29, UR4 ;  /* 0x000000041d1d7c36 */ /* 0x000fe20008000000 */
        /* <DEDUP_REMOVED lines=45> */
[----:B------:R-:W-:Y:S02]  /*10010*/  LEA R26, P4, R27, R0, 0x1 ;  /* 0x000000001b1a7211 */ /* 0x000fe400078808ff */
[----:B------:R-:W-:Y:S01]  /*10020*/  LOP3.LUT R154, R7, 0xa0, R235, 0xfe, !PT ;  /* 0x000000a0079a7812 */ /* 0x000fe200078efeeb */
        /* <DEDUP_REMOVED lines=12> */
[C---:B------:R-:W-:Y:S01]  /*100f0*/  VIADD R31, R29.reuse, UR4 ;  /* 0x000000041d1f7c36 */ /* 0x040fe20008000000 */
[----:B0-----:R-:W-:Y:S01]  /*10100*/  LEA R4, P3, R29, R0, 0x1 ;  /* 0x000000001d047211 */ /* 0x001fe200078608ff */
[----:B------:R-:W-:Y:S01]  /*10110*/  ULDC UR5, c[0x0][0x22c] ;  /* 0x00008b0000057ab9 */ /* 0x000fe20000000800 */
[----:B------:R-:W-:Y:S01]  /*10120*/  LOP3.LUT R3, R7, 0x4f, R235, 0xfe, !PT ;  /* 0x0000004f07037812 */ /* 0x000fe200078efeeb */
[----:B------:R-:W-:Y:S01]  /*10130*/  ULDC UR4, c[0x0][0x22c] ;  /* 0x00008b0000047ab9 */ /* 0x000fe20000000800 */
[----:B------:R-:W-:-:S02]  /*10140*/  LEA.HI.X.SX32 R5, R29, R2, 0x1, P3 ;  /* 0x000000021d057211 */ /* 0x000fc400018f0eff */
[----:B------:R-:W-:Y:S01]  /*10150*/  ISETP.LT.AND P3, PT, R3, UR5, !P0 ;  /* 0x0000000503007c0c */ /* 0x000fe2000c761270 */
[----:B------:R-:W-:Y:S01]  /*10160*/  ULDC UR5, c[0x0][0x22c] ;  /* 0x00008b0000057ab9 */ /* 0x000fe20000000800 */
[----:B--2---:R-:W-:Y:S02]  /*10170*/  LEA R26, P4, R31, R0, 0x1 ;  /* 0x000000001f1a7211 */ /* 0x004fe400078808ff */
[--C-:B------:R-:W-:Y:S02]  /*10180*/  LOP3.LUT R3, R7, 0x50, R235.reuse, 0xfe, !PT ;  /* 0x0000005007037812 */ /* 0x100fe400078efeeb */
[----:B------:R-:W-:Y:S02]  /*10190*/  LEA.HI.X.SX32 R27, R31, R2, 0x1, P4 ;  /* 0x000000021f1b7211 */ /* 0x000fe400020f0eff */
[----:B------:R-:W-:Y:S01]  /*101a0*/  ISETP.LT.AND P4, PT, R3, UR4, !P0 ;  /* 0x0000000403007c0c */ /* 0x000fe2000c781270 */
[----:B------:R-:W-:Y:S01]  /*101b0*/  ULDC UR4, c[0x0][0x248] ;  /* 0x0000920000047ab9 */ /* 0x000fe20000000800 */
[----:B------:R-:W-:Y:S01]  /*101c0*/  PRMT R6, R157, 0x7632, R6 ;  /* 0x000076329d067816 */ /* 0x000fe20000000006 */
[----:B------:R-:W-:Y:S01]  /*101d0*/  VIADD R31, R31, UR4 ;  /* 0x000000041f1f7c36 */ /* 0x000fe20008000000 */
[C-C-:B------:R-:W-:Y:S01]  /*101e0*/  LOP3.LUT R3, R7.reuse, 0x51, R235.reuse, 0xfe, !PT ;  /* 0x0000005107037812 */ /* 0x140fe200078efeeb */
[----:B------:R-:W-:Y:S01]  /*101f0*/  ULDC UR4, c[0x0][0x22c] ;  /* 0x00008b0000047ab9 */ /* 0x000fe20000000800 */
[----:B----4-:R-:W-:Y:S01]  /*10200*/  LOP3.LUT R157, R7, 0x9b, R235, 0xfe, !PT ;  /* 0x0000009b079d7812 */ /* 0x010fe200078efeeb */
[----:B------:R0:W-:Y:S01]  /*10210*/  @P5 STG.E.U16 desc[UR14][R4.64], R6 ;  /* 0x0000000604005986 */ /* 0x0001e2000c10150e */
[----:B------:R-:W-:-:S02]  /*10220*/  LEA R24, P5, R31, R0, 0x1 ;  /* 0x000000001f187211 */ /* 0x000fc400078a08ff */
[--C-:B------:R-:W-:Y:S01]  /*10230*/  LOP3.LUT R156, R7, 0x9e, R235.reuse, 0xfe, !PT ;  /* 0x0000009e079c7812 */ /* 0x100fe200078efeeb */
[----:B------:R2:W-:Y:S01]  /*10240*/  @P6 STG.E.U16 desc[UR14][R26.64], R158 ;  /* 0x0000009e1a006986 */ /* 0x0005e2000c10150e */
[----:B------:R-:W-:Y:S01]  /*10250*/  ISETP.LT.AND P6, PT, R3, UR4, !P0 ;  /* 0x0000000403007c0c */ /* 0x000fe2000c7c1270 */
[----:B------:R-:W-:Y:S01]  /*10260*/  ULDC UR4, c[0x0][0x248] ;  /* 0x0000920000047ab9 */ /* 0x000fe20000000800 */
[C---:B------:R-:W-:Y:S01]  /*10270*/  LEA.HI.X.SX32 R25, R31.reuse, R2, 0x1, P5 ;  /* 0x000000021f197211 */ /* 0x040fe200028f0eff */
[----:B------:R-:W-:Y:S01]  /*10280*/  VIADD R31, R31, UR4 ;  /* 0x000000041f1f7c36 */ /* 0x000fe20008000000 */
[----:B------:R-:W-:Y:S01]  /*10290*/  LOP3.LUT R3, R7, 0x52, R235, 0xfe, !PT ;  /* 0x0000005207037812 */ /* 0x000fe200078efeeb */
[----:B------:R-:W-:Y:S01]  /*102a0*/  ULDC UR4, c[0x0][0x248] ;  /* 0x0000920000047ab9 */ /* 0x000fe20000000800 */
[----:B0-----:R-:W-:Y:S02]  /*102b0*/  PRMT R5, R158, 0x7632, R5 ;  /* 0x000076329e057816 */ /* 0x001fe40000000005 */
[----:B------:R-:W-:Y:S01]  /*102c0*/  ISETP.LT.AND P5, PT, R3, UR5, !P0 ;  /* 0x0000000503007c0c */ /* 0x000fe2000c7a1270 */
[----:B------:R-:W-:Y:S01]  /*102d0*/  ULDC UR5, c[0x0][0x248] ;  /* 0x0000920000057ab9 */ /* 0x000fe20000000800 */
[C---:B--2---:R-:W-:Y:S01]  /*102e0*/  VIADD R27, R31.reuse, UR4 ;  /* 0x000000041f1b7c36 */ /* 0x044fe20008000000 */
[----:B------:R0:W-:Y:S01]  /*102f0*/  @P1 STG.E.U16 desc[UR14][R24.64], R5 ;  /* 0x0000000518001986 */ /* 0x0001e2000c10150e */
[----:B------:R-:W-:Y:S01]  /*10300*/  LEA R4, P1, R31, R0, 0x1 ;  /* 0x000000001f047211 */ /* 0x000fe200078208ff */
[----:B------:R-:W-:Y:S01]  /*10310*/  ULDC UR4, c[0x0][0x22c] ;  /* 0x00008b0000047ab9 */ /* 0x000fe20000000800 */
[----:B------:R-:W-:Y:S01]  /*10320*/  VIADD R29, R27, UR5 ;  /* 0x000000051b1d7c36 */ /* 0x000fe20008000000 */
[----:B------:R-:W-:Y:S01]  /*10330*/  LOP3.LUT R3, R7, 0x53, R235, 0xfe, !PT ;  /* 0x0000005307037812 */ /* 0x000fe200078efeeb */
[----:B------:R-:W-:Y:S01]  /*10340*/  ULDC UR5, c[0x0][0x22c] ;  /* 0x00008b0000057ab9 */ /* 0x000fe20000000800 */
[----:B------:R-:W-:-:S02]  /*10350*/  PRMT R6, R159, 0x7632, R6 ;  /* 0x000076329f067816 */ /* 0x000fc40000000006 */
        /* <DEDUP_REMOVED lines=110> */
[----:B------:R-:W-:Y:S01]  /*10a40*/  VIADD R27, R29, UR4 ;  /* 0x000000041d1b7c36 */ /* 0x000fe20008000000 */
[----:B------:R-:W-:Y:S01]  /*10a50*/  ISETP.LT.AND P3, PT, R3, UR5, !P0 ;  /* 0x0000000503007c0c */ /* 0x000fe2000c761270 */
[----:B------:R-:W-:Y:S01]  /*10a60*/  ULDC UR4, c[0x0][0x22c] ;  /* 0x00008b0000047ab9 */ /* 0x000fe20000000800 */
[----:B------:R-:W-:Y:S01]  /*10a70*/  LEA.HI.X.SX32 R25, R29, R2, 0x1, P5 ;  /* 0x000000021d197211 */ /* 0x000fe200028f0eff */
[----:B------:R-:W-:Y:S01]  /*10a80*/  ULDC UR5, c[0x0][0x22c] ;  /* 0x00008b0000057ab9 */ /* 0x000fe20000000800 */
[----:B------:R-:W-:Y:S02]  /*10a90*/  LOP3.LUT R3, R7, 0x60, R235, 0xfe, !PT ;  /* 0x0000006007037812 */ /* 0x000fe400078efeeb */
[----:B0-----:R-:W-:Y:S02]  /*10aa0*/  PRMT R5, R165, 0x7632, R5 ;  /* 0x00007632a5057816 */ /* 0x001fe40000000005 */
[----:B------:R-:W-:-:S02]  /*10ab0*/  LEA R4, P5, R27, R0, 0x1 ;  /* 0x000000001b047211 */ /* 0x000fc400078a08ff */
[--C-:B------:R-:W-:Y:S01]  /*10ac0*/  LOP3.LUT R165, R7, 0x65, R235.reuse, 0xfe, !PT ;  /* 0x0000006507a57812 */ /* 0x100fe200078efeeb */
[----:B------:R0:W-:Y:S01]  /*10ad0*/  @P6 STG.E.U16 desc[UR14][R24.64], R5 ;  /* 0x0000000518006986 */ /* 0x0001e2000c10150e */
[----:B------:R-:W-:Y:S01]  /*10ae0*/  ISETP.LT.AND P6, PT, R3, UR4, !P0 ;  /* 0x0000000403007c0c */ /* 0x000fe2000c7c1270 */
[----:B------:R-:W-:Y:S01]  /*10af0*/  ULDC UR4, c[0x0][0x248] ;  /* 0x0000920000047ab9 */ /* 0x000fe20000000800 */
        /* <DEDUP_REMOVED lines=8> */
[----:B------:R-:W-:Y:S01]  /*10b80*/  VIADD R25, R27, UR4 ;  /* 0x000000041b197c36 */ /* 0x000fe20008000000 */
[----:B------:R-:W-:Y:S01]  /*10b90*/  ULDC UR4, c[0x0][0x248] ;  /* 0x0000920000047ab9 */ /* 0x000fe20000000800 */
[----:B------:R-:W-:-:S02]  /*10ba0*/  LOP3.LUT R3, R7, 0x62, R235, 0xfe, !PT ;  /* 0x0000006207037812 */ /* 0x000fc400078efeeb */
[----:B------:R-:W-:Y:S01]  /*10bb0*/  LEA.HI.X.SX32 R27, R27, R2, 0x1, P4 ;  /* 0x000000021b1b7211 */ /* 0x000fe200020f0eff */
[C---:B------:R-:W-:Y:S01]  /*10bc0*/  VIADD R29, R25.reuse, UR4 ;  /* 0x00000004191d7c36 */ /* 0x040fe20008000000 */
[C---:B------:R-:W-:Y:S01]  /*10bd0*/  LEA R24, P4, R25.reuse, R0, 0x1 ;  /* 0x0000000019187211 */ /* 0x040fe200078808ff */
[----:B------:R-:W-:Y:S01]  /*10be0*/  ULDC UR4, c[0x0][0x248] ;  /* 0x0000920000047ab9 */ /* 0x000fe20000000800 */
[----:B0-----:R-:W-:Y:S02]  /*10bf0*/  PRMT R5, R166, 0x7632, R5 ;  /* 0x00007632a6057816 */ /* 0x001fe40000000005 */
[----:B------:R-:W-:Y:S02]  /*10c00*/  LEA.HI.X.SX32 R25, R25, R2, 0x1, P4 ;  /* 0x0000000219197211 */ /* 0x000fe400020f0eff */
[----:B------:R-:W-:Y:S01]  /*10c10*/  LEA R4, P4, R29, R0, 0x1 ;  /* 0x000000001d047211 */ /* 0x000fe200078808ff */
        /* <DEDUP_REMOVED lines=8> */
[C---:B0-----:R-:W-:Y:S01]  /*10ca0*/  LEA.HI.X.SX32 R5, R29.reuse, R2, 0x1, P4 ;  /* 0x000000021d057211 */ /* 0x041fe200020f0eff */
[----:B------:R-:W-:Y:S01]  /*10cb0*/  VIADD R29, R29, UR4 ;  /* 0x000000041d1d7c36 */ /* 0x000fe20008000000 */
[----:B------:R-:W-:Y:S01]  /*10cc0*/  ULDC UR4, c[0x0][0x248] ;  /* 0x0000920000047ab9 */ /* 0x000fe20000000800 */
[----:B--2---:R-:W-:Y:S02]  /*10cd0*/  LOP3.LUT R167, R7, 0x95, R235, 0xfe, !PT ;  /* 0x0000009507a77812 */ /* 0x004fe400078efeeb */
[C---:B------:R-:W-:Y:S01]  /*10ce0*/  VIADD R3, R29.reuse, UR4 ;  /* 0x000000041d037c36 */ /* 0x040fe20008000000 */
[----:B------:R-:W-:Y:S01]  /*10cf0*/  ULDC UR4, c[0x0][0x248] ;  /* 0x0000920000047ab9 */ /* 0x000fe20000000800 */
[----:B------:R0:W-:Y:S01]  /*10d00*/  @P3 STG.E.U16 desc[UR14][R4.64], R6 ;  /* 0x0000000604003986 */ /* 0x0001e2000c10150e */
[-C--:B------:R-:W-:Y:S01]  /*10d10*/  LEA R24, P3, R29, R0.reuse, 0x1 ;  /* 0x000000001d187211 */ /* 0x080fe200078608ff */
[C---:B------:R-:W-:Y:S01]  /*10d20*/  VIADD R31, R3.reuse, UR4 ;  /* 0x00000004031f7c36 */ /* 0x040fe20008000000 */
[----:B------:R-:W-:Y:S01]  /*10d30*/  LEA R26, P4, R3, R0, 0x1 ;  /* 0x00000000031a7211 */ /* 0x000fe200078808ff */
[----:B------:R-:W-:Y:S01]  /*10d40*/  ULDC UR4, c[0x0][0x22c] ;  /* 0x00008b0000047ab9 */ /* 0x000fe20000000800 */
[----:B------:R-:W-:Y:S01]  /*10d50*/  LEA.HI.X.SX32 R25, R29, R2, 0x1, P3 ;  /* 0x000000021d197211 */ /* 0x000fe200018f0eff */
[C---:B------:R-:W-:Y:S01]  /*10d60*/  VIADD R233, R31.reuse, UR5 ;  /* 0x000000051fe97c36 */ /* 0x040fe20008000000 */
[----:B------:R-:W-:Y:S01]  /*10d70*/  LEA R28, P3, R31, R0, 0x1 ;  /* 0x000000001f1c7211 */ /* 0x000fe200078608ff */
[----:B------:R-:W-:Y:S01]  /*10d80*/  ULDC UR5, c[0x0][0x22c] ;  /* 0x00008b0000057ab9 */ /* 0x000fe20000000800 */
[-C--:B------:R-:W-:Y:S01]  /*10d90*/  LEA.HI.X.SX32 R27, R3, R2.reuse, 0x1, P4 ;  /* 0x00000002031b7211 */ /* 0x080fe200020f0eff */
[----:B------:R2:W-:Y:S01]  /*10da0*/  @P6 STG.E.U16 desc[UR14][R24.64], R8 ;  /* 0x0000000818006986 */ /* 0x0005e2000c10150e */
[----:B------:R-:W-:-:S02]  /*10db0*/  LEA.HI.X.SX32 R29, R31, R2, 0x1, P3 ;  /* 0x000000021f1d7211 */ /* 0x000fc400018f0eff */
[----:B0-----:R-:W-:Y:S02]  /*10dc0*/  PRMT R5, R8, 0x7632, R5 ;  /* 0x0000763208057816 */ /* 0x001fe40000000005 */
[----:B------:R-:W-:Y:S02]  /*10dd0*/  LEA R4, P3, R233, R0, 0x1 ;  /* 0x00000000e9047211 */ /* 0x000fe400078608ff */
[----:B------:R-:W-:Y:S01]  /*10de0*/  PRMT R3, R9, 0x7632, R3 ;  /* 0x0000763209037816 */ /* 0x000fe20000000003 */
[----:B------:R0:W-:Y:S01]  /*10df0*/  @P5 STG.E.U16 desc[UR14][R26.64], R5 ;  /* 0x000000051a005986 */ /* 0x0001e2000c10150e */
[----:B------:R-:W-:Y:S01]  /*10e00*/  ISETP.LT.AND P4, PT, R165, UR5, !P0 ;  /* 0x00000005a5007c0c */ /* 0x000fe2000c781270 */
[----:B------:R-:W-:Y:S01]  /*10e10*/  ULDC UR5, c[0x0][0x22c] ;  /* 0x00008b0000057ab9 */ /* 0x000fe20000000800 */
[--C-:B------:R-:W-:Y:S01]  /*10e20*/  LOP3.LUT R31, R7, 0xdd, R235.reuse, 0xfe, !PT ;  /* 0x000000dd071f7812 */ /* 0x100fe200078efeeb */
[----:B------:R4:W-:Y:S01]  /*10e30*/  @P1 STG.E.U16 desc[UR14][R28.64], R9 ;  /* 0x000000091c001986 */ /* 0x0009e2000c10150e */
[----:B------:R-:W-:Y:S01]  /*10e40*/  ISETP.LT.AND P5, PT, R163, UR5, !P0 ;  /* 0x00000005a3007c0c */ /* 0x000fe2000c7a1270 */
[----:B------:R-:W-:Y:S01]  /*10e50*/  ULDC UR5, c[0x0][0x22c] ;  /* 0x00008b0000057ab9 */ /* 0x000fe20000000800 */
[----:B--2---:R-:W-:-:S02]  /*10e60*/  LOP3.LUT R25, R7, 0xe3, R235, 0xfe, !PT ;  /* 0x000000e307197812 */ /* 0x004fc400078efeeb */
[C-C-:B------:R-:W-:Y:S02]  /*10e70*/  LOP3.LUT R24, R7.reuse, 0xe6, R235.reuse, 0xfe, !PT ;  /* 0x000000e607187812 */ /* 0x140fe400078efeeb */
[--C-:B------:R-:W-:Y:S02]  /*10e80*/  LOP3.LUT R6, R7, 0xe7, R235.reuse, 0xfe, !PT ;  /* 0x000000e707067812 */ /* 0x100fe400078efeeb */
[----:B0-----:R-:W-:Y:S02]  /*10e90*/  LEA.HI.X.SX32 R5, R233, R2, 0x1, P3 ;  /* 0x00000002e9057211 */ /* 0x001fe400018f0eff */
[----:B------:R-:W-:Y:S01]  /*10ea0*/  ISETP.LT.AND P3, PT, R231, UR4, !P0 ;  /* 0x00000004e7007c0c */ /* 0x000fe2000c761270 */
[----:B------:R-:W-:Y:S01]  /*10eb0*/  ULDC UR4, c[0x0][0x248] ;  /* 0x0000920000047ab9 */ /* 0x000fe20000000800 */
[--C-:B------:R-:W-:Y:S01]  /*10ec0*/  LOP3.LUT R27, R7, 0xe1, R235.reuse, 0xfe, !PT ;  /* 0x000000e1071b7812 */ /* 0x100fe200078efeeb */
[----:B------:R-:W-:Y:S01]  /*10ed0*/  VIADD R233, R233, UR4 ;  /* 0x00000004e9e97c36 */ /* 0x000fe20008000000 */
[----:B------:R-:W-:Y:S01]  /*10ee0*/  @P2 STG.E.U16 desc[UR14][R4.64], R3 ;  /* 0x0000000304002986 */ /* 0x000fe2000c10150e */
[----:B------:R-:W-:Y:S01]  /*10ef0*/  ISETP.LT.AND P2, PT, R164, UR6, !P0 ;  /* 0x00000006a4007c0c */ /* 0x000fe2000c741270 */
[----:B------:R-:W-:Y:S01]  /*10f00*/  ULDC UR4, c[0x0][0x248] ;  /* 0x0000920000047ab9 */ /* 0x000fe20000000800 */
[----:B------:R-:W-:Y:S01]  /*10f10*/  ULDC UR6, c[0x0][0x22c] ;  /* 0x00008b0000067ab9 */ /* 0x000fe20000000800 */
[C---:B------:R-:W-:Y:S01]  /*10f20*/  LEA R164, P1, R233.reuse, R0, 0x1 ;  /* 0x00000000e9a47211 */ /* 0x040fe200078208ff */
[----:B------:R-:W-:Y:S01]  /*10f30*/  VIADD R231, R233, UR4 ;  /* 0x00000004e9e77c36 */ /* 0x000fe20008000000 */
[----:B------:R-:W-:Y:S01]  /*10f40*/  ULDC UR4, c[0x0][0x248] ;  /* 0x0000920000047ab9 */ /* 0x000fe20000000800 */
[----:B----4-:R-:W-:-:S02]  /*10f50*/  LOP3.LUT R29, R7, 0xdf, R235, 0xfe, !PT ;  /* 0x000000df071d7812 */ /* 0x010fc400078efeeb */
[----:B------:R-:W-:Y:S01]  /*10f60*/  LEA.HI.X.SX32 R165, R233, R2, 0x1, P1 ;  /* 0x00000002e9a57211 */ /* 0x000fe200008f0eff */
[C---:B------:R-:W-:Y:S01]  /*10f70*/  VIADD R233, R231.reuse, UR4 ;  /* 0x00000004e7e97c36 */ /* 0x040fe20008000000 */
[----:B------:R-:W-:Y:S01]  /*10f80*/  ISETP.LT.AND P1, PT, R162, UR6, !P0 ;  /* 0x00000006a2007c0c */ /* 0x000fe2000c721270 */
[----:B------:R-:W-:Y:S01]  /*10f90*/  ULDC UR4, c[0x0][0x22c] ;  /* 0x00008b0000047ab9 */ /* 0x000fe20000000800 */
[C---:B------:R-:W-:Y:S01]  /*10fa0*/  LEA R162, P6, R231.reuse, R0, 0x1 ;  /* 0x00000000e7a27211 */ /* 0x040fe200078c08ff */
[----:B------:R0:W-:Y:S01]  /*10fb0*/  @P3 STG.E.U16 desc[UR14][R164.64], R10 ;  /* 0x0000000aa4003986 */ /* 0x0001e2000c10150e */
[----:B------:R-:W-:Y:S01]  /*10fc0*/  ISETP.LT.AND P3, PT, R226, UR4, !P0 ;  /* 0x00000004e2007c0c */ /* 0x000fe2000c761270 */
[----:B------:R-:W-:Y:S01]  /*10fd0*/  ULDC UR4, c[0x0][0x248] ;  /* 0x0000920000047ab9 */ /* 0x000fe20000000800 */
[----:B------:R-:W-:Y:S01]  /*10fe0*/  LEA.HI.X.SX32 R163, R231, R2, 0x1, P6 ;  /* 0x00000002e7a37211 */ /* 0x000fe200030f0eff */
[----:B------:R-:W-:Y:S01]  /*10ff0*/  ULDC UR6, c[0x0][0x22c] ;  /* 0x00008b0000067ab9 */ /* 0x000fe20000000800 */
[----:B------:R-:W-:-:S02]  /*11000*/  LOP3.LUT R28, R7, 0xe2, R235, 0xfe, !PT ;  /* 0x000000e2071c7812 */ /* 0x000fc400078efeeb */
[C-C-:B------:R-:W-:Y:S02]  /*11010*/  LOP3.LUT R9, R7.reuse, 0xe5, R235.reuse, 0xfe, !PT ;  /* 0x000000e507097812 */ /* 0x140fe400078efeeb */
[C-C-:B------:R-:W-:Y:S02]  /*11020*/  LOP3.LUT R26, R7.reuse, 0xe4, R235.reuse, 0xfe, !PT ;  /* 0x000000e4071a7812 */ /* 0x140fe400078efeeb */
[----:B------:R-:W-:Y:S02]  /*11030*/  LOP3.LUT R8, R7, 0xe8, R235, 0xfe, !PT ;  /* 0x000000e807087812 */ /* 0x000fe400078efeeb */
[----:B0-----:R-:W-:Y:S02]  /*11040*/  PRMT R165, R10, 0x7632, R165 ;  /* 0x000076320aa57816 */ /* 0x001fe400000000a5 */
[----:B------:R-:W-:Y:S02]  /*11050*/  LEA R164, P6, R233, R0, 0x1 ;  /* 0x00000000e9a47211 */ /* 0x000fe400078c08ff */
[--C-:B------:R-:W-:Y:S01]  /*11060*/  LOP3.LUT R4, R7, 0xe9, R235.reuse, 0xfe, !PT ;  /* 0x000000e907047812 */ /* 0x100fe200078efeeb */
[----:B------:R0:W-:Y:S01]  /*11070*/  @P4 STG.E.U16 desc[UR14][R162.64], R165 ;  /* 0x000000a5a2004986 */ /* 0x0001e2000c10150e */
[----:B------:R-:W-:Y:S01]  /*11080*/  ISETP.LT.AND P4, PT, R225, UR5, !P0 ;  /* 0x00000005e1007c0c */ /* 0x000fe2000c781270 */
[----:B------:R-:W-:Y:S01]  /*11090*/  ULDC UR5, c[0x0][0x22c] ;  /* 0x00008b0000057ab9 */ /* 0x000fe20000000800 */
[----:B------:R-:W-:-:S02]  /*110a0*/  LOP3.LUT R5, R7, 0xea, R235, 0xfe, !PT ;  /* 0x000000ea07057812 */ /* 0x000fc400078efeeb */
[C-C-:B------:R-:W-:Y:S02]  /*110b0*/  LOP3.LUT R3, R7.reuse, 0xeb, R235.reuse, 0xfe, !PT ;  /* 0x000000eb07037812 */ /* 0x140fe400078efeeb */
[----:B------:R-:W-:Y:S02]  /*110c0*/  LOP3.LUT R7, R7, 0xfe, R235, 0xfe, !PT ;  /* 0x000000fe07077812 */ /* 0x000fe400078efeeb */
[C---:B0-----:R-:W-:Y:S01]  /*110d0*/  LEA.HI.X.SX32 R165, R233.reuse, R2, 0x1, P6 ;  /* 0x00000002e9a57211 */ /* 0x041fe200030f0eff */
[----:B------:R-:W-:Y:S01]  /*110e0*/  VIADD R233, R233, UR4 ;  /* 0x00000004e9e97c36 */ /* 0x000fe20008000000 */
[----:B------:R-:W-:-:S03]  /*110f0*/  ULDC UR4, c[0x0][0x248] ;  /* 0x0000920000047ab9 */ /* 0x000fc60000000800 */
[C---:B------:R-:W-:Y:S01]  /*11100*/  VIADD R163, R233.reuse, UR4 ;  /* 0x00000004e9a37c36 */ /* 0x040fe20008000000 */
[----:B------:R-:W-:Y:S01]  /*11110*/  LEA R10, P6, R233, R0, 0x1 ;  /* 0x00000000e90a7211 */ /* 0x000fe200078c08ff */
[----:B------:R0:W-:Y:S01]  /*11120*/  @P2 STG.E.U16 desc[UR14][R164.64], R11 ;  /* 0x0000000ba4002986 */ /* 0x0001e2000c10150e */
[----:B------:R-:W-:Y:S01]  /*11130*/  ISETP.LT.AND P2, PT, R221, UR5, !P0 ;  /* 0x00000005dd007c0c */ /* 0x000fe2000c741270 */
[----:B------:R-:W-:Y:S01]  /*11140*/  ULDC UR4, c[0x0][0x248] ;  /* 0x0000920000047ab9 */ /* 0x000fe20000000800 */
[----:B------:R-:W-:Y:S01]  /*11150*/  PRMT R221, R11, 0x7632, R221 ;  /* 0x000076320bdd7816 */ /* 0x000fe200000000dd */
[----:B------:R-:W-:Y:S01]  /*11160*/  ULDC UR5, c[0x0][0x22c] ;  /* 0x00008b0000057ab9 */ /* 0x000fe20000000800 */
[----:B0-----:R-:W-:Y:S01]  /*11170*/  LEA.HI.X.SX32 R11, R233, R2, 0x1, P6 ;  /* 0x00000002e90b7211 */ /* 0x001fe200030f0eff */
[C---:B------:R-:W-:Y:S01]  /*11180*/  VIADD R165, R163.reuse, UR4 ;  /* 0x00000004a3a57c36 */ /* 0x040fe20008000000 */
[----:B------:R-:W-:Y:S01]  /*11190*/  LEA R162, P6, R163, R0, 0x1 ;  /* 0x00000000a3a27211 */ /* 0x000fe200078c08ff */
[----:B------:R-:W-:Y:S01]  /*111a0*/  ULDC UR4, c[0x0][0x248] ;  /* 0x0000920000047ab9 */ /* 0x000fe20000000800 */
[----:B------:R-:W-:Y:S01]  /*111b0*/  PRMT R164, R17, 0x7632, R164 ;  /* 0x0000763211a47816 */ /* 0x000fe200000000a4 */
[----:B------:R0:W-:Y:S01]  /*111c0*/  @P5 STG.E.U16 desc[UR14][R10.64], R221 ;  /* 0x000000dd0a005986 */ /* 0x0001e2000c10150e */
[----:B------:R-:W-:-:S02]  /*111d0*/  LEA.HI.X.SX32 R163, R163, R2, 0x1, P6 ;  /* 0x00000002a3a37211 */ /* 0x000fc400030f0eff */
[----:B------:R-:W-:Y:S01]  /*111e0*/  ISETP.LT.AND P5, PT, R219, UR5, !P0 ;  /* 0x00000005db007c0c */ /* 0x000fe2000c7a1270 */
[----:B------:R-:W-:Y:S01]  /*111f0*/  VIADD R219, R165, UR4 ;  /* 0x00000004a5db7c36 */ /* 0x000fe20008000000 */
[----:B------:R-:W-:Y:S01]  /*11200*/  ULDC UR4, c[0x0][0x22c] ;  /* 0x00008b0000047ab9 */ /* 0x000fe20000000800 */
[----:B------:R2:W-:Y:S01]  /*11210*/  @P1 STG.E.U16 desc[UR14][R162.64], R16 ;  /* 0x00000010a2001986 */ /* 0x0005e2000c10150e */
[----:B------:R-:W-:Y:S01]  /*11220*/  ISETP.LT.AND P1, PT, R217, UR4, !P0 ;  /* 0x00000004d9007c0c */ /* 0x000fe2000c721270 */
[----:B------:R-:W-:Y:S01]  /*11230*/  ULDC UR4, c[0x0][0x248] ;  /* 0x0000920000047ab9 */ /* 0x000fe20000000800 */
[----:B------:R-:W-:Y:S01]  /*11240*/  ULDC UR5, c[0x0][0x22c] ;  /* 0x00008b0000057ab9 */ /* 0x000fe20000000800 */
[----:B0-----:R-:W-:-:S04]  /*11250*/  LEA R10, P6, R165, R0, 0x1 ;  /* 0x00000000a50a7211 */ /* 0x001fc800078c08ff */
[----:B------:R-:W-:Y:S02]  /*11260*/  LEA.HI.X.SX32 R11, R165, R2, 0x1, P6 ;  /* 0x00000002a50b7211 */ /* 0x000fe400030f0eff */
[----:B--2---:R-:W-:Y:S02]  /*11270*/  PRMT R163, R16, 0x7632, R163 ;  /* 0x0000763210a37816 */ /* 0x004fe400000000a3 */
[----:B------:R-:W-:-:S03]  /*11280*/  LEA R162, P6, R219, R0, 0x1 ;  /* 0x00000000dba27211 */ /* 0x000fc600078c08ff */
[----:B------:R0:W-:Y:S01]  /*11290*/  @P3 STG.E.U16 desc[UR14][R10.64], R163 ;  /* 0x000000a30a003986 */ /* 0x0001e2000c10150e */
[----:B------:R-:W-:Y:S01]  /*112a0*/  ISETP.LT.AND P3, PT, R218, UR5, !P0 ;  /* 0x00000005da007c0c */ /* 0x000fe2000c761270 */
[----:B------:R-:W-:Y:S01]  /*112b0*/  ULDC UR5, c[0x0][0x22c] ;  /* 0x00008b0000057ab9 */ /* 0x000fe20000000800 */
[C---:B0-----:R-:W-:Y:S01]  /*112c0*/  LEA.HI.X.SX32 R163, R219.reuse, R2, 0x1, P6 ;  /* 0x00000002dba37211 */ /* 0x041fe200030f0eff */
[----:B------:R-:W-:Y:S01]  /*112d0*/  VIADD R219, R219, UR4 ;  /* 0x00000004dbdb7c36 */ /* 0x000fe20008000000 */
[----:B------:R-:W-:-:S03]  /*112e0*/  ULDC UR4, c[0x0][0x248] ;  /* 0x0000920000047ab9 */ /* 0x000fc60000000800 */
[C---:B------:R-:W-:Y:S01]  /*112f0*/  VIADD R165, R219.reuse, UR4 ;  /* 0x00000004dba57c36 */ /* 0x040fe20008000000 */
[C---:B------:R-:W-:Y:S01]  /*11300*/  LEA R10, P6, R219.reuse, R0, 0x1 ;  /* 0x00000000db0a7211 */ /* 0x040fe200078c08ff */
[----:B------:R-:W-:Y:S01]  /*11310*/  ULDC UR4, c[0x0][0x248] ;  /* 0x0000920000047ab9 */ /* 0x000fe20000000800 */
[----:B------:R0:W-:Y:S01]  /*11320*/  @P4 STG.E.U16 desc[UR14][R162.64], R17 ;  /* 0x00000011a2004986 */ /* 0x0001e2000c10150e */
[----:B------:R-:W-:Y:S01]  /*11330*/  ISETP.LT.AND P4, PT, R234, UR5, !P0 ;  /* 0x00000005ea007c0c */ /* 0x000fe2000c781270 */
[----:B------:R-:W-:Y:S01]  /*11340*/  ULDC UR5, c[0x0][0x22c] ;  /* 0x00008b0000057ab9 */ /* 0x000fe20000000800 */
[----:B------:R-:W-:Y:S02]  /*11350*/  LEA.HI.X.SX32 R11, R219, R2, 0x1, P6 ;  /* 0x00000002db0b7211 */ /* 0x000fe400030f0eff */
[----:B------:R-:W-:-:S03]  /*11360*/  LEA R16, P6, R165, R0, 0x1 ;  /* 0x00000000a5107211 */ /* 0x000fc600078c08ff */
[----:B------:R2:W-:Y:S01]  /*11370*/  @P2 STG.E.U16 desc[UR14][R10.64], R164 ;  /* 0x000000a40a002986 */ /* 0x0005e2000c10150e */
[----:B------:R-:W-:Y:S01]  /*11380*/  ISETP.LT.AND P2, PT, R232, UR5, !P0 ;  /* 0x00000005e8007c0c */ /* 0x000fe2000c741270 */
[----:B------:R-:W-:Y:S01]  /*11390*/  ULDC UR5, c[0x0][0x22c] ;  /* 0x00008b0000057ab9 */ /* 0x000fe20000000800 */
[C---:B0-----:R-:W-:Y:S01]  /*113a0*/  VIADD R163, R165.reuse, UR4 ;  /* 0x00000004a5a37c36 */ /* 0x041fe20008000000 */
[----:B------:R-:W-:Y:S01]  /*113b0*/  LEA.HI.X.SX32 R17, R165, R2, 0x1, P6 ;  /* 0x00000002a5117211 */ /* 0x000fe200030f0eff */
[----:B------:R-:W-:Y:S02]  /*113c0*/  ULDC UR4, c[0x0][0x248] ;  /* 0x0000920000047ab9 */ /* 0x000fe40000000800 */
[----:B------:R-:W-:Y:S01]  /*113d0*/  VIADD R165, R163, UR4 ;  /* 0x00000004a3a57c36 */ /* 0x000fe20008000000 */
[----:B------:R-:W-:Y:S01]  /*113e0*/  ULDC UR4, c[0x0][0x22c] ;  /* 0x00008b0000047ab9 */ /* 0x000fe20000000800 */
[----:B------:R0:W-:Y:S01]  /*113f0*/  @P5 STG.E.U16 desc[UR14][R16.64], R18 ;  /* 0x0000001210005986 */ /* 0x0001e2000c10150e */
[----:B------:R-:W-:Y:S01]  /*11400*/  ISETP.LT.AND P5, PT, R229, UR4, !P0 ;  /* 0x00000004e5007c0c */ /* 0x000fe2000c7a1270 */
[----:B------:R-:W-:Y:S01]  /*11410*/  ULDC UR4, c[0x0][0x248] ;  /* 0x0000920000047ab9 */ /* 0x000fe20000000800 */
[----:B--2---:R-:W-:-:S04]  /*11420*/  LEA R10, P6, R163, R0, 0x1 ;  /* 0x00000000a30a7211 */ /* 0x004fc800078c08ff */
[----:B------:R-:W-:Y:S02]  /*11430*/  LEA.HI.X.SX32 R11, R163, R2, 0x1, P6 ;  /* 0x00000002a30b7211 */ /* 0x000fe400030f0eff */
[----:B0-----:R-:W-:Y:S02]  /*11440*/  PRMT R17, R18, 0x7632, R17 ;  /* 0x0000763212117816 */ /* 0x001fe40000000011 */
[----:B------:R-:W-:Y:S02]  /*11450*/  LEA R16, P6, R165, R0, 0x1 ;  /* 0x00000000a5107211 */ /* 0x000fe400078c08ff */
[----:B------:R-:W-:Y:S01]  /*11460*/  PRMT R18, R19, 0x7632, R18 ;  /* 0x0000763213127816 */ /* 0x000fe20000000012 */
        /* <DEDUP_REMOVED lines=8> */
[----:B------:R0:W-:Y:S01]  /*114f0*/  @P3 STG.E.U16 desc[UR14][R16.64], R19 ;  /* 0x0000001310003986 */ /* 0x0001e2000c10150e */
[----:B------:R-:W-:Y:S01]  /*11500*/  ULDC UR4, c[0x0][0x248] ;  /* 0x0000920000047ab9 */ /* 0x000fe20000000800 */
[----:B------:R-:W-:Y:S01]  /*11510*/  ISETP.LT.AND P3, PT, R228, UR5, !P0 ;  /* 0x00000005e4007c0c */ /* 0x000fe2000c761270 */
[----:B------:R-:W-:Y:S01]  /*11520*/  ULDC UR5, c[0x0][0x22c] ;  /* 0x00008b0000057ab9 */ /* 0x000fe20000000800 */
[----:B------:R-:W-:-:S05]  /*11530*/  LEA.HI.X.SX32 R11, R165, R2, 0x1, P6 ;  /* 0x00000002a50b7211 */ /* 0x000fca00030f0eff */
[----:B------:R2:W-:Y:S01]  /*11540*/  @P4 STG.E.U16 desc[UR14][R10.64], R18 ;  /* 0x000000120a004986 */ /* 0x0005e2000c10150e */
[----:B------:R-:W-:Y:S01]  /*11550*/  ISETP.LT.AND P4, PT, R227, UR5, !P0 ;  /* 0x00000005e3007c0c */ /* 0x000fe2000c781270 */
[----:B------:R-:W-:Y:S01]  /*11560*/  ULDC UR5, c[0x0][0x22c] ;  /* 0x00008b0000057ab9 */ /* 0x000fe20000000800 */
[C---:B0-----:R-:W-:Y:S01]  /*11570*/  LEA R16, P6, R163.reuse, R0, 0x1 ;  /* 0x00000000a3107211 */ /* 0x041fe200078c08ff */
[C---:B------:R-:W-:Y:S01]  /*11580*/  VIADD R19, R163.reuse, UR4 ;  /* 0x00000004a3137c36 */ /* 0x040fe20008000000 */
[----:B------:R-:W-:Y:S02]  /*11590*/  ULDC UR4, c[0x0][0x248] ;  /* 0x0000920000047ab9 */ /* 0x000fe40000000800 */
[----:B------:R-:W-:Y:S01]  /*115a0*/  LEA.HI.X.SX32 R17, R163, R2, 0x1, P6 ;  /* 0x00000002a3117211 */ /* 0x000fe200030f0eff */
[C---:B------:R-:W-:Y:S01]  /*115b0*/  VIADD R163, R19.reuse, UR4 ;  /* 0x0000000413a37c36 */ /* 0x040fe20008000000 */
[----:B------:R-:W-:Y:S01]  /*115c0*/  ULDC UR4, c[0x0][0x22c] ;  /* 0x00008b0000047ab9 */ /* 0x000fe20000000800 */
[----:B--2---:R-:W-:-:S02]  /*115d0*/  LEA R10, P6, R19, R0, 0x1 ;  /* 0x00000000130a7211 */ /* 0x004fc400078c08ff */
[----:B------:R0:W-:Y:S01]  /*115e0*/  @P2 STG.E.U16 desc[UR14][R16.64], R56 ;  /* 0x0000003810002986 */ /* 0x0001e2000c10150e */
[----:B------:R-:W-:Y:S01]  /*115f0*/  ISETP.LT.AND P2, PT, R223, UR4, !P0 ;  /* 0x00000004df007c0c */ /* 0x000fe2000c741270 */
[----:B------:R-:W-:Y:S01]  /*11600*/  ULDC UR4, c[0x0][0x248] ;  /* 0x0000920000047ab9 */ /* 0x000fe20000000800 */
[----:B------:R-:W-:Y:S02]  /*11610*/  LEA.HI.X.SX32 R11, R19, R2, 0x1, P6 ;  /* 0x00000002130b7211 */ /* 0x000fe400030f0eff */
[----:B------:R-:W-:Y:S02]  /*11620*/  PRMT R18, R57, 0x7632, R18 ;  /* 0x0000763239127816 */ /* 0x000fe40000000012 */
[----:B0-----:R-:W-:Y:S02]  /*11630*/  PRMT R17, R56, 0x7632, R17 ;  /* 0x0000763238117816 */ /* 0x001fe40000000011 */
        /* <DEDUP_REMOVED lines=43> */
[----:B------:R-:W-:Y:S01]  /*118f0*/  LEA.HI.X.SX32 R11, R19, R2, 0x1, P6 ;  /* 0x00000002130b7211 */ /* 0x000fe200030f0eff */
[----:B------:R-:W-:Y:S01]  /*11900*/  VIADD R19, R57, UR4 ;  /* 0x0000000439137c36 */ /* 0x000fe20008000000 */
[----:B------:R-:W-:-:S03]  /*11910*/  ULDC UR4, c[0x0][0x248] ;  /* 0x0000920000047ab9 */ /* 0x000fc60000000800 */
[----:B------:R2:W-:Y:S01]  /*11920*/  @P1 STG.E.U16 desc[UR14][R10.64], R18 ;  /* 0x000000120a001986 */ /* 0x0005e2000c10150e */
[----:B------:R-:W-:Y:S01]  /*11930*/  ISETP.LT.AND P1, PT, R212, UR5, !P0 ;  /* 0x00000005d4007c0c */ /* 0x000fe2000c721270 */
[----:B------:R-:W-:Y:S01]  /*11940*/  ULDC UR5, c[0x0][0x22c] ;  /* 0x00008b0000057ab9 */ /* 0x000fe20000000800 */
[C---:B0-----:R-:W-:Y:S01]  /*11950*/  LEA R16, P6, R57.reuse, R0, 0x1 ;  /* 0x0000000039107211 */ /* 0x041fe200078c08ff */
[----:B------:R-:W0:Y:S03]  /*11960*/  LDS.128 R212, [R213] ;  /* 0x00000000d5d47984 */ /* 0x000e260000000c00 */
        /* <DEDUP_REMOVED lines=9> */
[----:B--2---:R-:W-:Y:S02]  /*11a00*/  PRMT R17, R60, 0x7632, R17 ;  /* 0x000076323c117816 */ /* 0x004fe40000000011 */
[----:B------:R-:W-:-:S03]  /*11a10*/  LEA R16, P6, R57, R0, 0x1 ;  /* 0x0000000039107211 */ /* 0x000fc600078c08ff */
[----:B------:R2:W-:Y:S01]  /*11a20*/  @P4 STG.E.U16 desc[UR14][R10.64], R17 ;  /* 0x000000110a004986 */ /* 0x0005e2000c10150e */
[----:B------:R-:W-:Y:S01]  /*11a30*/  ISETP.LT.AND P4, PT, R208, UR5, !P0 ;  /* 0x00000005d0007c0c */ /* 0x000fe2000c781270 */
[----:B------:R-:W-:Y:S01]  /*11a40*/  ULDC UR5, c[0x0][0x22c] ;  /* 0x00008b0000057ab9 */ /* 0x000fe20000000800 */
[C---:B--2---:R-:W-:Y:S01]  /*11a50*/  LEA.HI.X.SX32 R17, R57.reuse, R2, 0x1, P6 ;  /* 0x0000000239117211 */ /* 0x044fe200030f0eff */
        /* <DEDUP_REMOVED lines=14> */
[----:B--2---:R-:W-:-:S04]  /*11b40*/  LEA R16, P6, R19, R0, 0x1 ;  /* 0x0000000013107211 */ /* 0x004fc800078c08ff */
[----:B------:R-:W-:Y:S01]  /*11b50*/  LEA.HI.X.SX32 R17, R19, R2, 0x1, P6 ;  /* 0x0000000213117211 */ /* 0x000fe200030f0eff */
[C---:B------:R-:W-:Y:S01]  /*11b60*/  VIADD R19, R57.reuse, UR4 ;  /* 0x0000000439137c36 */ /* 0x040fe20008000000 */
[----:B------:R-:W-:Y:S01]  /*11b70*/  ULDC UR4, c[0x0][0x22c] ;  /* 0x00008b0000047ab9 */ /* 0x000fe20000000800 */
[----:B----4-:R-:W-:Y:S02]  /*11b80*/  LEA R10, P6, R57, R0, 0x1 ;  /* 0x00000000390a7211 */ /* 0x010fe400078c08ff */
[----:B------:R2:W-:Y:S01]  /*11b90*/  @P1 STG.E.U16 desc[UR14][R16.64], R62 ;  /* 0x0000003e10001986 */ /* 0x0005e2000c10150e */
[----:B------:R-:W-:Y:S01]  /*11ba0*/  ISETP.LT.AND P1, PT, R199, UR4, !P0 ;  /* 0x00000004c7007c0c */ /* 0x000fe2000c721270 */
[----:B------:R-:W-:Y:S01]  /*11bb0*/  ULDC UR4, c[0x0][0x248] ;  /* 0x0000920000047ab9 */ /* 0x000fe20000000800 */
[----:B------:R-:W-:Y:S02]  /*11bc0*/  LEA.HI.X.SX32 R11, R57, R2, 0x1, P6 ;  /* 0x00000002390b7211 */ /* 0x000fe400030f0eff */
[----:B------:R-:W-:-:S02]  /*11bd0*/  PRMT R18, R63, 0x7632, R18 ;  /* 0x000076323f127816 */ /* 0x000fc40000000012 */
        /* <DEDUP_REMOVED lines=108> */
[C---:B--2---:R-:W-:Y:S01]  /*122a0*/  LEA R16, P6, R19.reuse, R0, 0x1 ;  /* 0x0000000013107211 */ /* 0x044fe200078c08ff */
[C---:B------:R-:W-:Y:S01]  /*122b0*/  VIADD R21, R19.reuse, UR4 ;  /* 0x0000000413157c36 */ /* 0x040fe20008000000 */
[----:B------:R-:W-:Y:S02]  /*122c0*/  ULDC UR4, c[0x0][0x248] ;  /* 0x0000920000047ab9 */ /* 0x000fe40000000800 */
[----:B------:R-:W-:Y:S01]  /*122d0*/  LEA.HI.X.SX32 R17, R19, R2, 0x1, P6 ;  /* 0x0000000213117211 */ /* 0x000fe200030f0eff */
[C---:B------:R-:W-:Y:S01]  /*122e0*/  VIADD R19, R21.reuse, UR4 ;  /* 0x0000000415137c36 */ /* 0x040fe20008000000 */
[----:B------:R-:W-:Y:S01]  /*122f0*/  ULDC UR4, c[0x0][0x22c] ;  /* 0x00008b0000047ab9 */ /* 0x000fe20000000800 */
[----:B----4-:R-:W-:-:S02]  /*12300*/  LEA R10, P6, R21, R0, 0x1 ;  /* 0x00000000150a7211 */ /* 0x010fc400078c08ff */
        /* <DEDUP_REMOVED lines=14> */
[----:B------:R-:W-:Y:S01]  /*123f0*/  LEA R10, P6, R19, R0, 0x1 ;  /* 0x00000000130a7211 */ /* 0x000fe200078c08ff */
        /* <DEDUP_REMOVED lines=79> */
[----:B--2---:R-:W-:-:S02]  /*128f0*/  PRMT R17, R12, 0x7632, R17 ;  /* 0x000076320c117816 */ /* 0x004fc40000000011 */
        /* <DEDUP_REMOVED lines=13> */
[----:B------:R-:W-:Y:S02]  /*129d0*/  LEA.HI.X.SX32 R19, R21, R2, 0x1, P6 ;  /* 0x0000000215137211 */ /* 0x000fe400030f0eff */
[----:B------:R-:W-:Y:S02]  /*129e0*/  LEA R10, P6, R11, R0, 0x1 ;  /* 0x000000000b0a7211 */ /* 0x000fe400078c08ff */
[----:B--2---:R-:W-:Y:S01]  /*129f0*/  PRMT R17, R13, 0x7632, R17 ;  /* 0x000076320d117816 */ /* 0x004fe20000000011 */
[C---:B------:R-:W-:Y:S01]  /*12a00*/  VIADD R13, R11.reuse, UR4 ;  /* 0x000000040b0d7c36 */ /* 0x040fe20008000000 */
[----:B------:R-:W-:Y:S01]  /*12a10*/  ULDC UR4, c[0x0][0x248] ;  /* 0x0000920000047ab9 */ /* 0x000fe20000000800 */
[----:B------:R-:W-:-:S02]  /*12a20*/  LEA.HI.X.SX32 R11, R11, R2, 0x1, P6 ;  /* 0x000000020b0b7211 */ /* 0x000fc400030f0eff */
[C---:B------:R-:W-:Y:S01]  /*12a30*/  VIADD R21, R13.reuse, UR4 ;  /* 0x000000040d157c36 */ /* 0x040fe20008000000 */
[C---:B------:R-:W-:Y:S01]  /*12a40*/  LEA R12, P6, R13.reuse, R0, 0x1 ;  /* 0x000000000d0c7211 */ /* 0x040fe200078c08ff */
[----:B------:R2:W-:Y:S01]  /*12a50*/  @P3 STG.E.U16 desc[UR14][R18.64], R17 ;  /* 0x0000001112003986 */ /* 0x0005e2000c10150e */
[----:B------:R-:W-:Y:S01]  /*12a60*/  ULDC UR4, c[0x0][0x22c] ;  /* 0x00008b0000047ab9 */ /* 0x000fe20000000800 */
[----:B------:R-:W-:Y:S01]  /*12a70*/  ISETP.LT.AND P3, PT, R154, UR5, !P0 ;  /* 0x000000059a007c0c */ /* 0x000fe2000c761270 */
[----:B------:R-:W-:Y:S01]  /*12a80*/  ULDC UR5, c[0x0][0x22c] ;  /* 0x00008b0000057ab9 */ /* 0x000fe20000000800 */
[----:B------:R-:W-:Y:S01]  /*12a90*/  LEA.HI.X.SX32 R13, R13, R2, 0x1, P6 ;  /* 0x000000020d0d7211 */ /* 0x000fe200030f0eff */
[----:B------:R4:W-:Y:S01]  /*12aa0*/  @P4 STG.E.U16 desc[UR14][R10.64], R14 ;  /* 0x0000000e0a004986 */ /* 0x0009e2000c10150e */
[----:B------:R-:W-:Y:S02]  /*12ab0*/  LEA R16, P6, R21, R0, 0x1 ;  /* 0x0000000015107211 */ /* 0x000fe400078c08ff */
[----:B------:R-:W-:Y:S01]  /*12ac0*/  ISETP.LT.AND P4, PT, R151, UR4, !P0 ;  /* 0x0000000497007c0c */ /* 0x000fe2000c781270 */
[----:B------:R-:W-:Y:S01]  /*12ad0*/  ULDC UR4, c[0x0][0x248] ;  /* 0x0000920000047ab9 */ /* 0x000fe20000000800 */
[C---:B--2---:R-:W-:Y:S01]  /*12ae0*/  LEA.HI.X.SX32 R17, R21.reuse, R2, 0x1, P6 ;  /* 0x0000000215117211 */ /* 0x044fe200030f0eff */
[----:B------:R-:W-:Y:S01]  /*12af0*/  VIADD R21, R21, UR4 ;  /* 0x0000000415157c36 */ /* 0x000fe20008000000 */
[----:B------:R-:W-:Y:S01]  /*12b00*/  ULDC UR4, c[0x0][0x248] ;  /* 0x0000920000047ab9 */ /* 0x000fe20000000800 */
[----:B----4-:R-:W-:-:S03]  /*12b10*/  PRMT R11, R14, 0x7632, R11 ;  /* 0x000076320e0b7816 */ /* 0x010fc6000000000b */
[----:B------:R-:W-:Y:S02]  /*12b20*/  LEA R10, P6, R21, R0, 0x1 ;  /* 0x00000000150a7211 */ /* 0x000fe400078c08ff */
[----:B------:R2:W-:Y:S01]  /*12b30*/  @P2 STG.E.U16 desc[UR14][R12.64], R11 ;  /* 0x0000000b0c002986 */ /* 0x0005e2000c10150e */
[----:B------:R-:W-:Y:S01]  /*12b40*/  ISETP.LT.AND P2, PT, R152, UR5, !P0 ;  /* 0x0000000598007c0c */ /* 0x000fe2000c741270 */
[----:B------:R-:W-:Y:S02]  /*12b50*/  ULDC UR5, c[0x0][0x22c] ;  /* 0x00008b0000057ab9 */ /* 0x000fe40000000800 */
[----:B------:R4:W-:Y:S01]  /*12b60*/  @P5 STG.E.U16 desc[UR14][R16.64], R15 ;  /* 0x0000000f10005986 */ /* 0x0009e2000c10150e */
[----:B------:R-:W-:Y:S01]  /*12b70*/  ISETP.LT.AND P5, PT, R149, UR5, !P0 ;  /* 0x0000000595007c0c */ /* 0x000fe2000c7a1270 */
[----:B------:R-:W-:Y:S01]  /*12b80*/  ULDC UR5, c[0x0][0x22c] ;  /* 0x00008b0000057ab9 */ /* 0x000fe20000000800 */
[C---:B--2---:R-:W-:Y:S01]  /*12b90*/  VIADD R13, R21.reuse, UR4 ;  /* 0x00000004150d7c36 */ /* 0x044fe20008000000 */
[----:B------:R-:W-:Y:S01]  /*12ba0*/  ULDC UR4, c[0x0][0x248] ;  /* 0x0000920000047ab9 */ /* 0x000fe20000000800 */
[----:B------:R-:W-:-:S02]  /*12bb0*/  LEA.HI.X.SX32 R11, R21, R2, 0x1, P6 ;  /* 0x00000002150b7211 */ /* 0x000fc400030f0eff */
[----:B----4-:R-:W-:Y:S01]  /*12bc0*/  PRMT R17, R15, 0x7632, R17 ;  /* 0x000076320f117816 */ /* 0x010fe20000000011 */
[C---:B------:R-:W-:Y:S01]  /*12bd0*/  VIADD R15, R13.reuse, UR4 ;  /* 0x000000040d0f7c36 */ /* 0x040fe20008000000 */
[----:B------:R-:W-:Y:S01]  /*12be0*/  LEA R12, P6, R13, R0, 0x1 ;  /* 0x000000000d0c7211 */ /* 0x000fe200078c08ff */
[----:B------:R-:W-:Y:S02]  /*12bf0*/  ULDC UR4, c[0x0][0x248] ;  /* 0x0000920000047ab9 */ /* 0x000fe40000000800 */
[----:B------:R-:W-:Y:S01]  /*12c00*/  VIADD R19, R15, UR4 ;  /* 0x000000040f137c36 */ /* 0x000fe20008000000 */
[----:B------:R-:W-:Y:S01]  /*12c10*/  LEA.HI.X.SX32 R13, R13, R2, 0x1, P6 ;  /* 0x000000020d0d7211 */ /* 0x000fe200030f0eff */
[----:B------:R2:W-:Y:S01]  /*12c20*/  @P1 STG.E.U16 desc[UR14][R10.64], R17 ;  /* 0x000000110a001986 */ /* 0x0005e2000c10150e */
[C---:B------:R-:W-:Y:S01]  /*12c30*/  LEA R14, P6, R15.reuse, R0, 0x1 ;  /* 0x000000000f0e7211 */ /* 0x040fe200078c08ff */
[----:B------:R-:W-:Y:S01]  /*12c40*/  ULDC UR4, c[0x0][0x22c] ;  /* 0x00008b0000047ab9 */ /* 0x000fe20000000800 */
[----:B------:R-:W-:Y:S01]  /*12c50*/  ISETP.LT.AND P1, PT, R150, UR5, !P0 ;  /* 0x0000000596007c0c */ /* 0x000fe2000c721270 */
[----:B------:R4:W-:Y:S01]  /*12c60*/  @P3 STG.E.U16 desc[UR14][R12.64], R72 ;  /* 0x000000480c003986 */ /* 0x0009e2000c10150e */
[----:B------:R-:W-:Y:S01]  /*12c70*/  LEA.HI.X.SX32 R15, R15, R2, 0x1, P6 ;  /* 0x000000020f0f7211 */ /* 0x000fe200030f0eff */
[----:B------:R-:W-:Y:S01]  /*12c80*/  ULDC UR5, c[0x0][0x22c] ;  /* 0x00008b0000057ab9 */ /* 0x000fe20000000800 */
[----:B------:R-:W-:-:S02]  /*12c90*/  LEA R16, P6, R19, R0, 0x1 ;  /* 0x0000000013107211 */ /* 0x000fc400078c08ff */
[----:B------:R-:W-:Y:S01]  /*12ca0*/  ISETP.LT.AND P3, PT, R147, UR4, !P0 ;  /* 0x0000000493007c0c */ /* 0x000fe2000c761270 */
[----:B------:R-:W-:Y:S01]  /*12cb0*/  ULDC UR4, c[0x0][0x248] ;  /* 0x0000920000047ab9 */ /* 0x000fe20000000800 */
[C---:B--2---:R-:W-:Y:S01]  /*12cc0*/  LEA.HI.X.SX32 R17, R19.reuse, R2, 0x1, P6 ;  /* 0x0000000213117211 */ /* 0x044fe200030f0eff */
[----:B------:R-:W-:Y:S01]  /*12cd0*/  VIADD R19, R19, UR4 ;  /* 0x0000000413137c36 */ /* 0x000fe20008000000 */
[----:B------:R-:W-:Y:S01]  /*12ce0*/  PRMT R11, R72, 0x7632, R11 ;  /* 0x00007632480b7816 */ /* 0x000fe2000000000b */
[----:B------:R-:W-:Y:S02]  /*12cf0*/  ULDC UR4, c[0x0][0x248] ;  /* 0x0000920000047ab9 */ /* 0x000fe40000000800 */
[C---:B----4-:R-:W-:Y:S01]  /*12d00*/  VIADD R13, R19.reuse, UR4 ;  /* 0x00000004130d7c36 */ /* 0x050fe20008000000 */
[----:B------:R-:W-:Y:S01]  /*12d10*/  LEA R10, P6, R19, R0, 0x1 ;  /* 0x00000000130a7211 */ /* 0x000fe200078c08ff */
[----:B------:R2:W-:Y:S01]  /*12d20*/  @P4 STG.E.U16 desc[UR14][R14.64], R11 ;  /* 0x0000000b0e004986 */ /* 0x0005e2000c10150e */
[----:B------:R-:W-:Y:S01]  /*12d30*/  ULDC UR4, c[0x0][0x248] ;  /* 0x0000920000047ab9 */ /* 0x000fe20000000800 */
[----:B------:R-:W-:Y:S01]  /*12d40*/  ISETP.LT.AND P4, PT, R148, UR5, !P0 ;  /* 0x0000000594007c0c */ /* 0x000fe2000c781270 */
[----:B------:R-:W-:Y:S01]  /*12d50*/  ULDC UR5, c[0x0][0x22c] ;  /* 0x00008b0000057ab9 */ /* 0x000fe20000000800 */
[----:B------:R4:W-:Y:S01]  /*12d60*/  @P2 STG.E.U16 desc[UR14][R16.64], R73 ;  /* 0x0000004910002986 */ /* 0x0009e2000c10150e */
[----:B------:R-:W-:Y:S01]  /*12d70*/  ISETP.LT.AND P2, PT, R145, UR5, !P0 ;  /* 0x0000000591007c0c */ /* 0x000fe2000c741270 */
[----:B------:R-:W-:Y:S01]  /*12d80*/  ULDC UR5, c[0x0][0x22c] ;  /* 0x00008b0000057ab9 */ /* 0x000fe20000000800 */
[----:B--2---:R-:W-:Y:S01]  /*12d90*/  LEA.HI.X.SX32 R11, R19, R2, 0x1, P6 ;  /* 0x00000002130b7211 */ /* 0x004fe200030f0eff */
[C---:B------:R-:W-:Y:S01]  /*12da0*/  VIADD R15, R13.reuse, UR4 ;  /* 0x000000040d0f7c36 */ /* 0x040fe20008000000 */
[----:B------:R-:W-:Y:S01]  /*12db0*/  LEA R12, P6, R13, R0, 0x1 ;  /* 0x000000000d0c7211 */ /* 0x000fe200078c08ff */
[----:B------:R-:W-:Y:S01]  /*12dc0*/  ULDC UR4, c[0x0][0x248] ;  /* 0x0000920000047ab9 */ /* 0x000fe20000000800 */
[----:B----4-:R-:W-:Y:S01]  /*12dd0*/  PRMT R17, R73, 0x7632, R17 ;  /* 0x0000763249117816 */ /* 0x010fe20000000011 */
[----:B------:R-:W-:Y:S01]  /*12de0*/  VIADD R19, R15, UR4 ;  /* 0x000000040f137c36 */ /* 0x000fe20008000000 */
[----:B------:R-:W-:Y:S01]  /*12df0*/  LEA.HI.X.SX32 R13, R13, R2, 0x1, P6 ;  /* 0x000000020d0d7211 */ /* 0x000fe200030f0eff */
[----:B------:R-:W-:Y:S01]  /*12e00*/  ULDC UR4, c[0x0][0x22c] ;  /* 0x00008b0000047ab9 */ /* 0x000fe20000000800 */
[C---:B------:R-:W-:Y:S01]  /*12e10*/  LEA R14, P6, R15.reuse, R0, 0x1 ;  /* 0x000000000f0e7211 */ /* 0x040fe200078c08ff */
[----:B------:R2:W-:Y:S01]  /*12e20*/  @P5 STG.E.U16 desc[UR14][R10.64], R17 ;  /* 0x000000110a005986 */ /* 0x0005e2000c10150e */
[----:B------:R-:W-:Y:S01]  /*12e30*/  ISETP.LT.AND P5, PT, R146, UR5, !P0 ;  /* 0x0000000592007c0c */ /* 0x000fe2000c7a1270 */
[----:B------:R-:W-:Y:S01]  /*12e40*/  ULDC UR5, c[0x0][0x22c] ;  /* 0x00008b0000057ab9 */ /* 0x000fe20000000800 */
[----:B------:R-:W-:Y:S01]  /*12e50*/  LEA.HI.X.SX32 R15, R15, R2, 0x1, P6 ;  /* 0x000000020f0f7211 */ /* 0x000fe200030f0eff */
[----:B------:R4:W-:Y:S01]  /*12e60*/  @P1 STG.E.U16 desc[UR14][R12.64], R74 ;  /* 0x0000004a0c001986 */ /* 0x0009e2000c10150e */
        /* <DEDUP_REMOVED lines=449> */
[----:B------:R-:W-:Y:S01]  /*14a80*/  @P1 STG.E.U16 desc[UR14][R12.64], R104 ;  /* 0x000000680c001986 */ /* 0x000fe2000c10150e */
[----:B------:R-:W-:-:S02]  /*14a90*/  LEA R16, P6, R19, R0, 0x1 ;  /* 0x0000000013107211 */ /* 0x000fc400078c08ff */
[----:B------:R-:W-:Y:S01]  /*14aa0*/  ISETP.LT.AND P1, PT, R9, UR4, !P0 ;  /* 0x0000000409007c0c */ /* 0x000fe2000c721270 */
[----:B------:R-:W-:Y:S01]  /*14ab0*/  ULDC UR4, c[0x0][0x248] ;  /* 0x0000920000047ab9 */ /* 0x000fe20000000800 */
[----:B--2---:R-:W-:Y:S02]  /*14ac0*/  PRMT R11, R104, 0x7632, R11 ;  /* 0x00007632680b7816 */ /* 0x004fe4000000000b */
[C---:B------:R-:W-:Y:S01]  /*14ad0*/  LEA.HI.X.SX32 R17, R19.reuse, R2, 0x1, P6 ;  /* 0x0000000213117211 */ /* 0x040fe200030f0eff */
[----:B------:R-:W-:Y:S01]  /*14ae0*/  VIADD R19, R19, UR4 ;  /* 0x0000000413137c36 */ /* 0x000fe20008000000 */
[----:B------:R-:W-:Y:S01]  /*14af0*/  ULDC UR4, c[0x0][0x248] ;  /* 0x0000920000047ab9 */ /* 0x000fe20000000800 */
[----:B------:R2:W-:Y:S01]  /*14b00*/  @P3 STG.E.U16 desc[UR14][R14.64], R11 ;  /* 0x0000000b0e003986 */ /* 0x0005e2000c10150e */
[----:B------:R-:W-:Y:S01]  /*14b10*/  ISETP.LT.AND P3, PT, R24, UR5, !P0 ;  /* 0x0000000518007c0c */ /* 0x000fe2000c761270 */
[----:B------:R-:W-:Y:S01]  /*14b20*/  ULDC UR5, c[0x0][0x22c] ;  /* 0x00008b0000057ab9 */ /* 0x000fe20000000800 */
[C---:B------:R-:W-:Y:S01]  /*14b30*/  LEA R10, P6, R19.reuse, R0, 0x1 ;  /* 0x00000000130a7211 */ /* 0x040fe200078c08ff */
[----:B------:R-:W-:Y:S01]  /*14b40*/  VIADD R9, R19, UR4 ;  /* 0x0000000413097c36 */ /* 0x000fe20008000000 */
[----:B------:R4:W-:Y:S01]  /*14b50*/  @P4 STG.E.U16 desc[UR14][R16.64], R105 ;  /* 0x0000006910004986 */ /* 0x0009e2000c10150e */
[----:B------:R-:W-:Y:S01]  /*14b60*/  ISETP.LT.AND P4, PT, R6, UR5, !P0 ;  /* 0x0000000506007c0c */ /* 0x000fe2000c781270 */
[----:B------:R-:W-:Y:S01]  /*14b70*/  ULDC UR4, c[0x0][0x248] ;  /* 0x0000920000047ab9 */ /* 0x000fe20000000800 */
[----:B------:R-:W-:Y:S01]  /*14b80*/  PRMT R6, R105, 0x7632, R6 ;  /* 0x0000763269067816 */ /* 0x000fe20000000006 */
[----:B------:R-:W-:Y:S01]  /*14b90*/  ULDC UR5, c[0x0][0x22c] ;  /* 0x00008b0000057ab9 */ /* 0x000fe20000000800 */
[----:B--2---:R-:W-:Y:S01]  /*14ba0*/  LEA.HI.X.SX32 R11, R19, R2, 0x1, P6 ;  /* 0x00000002130b7211 */ /* 0x004fe200030f0eff */
[C---:B------:R-:W-:Y:S01]  /*14bb0*/  VIADD R15, R9.reuse, UR4 ;  /* 0x00000004090f7c36 */ /* 0x040fe20008000000 */
[----:B------:R-:W-:Y:S01]  /*14bc0*/  LEA R12, P6, R9, R0, 0x1 ;  /* 0x00000000090c7211 */ /* 0x000fe200078c08ff */
[----:B------:R-:W-:-:S02]  /*14bd0*/  ULDC UR4, c[0x0][0x248] ;  /* 0x0000920000047ab9 */ /* 0x000fc40000000800 */
[----:B------:R2:W-:Y:S01]  /*14be0*/  @P2 STG.E.U16 desc[UR14][R10.64], R6 ;  /* 0x000000060a002986 */ /* 0x0005e2000c10150e */
[----:B------:R-:W-:Y:S01]  /*14bf0*/  LEA.HI.X.SX32 R13, R9, R2, 0x1, P6 ;  /* 0x00000002090d7211 */ /* 0x000fe200030f0eff */
[C---:B----4-:R-:W-:Y:S01]  /*14c00*/  VIADD R17, R15.reuse, UR4 ;  /* 0x000000040f117c36 */ /* 0x050fe20008000000 */
[----:B------:R-:W-:Y:S01]  /*14c10*/  ISETP.LT.AND P2, PT, R8, UR5, !P0 ;  /* 0x0000000508007c0c */ /* 0x000fe2000c741270 */
[----:B------:R-:W-:Y:S01]  /*14c20*/  ULDC UR4, c[0x0][0x22c] ;  /* 0x00008b0000047ab9 */ /* 0x000fe20000000800 */
[C---:B------:R-:W-:Y:S01]  /*14c30*/  LEA R8, P6, R15.reuse, R0, 0x1 ;  /* 0x000000000f087211 */ /* 0x040fe200078c08ff */
[----:B------:R-:W-:Y:S01]  /*14c40*/  @P5 STG.E.U16 desc[UR14][R12.64], R106 ;  /* 0x0000006a0c005986 */ /* 0x000fe2000c10150e */
[----:B------:R-:W-:Y:S01]  /*14c50*/  ISETP.LT.AND P5, PT, R4, UR4, !P0 ;  /* 0x0000000404007c0c */ /* 0x000fe2000c7a1270 */
[----:B------:R-:W-:Y:S01]  /*14c60*/  ULDC UR4, c[0x0][0x248] ;  /* 0x0000920000047ab9 */ /* 0x000fe20000000800 */
[----:B------:R-:W-:Y:S01]  /*14c70*/  LEA.HI.X.SX32 R9, R15, R2, 0x1, P6 ;  /* 0x000000020f097211 */ /* 0x000fe200030f0eff */
[----:B------:R-:W-:Y:S01]  /*14c80*/  ULDC UR5, c[0x0][0x22c] ;  /* 0x00008b0000057ab9 */ /* 0x000fe20000000800 */
[----:B------:R-:W-:-:S02]  /*14c90*/  LEA R14, P6, R17, R0, 0x1 ;  /* 0x00000000110e7211 */ /* 0x000fc400078c08ff */
[----:B--2---:R-:W-:Y:S02]  /*14ca0*/  PRMT R11, R106, 0x7632, R11 ;  /* 0x000076326a0b7816 */ /* 0x004fe4000000000b */
[C---:B------:R-:W-:Y:S01]  /*14cb0*/  LEA.HI.X.SX32 R15, R17.reuse, R2, 0x1, P6 ;  /* 0x00000002110f7211 */ /* 0x040fe200030f0eff */
[----:B------:R-:W-:Y:S01]  /*14cc0*/  VIADD R17, R17, UR4 ;  /* 0x0000000411117c36 */ /* 0x000fe20008000000 */
[----:B------:R-:W-:Y:S01]  /*14cd0*/  ULDC UR4, c[0x0][0x248] ;  /* 0x0000920000047ab9 */ /* 0x000fe20000000800 */
[----:B------:R2:W-:Y:S01]  /*14ce0*/  @P1 STG.E.U16 desc[UR14][R8.64], R11 ;  /* 0x0000000b08001986 */ /* 0x0005e2000c10150e */
[----:B------:R-:W-:Y:S01]  /*14cf0*/  ISETP.LT.AND P1, PT, R5, UR5, !P0 ;  /* 0x0000000505007c0c */ /* 0x000fe2000c721270 */
[----:B------:R-:W-:Y:S01]  /*14d00*/  ULDC UR5, c[0x0][0x22c] ;  /* 0x00008b0000057ab9 */ /* 0x000fe20000000800 */
[----:B------:R-:W-:Y:S01]  /*14d10*/  LEA R4, P6, R17, R0, 0x1 ;  /* 0x0000000011047211 */ /* 0x000fe200078c08ff */
[----:B------:R-:W-:Y:S01]  /*14d20*/  @P3 STG.E.U16 desc[UR14][R14.64], R107 ;  /* 0x0000006b0e003986 */ /* 0x000fe2000c10150e */
[----:B------:R-:W-:Y:S01]  /*14d30*/  ISETP.LT.AND P3, PT, R3, UR5, !P0 ;  /* 0x0000000503007c0c */ /* 0x000fe2000c761270 */
[C---:B------:R-:W-:Y:S01]  /*14d40*/  VIADD R3, R17.reuse, UR4 ;  /* 0x0000000411037c36 */ /* 0x040fe20008000000 */
[----:B------:R-:W-:Y:S01]  /*14d50*/  ULDC UR4, c[0x0][0x248] ;  /* 0x0000920000047ab9 */ /* 0x000fe20000000800 */
[----:B------:R-:W-:Y:S01]  /*14d60*/  LEA.HI.X.SX32 R5, R17, R2, 0x1, P6 ;  /* 0x0000000211057211 */ /* 0x000fe200030f0eff */
[----:B------:R-:W-:Y:S01]  /*14d70*/  ULDC UR5, c[0x0][0x22c] ;  /* 0x00008b0000057ab9 */ /* 0x000fe20000000800 */
[----:B------:R-:W-:-:S02]  /*14d80*/  PRMT R6, R107, 0x7632, R6 ;  /* 0x000076326b067816 */ /* 0x000fc40000000006 */
[C---:B--2---:R-:W-:Y:S01]  /*14d90*/  LEA R8, P6, R3.reuse, R0, 0x1 ;  /* 0x0000000003087211 */ /* 0x044fe200078c08ff */
[C---:B------:R-:W-:Y:S01]  /*14da0*/  VIADD R11, R3.reuse, UR4 ;  /* 0x00000004030b7c36 */ /* 0x040fe20008000000 */
[----:B------:R-:W-:Y:S01]  /*14db0*/  ULDC UR4, c[0x0][0x248] ;  /* 0x0000920000047ab9 */ /* 0x000fe20000000800 */
[----:B------:R2:W-:Y:S01]  /*14dc0*/  @P4 STG.E.U16 desc[UR14][R4.64], R6 ;  /* 0x0000000604004986 */ /* 0x0005e2000c10150e */
[----:B------:R-:W-:Y:S01]  /*14dd0*/  LEA.HI.X.SX32 R9, R3, R2, 0x1, P6 ;  /* 0x0000000203097211 */ /* 0x000fe200030f0eff */
[C---:B------:R-:W-:Y:S01]  /*14de0*/  VIADD R3, R11.reuse, UR4 ;  /* 0x000000040b037c36 */ /* 0x040fe20008000000 */
[----:B------:R-:W-:Y:S01]  /*14df0*/  LEA R10, P6, R11, R0, 0x1 ;  /* 0x000000000b0a7211 */ /* 0x000fe200078c08ff */
[----:B------:R-:W-:Y:S01]  /*14e00*/  ULDC UR4, c[0x0][0x22c] ;  /* 0x00008b0000047ab9 */ /* 0x000fe20000000800 */
[----:B------:R-:W-:Y:S01]  /*14e10*/  ISETP.LT.AND P4, PT, R177, UR5, !P0 ;  /* 0x00000005b1007c0c */ /* 0x000fe2000c781270 */
[----:B-1----:R1:W-:Y:S01]  /*14e20*/  @P2 STG.E.U16 desc[UR14][R8.64], R108 ;  /* 0x0000006c08002986 */ /* 0x0023e2000c10150e */
[----:B------:R-:W-:Y:S01]  /*14e30*/  LEA.HI.X.SX32 R11, R11, R2, 0x1, P6 ;  /* 0x000000020b0b7211 */ /* 0x000fe200030f0eff */
[----:B------:R-:W-:Y:S01]  /*14e40*/  ULDC UR5, c[0x0][0x22c] ;  /* 0x00008b0000057ab9 */ /* 0x000fe20000000800 */
[----:B------:R-:W-:-:S02]  /*14e50*/  LEA R12, P6, R3, R0, 0x1 ;  /* 0x00000000030c7211 */ /* 0x000fc400078c08ff */
[----:B------:R-:W-:Y:S01]  /*14e60*/  ISETP.LT.AND P2, PT, R178, UR4, !P0 ;  /* 0x00000004b2007c0c */ /* 0x000fe2000c741270 */
[----:B------:R-:W-:Y:S01]  /*14e70*/  ULDC UR4, c[0x0][0x248] ;  /* 0x0000920000047ab9 */ /* 0x000fe20000000800 */
[C---:B------:R-:W-:Y:S01]  /*14e80*/  LEA.HI.X.SX32 R13, R3.reuse, R2, 0x1, P6 ;  /* 0x00000002030d7211 */ /* 0x040fe200030f0eff */
[----:B------:R-:W-:Y:S01]  /*14e90*/  VIADD R3, R3, UR4 ;  /* 0x0000000403037c36 */ /* 0x000fe20008000000 */
[----:B--2---:R-:W-:Y:S01]  /*14ea0*/  PRMT R5, R108, 0x7632, R5 ;  /* 0x000076326c057816 */ /* 0x004fe20000000005 */
[----:B------:R-:W-:Y:S01]  /*14eb0*/  ULDC UR4, c[0x0][0x248] ;  /* 0x0000920000047ab9 */ /* 0x000fe20000000800 */
[----:B------:R-:W-:Y:S01]  /*14ec0*/  PRMT R6, R109, 0x7632, R6 ;  /* 0x000076326d067816 */ /* 0x000fe20000000006 */
[C---:B-1----:R-:W-:Y:S01]  /*14ed0*/  VIADD R9, R3.reuse, UR4 ;  /* 0x0000000403097c36 */ /* 0x042fe20008000000 */
[----:B------:R-:W-:Y:S01]  /*14ee0*/  LEA R4, P6, R3, R0, 0x1 ;  /* 0x0000000003047211 */ /* 0x000fe200078c08ff */
[----:B------:R1:W-:Y:S01]  /*14ef0*/  @P5 STG.E.U16 desc[UR14][R10.64], R5 ;  /* 0x000000050a005986 */ /* 0x0003e2000c10150e */
[----:B------:R-:W-:Y:S01]  /*14f00*/  ULDC UR4, c[0x0][0x248] ;  /* 0x0000920000047ab9 */ /* 0x000fe20000000800 */
[----:B------:R-:W-:Y:S01]  /*14f10*/  ISETP.LT.AND P5, PT, R179, UR5, !P0 ;  /* 0x00000005b3007c0c */ /* 0x000fe2000c7a1270 */
[----:B------:R-:W-:Y:S01]  /*14f20*/  ULDC UR5, c[0x0][0x22c] ;  /* 0x00008b0000057ab9 */ /* 0x000fe20000000800 */
[----:B------:R-:W-:Y:S01]  /*14f30*/  @P1 STG.E.U16 desc[UR14][R12.64], R109 ;  /* 0x0000006d0c001986 */ /* 0x000fe2000c10150e */
[----:B------:R-:W-:Y:S01]  /*14f40*/  ISETP.LT.AND P1, PT, R181, UR5, !P0 ;  /* 0x00000005b5007c0c */ /* 0x000fe2000c721270 */
[----:B------:R-:W-:Y:S01]  /*14f50*/  ULDC UR5, c[0x0][0x22c] ;  /* 0x00008b0000057ab9 */ /* 0x000fe20000000800 */
[----:B-1----:R-:W-:Y:S01]  /*14f60*/  LEA.HI.X.SX32 R5, R3, R2, 0x1, P6 ;  /* 0x0000000203057211 */ /* 0x002fe200030f0eff */
[C---:B------:R-:W-:Y:S01]  /*14f70*/  VIADD R3, R9.reuse, UR4 ;  /* 0x0000000409037c36 */ /* 0x040fe20008000000 */
[----:B------:R-:W-:Y:S01]  /*14f80*/  LEA R8, P6, R9, R0, 0x1 ;  /* 0x0000000009087211 */ /* 0x000fe200078c08ff */
[----:B------:R-:W-:-:S02]  /*14f90*/  ULDC UR4, c[0x0][0x248] ;  /* 0x0000920000047ab9 */ /* 0x000fc40000000800 */
[----:B------:R1:W-:Y:S01]  /*14fa0*/  @P3 STG.E.U16 desc[UR14][R4.64], R6 ;  /* 0x0000000604003986 */ /* 0x0003e2000c10150e */
[----:B------:R-:W-:Y:S02]  /*14fb0*/  LEA.HI.X.SX32 R9, R9, R2, 0x1, P6 ;  /* 0x0000000209097211 */ /* 0x000fe400030f0eff */
[----:B------:R-:W-:Y:S02]  /*14fc0*/  LEA R10, P6, R3, R0, 0x1 ;  /* 0x00000000030a7211 */ /* 0x000fe400078c08ff */
[----:B------:R-:W-:Y:S01]  /*14fd0*/  ISETP.LT.AND P3, PT, R185, UR5, !P0 ;  /* 0x00000005b9007c0c */ /* 0x000fe2000c761270 */
[----:B------:R2:W-:Y:S01]  /*14fe0*/  @P4 STG.E.U16 desc[UR14][R8.64], R110 ;  /* 0x0000006e08004986 */ /* 0x0005e2000c10150e */
[C---:B------:R-:W-:Y:S01]  /*14ff0*/  LEA.HI.X.SX32 R11, R3.reuse, R2, 0x1, P6 ;  /* 0x00000002030b7211 */ /* 0x040fe200030f0eff */
[----:B------:R-:W-:Y:S01]  /*15000*/  VIADD R3, R3, UR4 ;  /* 0x0000000403037c36 */ /* 0x000fe20008000000 */
[----:B------:R-:W-:Y:S01]  /*15010*/  ULDC UR4, c[0x0][0x248] ;  /* 0x0000920000047ab9 */ /* 0x000fe20000000800 */
[----:B------:R-:W-:Y:S01]  /*15020*/  ULDC UR5, c[0x0][0x22c] ;  /* 0x00008b0000057ab9 */ /* 0x000fe20000000800 */
[----:B-1----:R-:W-:-:S02]  /*15030*/  PRMT R5, R110, 0x7632, R5 ;  /* 0x000076326e057816 */ /* 0x002fc40000000005 */
[----:B------:R-:W-:Y:S02]  /*15040*/  LEA R4, P6, R3, R0, 0x1 ;  /* 0x0000000003047211 */ /* 0x000fe400078c08ff */
[----:B------:R-:W-:Y:S01]  /*15050*/  PRMT R6, R111, 0x7632, R6 ;  /* 0x000076326f067816 */ /* 0x000fe20000000006 */
[----:B------:R1:W-:Y:S01]  /*15060*/  @P2 STG.E.U16 desc[UR14][R10.64], R5 ;  /* 0x000000050a002986 */ /* 0x0003e2000c10150e */
[----:B--2---:R-:W-:Y:S01]  /*15070*/  VIADD R9, R3, UR4 ;  /* 0x0000000403097c36 */ /* 0x004fe20008000000 */
[----:B------:R-:W-:Y:S01]  /*15080*/  ULDC UR4, c[0x0][0x248] ;  /* 0x0000920000047ab9 */ /* 0x000fe20000000800 */
[----:B------:R-:W-:Y:S01]  /*15090*/  ISETP.LT.AND P4, PT, R186, UR5, !P0 ;  /* 0x00000005ba007c0c */ /* 0x000fe2000c781270 */
[----:B------:R-:W-:Y:S02]  /*150a0*/  ULDC UR5, c[0x0][0x22c] ;  /* 0x00008b0000057ab9 */ /* 0x000fe40000000800 */
[----:B------:R-:W-:Y:S01]  /*150b0*/  ISETP.LT.AND P2, PT, R187, UR5, !P0 ;  /* 0x00000005bb007c0c */ /* 0x000fe2000c741270 */
[----:B------:R-:W-:Y:S01]  /*150c0*/  ULDC UR5, c[0x0][0x22c] ;  /* 0x00008b0000057ab9 */ /* 0x000fe20000000800 */
[----:B-1----:R-:W-:Y:S01]  /*150d0*/  LEA.HI.X.SX32 R5, R3, R2, 0x1, P6 ;  /* 0x0000000203057211 */ /* 0x002fe200030f0eff */
[C---:B------:R-:W-:Y:S01]  /*150e0*/  VIADD R3, R9.reuse, UR4 ;  /* 0x0000000409037c36 */ /* 0x040fe20008000000 */
[----:B------:R-:W-:Y:S01]  /*150f0*/  LEA R8, P6, R9, R0, 0x1 ;  /* 0x0000000009087211 */ /* 0x000fe200078c08ff */
[----:B------:R-:W-:-:S02]  /*15100*/  ULDC UR4, c[0x0][0x22c] ;  /* 0x00008b0000047ab9 */ /* 0x000fc40000000800 */
[----:B------:R1:W-:Y:S01]  /*15110*/  @P5 STG.E.U16 desc[UR14][R4.64], R111 ;  /* 0x0000006f04005986 */ /* 0x0003e2000c10150e */
[----:B------:R-:W-:Y:S02]  /*15120*/  LEA R10, P5, R3, R0, 0x1 ;  /* 0x00000000030a7211 */ /* 0x000fe400078a08ff */
[-C--:B------:R-:W-:Y:S02]  /*15130*/  LEA.HI.X.SX32 R9, R9, R2.reuse, 0x1, P6 ;  /* 0x0000000209097211 */ /* 0x080fe400030f0eff */
[----:B------:R-:W-:Y:S01]  /*15140*/  ISETP.LT.AND P6, PT, R189, UR4, !P0 ;  /* 0x00000004bd007c0c */ /* 0x000fe2000c7c1270 */
[----:B------:R-:W-:Y:S01]  /*15150*/  ULDC UR4, c[0x0][0x248] ;  /* 0x0000920000047ab9 */ /* 0x000fe20000000800 */
[C---:B------:R-:W-:Y:S01]  /*15160*/  LEA.HI.X.SX32 R11, R3.reuse, R2, 0x1, P5 ;  /* 0x00000002030b7211 */ /* 0x040fe200028f0eff */
[----:B------:R-:W-:Y:S01]  /*15170*/  VIADD R3, R3, UR4 ;  /* 0x0000000403037c36 */ /* 0x000fe20008000000 */
[----:B------:R2:W-:Y:S01]  /*15180*/  @P1 STG.E.U16 desc[UR14][R8.64], R6 ;  /* 0x0000000608001986 */ /* 0x0005e2000c10150e */
[----:B------:R-:W-:Y:S01]  /*15190*/  ULDC UR4, c[0x0][0x248] ;  /* 0x0000920000047ab9 */ /* 0x000fe20000000800 */
[----:B------:R-:W-:Y:S01]  /*151a0*/  ISETP.LT.AND P1, PT, R193, UR5, !P0 ;  /* 0x00000005c1007c0c */ /* 0x000fe2000c721270 */
[C---:B------:R-:W-:Y:S01]  /*151b0*/  VIADD R13, R3.reuse, UR4 ;  /* 0x00000004030d7c36 */ /* 0x040fe20008000000 */
[----:B---3--:R3:W-:Y:S01]  /*151c0*/  @P3 STG.E.U16 desc[UR14][R10.64], R112 ;  /* 0x000000700a003986 */ /* 0x0087e2000c10150e */
[----:B-1----:R-:W-:Y:S01]  /*151d0*/  LEA R4, P3, R3, R0, 0x1 ;  /* 0x0000000003047211 */ /* 0x002fe200078608ff */
[----:B------:R-:W-:Y:S01]  /*151e0*/  ULDC UR4, c[0x0][0x22c] ;  /* 0x00008b0000047ab9 */ /* 0x000fe20000000800 */
[----:B------:R-:W-:-:S02]  /*151f0*/  ULDC UR5, c[0x0][0x22c] ;  /* 0x00008b0000057ab9 */ /* 0x000fc40000000800 */
[----:B------:R-:W-:Y:S02]  /*15200*/  LEA.HI.X.SX32 R5, R3, R2, 0x1, P3 ;  /* 0x0000000203057211 */ /* 0x000fe400018f0eff */
[----:B------:R-:W-:Y:S02]  /*15210*/  PRMT R3, R112, 0x7632, R3 ;  /* 0x0000763270037816 */ /* 0x000fe40000000003 */
[----:B--2---:R-:W-:Y:S02]  /*15220*/  LEA R8, P3, R13, R0, 0x1 ;  /* 0x000000000d087211 */ /* 0x004fe400078608ff */
[----:B------:R-:W-:Y:S01]  /*15230*/  PRMT R6, R113, 0x7632, R6 ;  /* 0x0000763271067816 */ /* 0x000fe20000000006 */
[----:B------:R1:W-:Y:S01]  /*15240*/  @P4 STG.E.U16 desc[UR14][R4.64], R3 ;  /* 0x0000000304004986 */ /* 0x0003e2000c10150e */
[----:B------:R-:W-:Y:S01]  /*15250*/  ISETP.LT.AND P4, PT, R195, UR4, !P0 ;  /* 0x00000004c3007c0c */ /* 0x000fe2000c781270 */
[----:B------:R-:W-:Y:S01]  /*15260*/  ULDC UR4, c[0x0][0x248] ;  /* 0x0000920000047ab9 */ /* 0x000fe20000000800 */
[C---:B------:R-:W-:Y:S01]  /*15270*/  LEA.HI.X.SX32 R9, R13.reuse, R2, 0x1, P3 ;  /* 0x000000020d097211 */ /* 0x040fe200018f0eff */
[----:B------:R-:W-:Y:S01]  /*15280*/  VIADD R13, R13, UR4 ;  /* 0x000000040d0d7c36 */ /* 0x000fe20008000000 */
[----:B------:R-:W-:Y:S01]  /*15290*/  ULDC UR4, c[0x0][0x248] ;  /* 0x0000920000047ab9 */ /* 0x000fe20000000800 */
[----:B------:R-:W-:Y:S01]  /*152a0*/  ISETP.LT.AND P5, PT, R194, UR5, !P0 ;  /* 0x00000005c2007c0c */ /* 0x000fe2000c7a1270 */
[----:B------:R-:W-:Y:S01]  /*152b0*/  ULDC UR5, c[0x0][0x22c] ;  /* 0x00008b0000057ab9 */ /* 0x000fe20000000800 */
[----:B------:R2:W-:Y:S01]  /*152c0*/  @P2 STG.E.U16 desc[UR14][R8.64], R113 ;  /* 0x0000007108002986 */ /* 0x0005e2000c10150e */
[----:B---3--:R-:W-:-:S02]  /*152d0*/  LEA R10, P2, R13, R0, 0x1 ;  /* 0x000000000d0a7211 */ /* 0x008fc400078408ff */
[----:B------:R-:W-:Y:S01]  /*152e0*/  ISETP.LT.AND P3, PT, R197, UR5, !P0 ;  /* 0x00000005c5007c0c */ /* 0x000fe2000c761270 */
[C---:B-1----:R-:W-:Y:S01]  /*152f0*/  VIADD R3, R13.reuse, UR4 ;  /* 0x000000040d037c36 */ /* 0x042fe20008000000 */
[----:B------:R-:W-:Y:S01]  /*15300*/  ULDC UR4, c[0x0][0x248] ;  /* 0x0000920000047ab9 */ /* 0x000fe20000000800 */
[----:B------:R-:W-:Y:S01]  /*15310*/  LEA.HI.X.SX32 R11, R13, R2, 0x1, P2 ;  /* 0x000000020d0b7211 */ /* 0x000fe200010f0eff */
[----:B------:R-:W-:Y:S01]  /*15320*/  ULDC UR5, c[0x0][0x22c] ;  /* 0x00008b0000057ab9 */ /* 0x000fe20000000800 */
[C---:B------:R-:W-:Y:S01]  /*15330*/  VIADD R13, R3.reuse, UR4 ;  /* 0x00000004030d7c36 */ /* 0x040fe20008000000 */
[C---:B------:R-:W-:Y:S01]  /*15340*/  LEA R4, P2, R3.reuse, R0, 0x1 ;  /* 0x0000000003047211 */ /* 0x040fe200078408ff */
[----:B------:R-:W-:Y:S01]  /*15350*/  ULDC UR4, c[0x0][0x248] ;  /* 0x0000920000047ab9 */ /* 0x000fe20000000800 */
[----:B------:R1:W-:Y:S02]  /*15360*/  @P6 STG.E.U16 desc[UR14][R10.64], R6 ;  /* 0x000000060a006986 */ /* 0x0003e4000c10150e */
[----:B------:R-:W-:Y:S01]  /*15370*/  LEA.HI.X.SX32 R5, R3, R2, 0x1, P2 ;  /* 0x0000000203057211 */ /* 0x000fe200010f0eff */
[C---:B------:R-:W-:Y:S01]  /*15380*/  VIADD R3, R13.reuse, UR4 ;  /* 0x000000040d037c36 */ /* 0x040fe20008000000 */
[----:B--2---:R-:W-:Y:S01]  /*15390*/  LEA R8, P6, R13, R0, 0x1 ;  /* 0x000000000d087211 */ /* 0x004fe200078c08ff */
        /* <DEDUP_REMOVED lines=8> */
[C---:B------:R-:W-:Y:S01]  /*15420*/  LEA.HI.X.SX32 R13, R3.reuse, R2, 0x1, P6 ;  /* 0x00000002030d7211 */ /* 0x040fe200030f0eff */
[----:B------:R-:W-:Y:S01]  /*15430*/  VIADD R3, R3, UR4 ;  /* 0x0000000403037c36 */ /* 0x000fe20008000000 */
[----:B------:R-:W-:Y:S01]  /*15440*/  ULDC UR4, c[0x0][0x248] ;  /* 0x0000920000047ab9 */ /* 0x000fe20000000800 */
[----:B-1----:R-:W-:Y:S02]  /*15450*/  PRMT R6, R115, 0x7632, R6 ;  /* 0x0000763273067816 */ /* 0x002fe40000000006 */
[----:B--2---:R-:W-:Y:S01]  /*15460*/  PRMT R5, R114, 0x7632, R5 ;  /* 0x0000763272057816 */ /* 0x004fe20000000005 */
[C---:B------:R-:W-:Y:S01]  /*15470*/  VIADD R11, R3.reuse, UR4 ;  /* 0x00000004030b7c36 */ /* 0x040fe20008000000 */
[----:B------:R-:W-:Y:S01]  /*15480*/  LEA R4, P6, R3, R0, 0x1 ;  /* 0x0000000003047211 */ /* 0x000fe200078c08ff */
[----:B------:R-:W-:-:S02]  /*15490*/  ULDC UR4, c[0x0][0x248] ;  /* 0x0000920000047ab9 */ /* 0x000fc40000000800 */
[----:B------:R1:W-:Y:S01]  /*154a0*/  @P5 STG.E.U16 desc[UR14][R8.64], R5 ;  /* 0x0000000508005986 */ /* 0x0003e2000c10150e */
[----:B------:R-:W-:Y:S01]  /*154b0*/  ISETP.LT.AND P5, PT, R203, UR5, !P0 ;  /* 0x00000005cb007c0c */ /* 0x000fe2000c7a1270 */
[----:B------:R-:W-:Y:S02]  /*154c0*/  ULDC UR5, c[0x0][0x22c] ;  /* 0x00008b0000057ab9 */ /* 0x000fe40000000800 */
        /* <DEDUP_REMOVED lines=11> */
[----:B0-----:R-:W-:Y:S01]  /*15580*/  @P2 STG.E.U16 desc[UR14][R8.64], R212 ;  /* 0x000000d408002986 */ /* 0x001fe2000c10150e */
[C---:B------:R-:W-:Y:S01]  /*15590*/  LEA.HI.X.SX32 R11, R3.reuse, R2, 0x1, P6 ;  /* 0x00000002030b7211 */ /* 0x040fe200030f0eff */
[----:B------:R-:W-:Y:S01]  /*155a0*/  VIADD R3, R3, UR4 ;  /* 0x0000000403037c36 */ /* 0x000fe20008000000 */
[----:B------:R-:W-:Y:S01]  /*155b0*/  ULDC UR4, c[0x0][0x248] ;  /* 0x0000920000047ab9 */ /* 0x000fe20000000800 */
[----:B------:R-:W-:Y:S01]  /*155c0*/  ULDC UR5, c[0x0][0x22c] ;  /* 0x00008b0000057ab9 */ /* 0x000fe20000000800 */
[----:B-1----:R-:W-:Y:S01]  /*155d0*/  PRMT R5, R212, 0x7632, R5 ;  /* 0x00007632d4057816 */ /* 0x002fe20000000005 */
[C---:B------:R-:W-:Y:S01]  /*155e0*/  VIADD R13, R3.reuse, UR4 ;  /* 0x00000004030d7c36 */ /* 0x040fe20008000000 */
[----:B------:R-:W-:Y:S01]  /*155f0*/  ULDC UR4, c[0x0][0x248] ;  /* 0x0000920000047ab9 */ /* 0x000fe20000000800 */
[----:B------:R-:W-:Y:S01]  /*15600*/  ISETP.LT.AND P2, PT, R210, UR5, !P0 ;  /* 0x00000005d2007c0c */ /* 0x000fe2000c741270 */
[----:B------:R-:W-:Y:S01]  /*15610*/  ULDC UR5, c[0x0][0x248] ;  /* 0x0000920000057ab9 */ /* 0x000fe20000000800 */
[----:B------:R0:W-:Y:S01]  /*15620*/  @P1 STG.E.U16 desc[UR14][R10.64], R5 ;  /* 0x000000050a001986 */ /* 0x0001e2000c10150e */
[----:B------:R-:W-:Y:S01]  /*15630*/  LEA R4, P1, R3, R0, 0x1 ;  /* 0x0000000003047211 */ /* 0x000fe200078208ff */
[----:B------:R-:W-:Y:S01]  /*15640*/  VIADD R15, R13, UR4 ;  /* 0x000000040d0f7c36 */ /* 0x000fe20008000000 */
[----:B------:R-:W-:-:S02]  /*15650*/  ULDC UR4, c[0x0][0x248] ;  /* 0x0000920000047ab9 */ /* 0x000fc40000000800 */
[----:B0-----:R-:W-:Y:S01]  /*15660*/  LEA.HI.X.SX32 R5, R3, R2, 0x1, P1 ;  /* 0x0000000203057211 */ /* 0x001fe200008f0eff */
[----:B------:R-:W-:Y:S01]  /*15670*/  VIADD R3, R15, UR4 ;  /* 0x000000040f037c36 */ /* 0x000fe20008000000 */
[-C--:B------:R-:W-:Y:S01]  /*15680*/  LEA R8, P1, R13, R0.reuse, 0x1 ;  /* 0x000000000d087211 */ /* 0x080fe200078208ff */
[----:B------:R-:W-:Y:S01]  /*15690*/  ULDC UR4, c[0x0][0x248] ;  /* 0x0000920000047ab9 */ /* 0x000fe20000000800 */
[----:B------:R-:W-:Y:S01]  /*156a0*/  LEA R10, P6, R15, R0, 0x1 ;  /* 0x000000000f0a7211 */ /* 0x000fe200078c08ff */
[----:B------:R-:W-:Y:S01]  /*156b0*/  VIADD R17, R3, UR5 ;  /* 0x0000000503117c36 */ /* 0x000fe20008000000 */
[-C--:B------:R-:W-:Y:S01]  /*156c0*/  LEA.HI.X.SX32 R9, R13, R2.reuse, 0x1, P1 ;  /* 0x000000020d097211 */ /* 0x080fe200008f0eff */
[----:B------:R0:W-:Y:S01]  /*156d0*/  @P5 STG.E.U16 desc[UR14][R4.64], R213 ;  /* 0x000000d504005986 */ /* 0x0001e2000c10150e */
[----:B------:R-:W-:Y:S01]  /*156e0*/  LEA.HI.X.SX32 R11, R15, R2, 0x1, P6 ;  /* 0x000000020f0b7211 */ /* 0x000fe200030f0eff */
[C---:B------:R-:W-:Y:S01]  /*156f0*/  VIADD R19, R17.reuse, UR4 ;  /* 0x0000000411137c36 */ /* 0x040fe20008000000 */
[-C--:B------:R-:W-:Y:S01]  /*15700*/  LEA R14, P1, R17, R0.reuse, 0x1 ;  /* 0x00000000110e7211 */ /* 0x080fe200078208ff */
[----:B------:R-:W-:Y:S01]  /*15710*/  ULDC UR4, c[0x0][0x22c] ;  /* 0x00008b0000047ab9 */ /* 0x000fe20000000800 */
[----:B------:R-:W-:-:S02]  /*15720*/  LEA R12, P6, R3, R0, 0x1 ;  /* 0x00000000030c7211 */ /* 0x000fc400078c08ff */
[-C--:B------:R-:W-:Y:S02]  /*15730*/  LEA.HI.X.SX32 R15, R17, R2.reuse, 0x1, P1 ;  /* 0x00000002110f7211 */ /* 0x080fe400008f0eff */
[----:B------:R-:W-:Y:S02]  /*15740*/  ISETP.LT.AND P1, PT, R7, UR4, !P0 ;  /* 0x0000000407007c0c */ /* 0x000fe4000c721270 */
[----:B------:R-:W-:Y:S02]  /*15750*/  LEA.HI.X.SX32 R13, R3, R2, 0x1, P6 ;  /* 0x00000002030d7211 */ /* 0x000fe400030f0eff */
[----:B------:R-:W-:Y:S02]  /*15760*/  ISETP.LT.AND P0, PT, R211, UR6, !P0 ;  /* 0x00000006d3007c0c */ /* 0x000fe4000c701270 */
[----:B------:R-:W-:Y:S02]  /*15770*/  LEA R6, P6, R19, R0, 0x1 ;  /* 0x0000000013067211 */ /* 0x000fe400078c08ff */
[----:B------:R-:W-:-:S02]  /*15780*/  PRMT R0, R213, 0x7632, R0 ;  /* 0x00007632d5007816 */ /* 0x000fc40000000000 */
[----:B------:R-:W-:Y:S02]  /*15790*/  LEA.HI.X.SX32 R7, R19, R2, 0x1, P6 ;  /* 0x0000000213077211 */ /* 0x000fe400030f0eff */
[----:B------:R-:W-:Y:S01]  /*157a0*/  PRMT R2, R214, 0x7632, R2 ;  /* 0x00007632d6027816 */ /* 0x000fe20000000002 */
[----:B------:R0:W-:Y:S04]  /*157b0*/  @P4 STG.E.U16 desc[UR14][R8.64], R0 ;  /* 0x0000000008004986 */ /* 0x0001e8000c10150e */
[----:B------:R0:W-:Y:S04]  /*157c0*/  @P3 STG.E.U16 desc[UR14][R10.64], R214 ;  /* 0x000000d60a003986 */ /* 0x0001e8000c10150e */
[----:B------:R0:W-:Y:S04]  /*157d0*/  @P2 STG.E.U16 desc[UR14][R12.64], R2 ;  /* 0x000000020c002986 */ /* 0x0001e8000c10150e */
[----:B------:R0:W-:Y:S01]  /*157e0*/  @P1 STG.E.U16 desc[UR14][R14.64], R215 ;  /* 0x000000d70e001986 */ /* 0x0001e2000c10150e */
[----:B------:R-:W-:Y:S05]  /*157f0*/  @!P0 EXIT ;  /* 0x000000000000894d */ /* 0x000fea0003800000 */
[----:B------:R-:W-:-:S05]  /*15800*/  PRMT R3, R215, 0x7632, R3 ;  /* 0x00007632d7037816 */ /* 0x000fca0000000003 */
[----:B------:R-:W-:Y:S01]  /*15810*/  STG.E.U16 desc[UR14][R6.64], R3 ;  /* 0x0000000306007986 */ /* 0x000fe2000c10150e */
[----:B------:R-:W-:Y:S05]  /*15820*/  EXIT ;  /* 0x000000000000794d */ /* 0x000fea0003800000 */
.L_x_2:
[----:B------:R-:W-:-:S00]  /*15830*/  BRA `(.L_x_2) ;  /* 0xfffffffc00fc7947 */ /* 0x000fc0000383ffff */
[----:B------:R-:W-:-:S00]  /*15840*/  NOP ;  /* 0x0000000000007918 */ /* 0x000fc00000000000 */
        /* <DEDUP_REMOVED lines=11> */
.L_x_3:


//--------------------- .nv.shared.matmul_kernel  --------------------------
	.section	.nv.shared.matmul_kernel,"aw",@nobits
	.sectionflags	@""
	.align	16
	.zero		1024


//--------------------- .nv.shared.reserved.0     --------------------------
	.section	.nv.shared.reserved.0,"aw",@nobits
	.weak		__nv_reservedSMEM_offset_0_alias
	.size		__nv_reservedSMEM_offset_0_alias, 0, 0
	.other		__nv_reservedSMEM_offset_0_alias,@"STO_CUDA_RESERVED_SHARED STV_DEFAULT"
__nv_reservedSMEM_offset_0_alias:
	.zero		0


//--------------------- .nv.constant0.matmul_kernel --------------------------
	.section	.nv.constant0.matmul_kernel,"a",@progbits
	.sectionflags	@""
	.align	4
.nv.constant0.matmul_kernel:
	.zero		608


//--------------------- SYMBOLS --------------------------

	.type		.nv.reservedSmem.offset0,@object
	.size		.nv.reservedSmem.offset0,0x4
